	.target	sm_90a

	.elftype	@"ET_EXEC"


//--------------------- .note.nv.tkinfo           --------------------------
	.section	.note.nv.tkinfo,"",@"SHT_NOTE"
	.sectionflags	@"SHF_NOTE_NV_TKINFO"
	.tkinfo
        /*0018*/ 	.word	0x00000002
        /*0030*/ 	.string	""
        /*0030*/ 	.string	"ptxas"
        /*0030*/ 	.string	"Cuda compilation tools, release 13.0, V13.0.88"
        /*0030*/ 	.string	"Build cuda_13.0.r13.0/compiler.36424714_0"
        /*0030*/ 	.string	"-arch sm_90a -m 64 "



//--------------------- .note.nv.cuinfo           --------------------------
	.section	.note.nv.cuinfo,"",@"SHT_NOTE"
	.sectionflags	@"SHF_NOTE_NV_CUINFO"
        /*0018*/ 	.short	0x0002
        /*001a*/ 	.short	0x005a
        /*001c*/ 	.short	0x0082
	.zero		2


//--------------------- .nv.info                  --------------------------
	.section	.nv.info,"",@"SHT_CUDA_INFO"
	.align	4


	//----- nvinfo : EIATTR_REGCOUNT
	.align		4
        /*0000*/ 	.byte	0x04, 0x2f
        /*0002*/ 	.short	(.L_33 - .L_32)
	.align		4
.L_32:
        /*0004*/ 	.word	index@(_ZN2at6native29vectorized_elementwise_kernelILi8EZZNS0_61_GLOBAL__N__ae8afa13_23_FlattenIndicesKernel_cu_1520ed90_309421_flatten_indices_implINS2_18CUDAKernelLauncherEiLl8EEENS_6TensorERKS5_N3c108ArrayRefIlEEENKUlvE0_clEvEUllE_St5arrayIPcLm2EEEEviT0_T1_)
        /*0008*/ 	.word	0x00000028


	//----- nvinfo : EIATTR_FRAME_SIZE
	.align		4
.L_33:
        /*000c*/ 	.byte	0x04, 0x11
        /*000e*/ 	.short	(.L_35 - .L_34)
	.align		4
.L_34:
        /*0010*/ 	.word	index@(_ZN2at6native29vectorized_elementwise_kernelILi8EZZNS0_61_GLOBAL__N__ae8afa13_23_FlattenIndicesKernel_cu_1520ed90_309421_flatten_indices_implINS2_18CUDAKernelLauncherEiLl8EEENS_6TensorERKS5_N3c108ArrayRefIlEEENKUlvE0_clEvEUllE_St5arrayIPcLm2EEEEviT0_T1_)
        /*0014*/ 	.word	0x00000068


	//----- nvinfo : EIATTR_REGCOUNT
	.align		4
.L_35:
        /*0018*/ 	.byte	0x04, 0x2f
        /*001a*/ 	.short	(.L_37 - .L_36)
	.align		4
.L_36:
        /*001c*/ 	.word	index@(_ZN2at6native29vectorized_elementwise_kernelILi4EZZNS0_61_GLOBAL__N__ae8afa13_23_FlattenIndicesKernel_cu_1520ed90_309421_flatten_indices_implINS2_18CUDAKernelLauncherEiLl8EEENS_6TensorERKS5_N3c108ArrayRefIlEEENKUlvE0_clEvEUllE_St5arrayIPcLm2EEEEviT0_T1_)
        /*0020*/ 	.word	0x00000028


	//----- nvinfo : EIATTR_FRAME_SIZE
	.align		4
.L_37:
        /*0024*/ 	.byte	0x04, 0x11
        /*0026*/ 	.short	(.L_39 - .L_38)
	.align		4
.L_38:
        /*0028*/ 	.word	index@(_ZN2at6native29vectorized_elementwise_kernelILi4EZZNS0_61_GLOBAL__N__ae8afa13_23_FlattenIndicesKernel_cu_1520ed90_309421_flatten_indices_implINS2_18CUDAKernelLauncherEiLl8EEENS_6TensorERKS5_N3c108ArrayRefIlEEENKUlvE0_clEvEUllE_St5arrayIPcLm2EEEEviT0_T1_)
        /*002c*/ 	.word	0x00000068


	//----- nvinfo : EIATTR_REGCOUNT
	.align		4
.L_39:
        /*0030*/ 	.byte	0x04, 0x2f
        /*0032*/ 	.short	(.L_41 - .L_40)
	.align		4
.L_40:
        /*0034*/ 	.word	index@(_ZN2at6native29vectorized_elementwise_kernelILi2EZZNS0_61_GLOBAL__N__ae8afa13_23_FlattenIndicesKernel_cu_1520ed90_309421_flatten_indices_implINS2_18CUDAKernelLauncherEiLl8EEENS_6TensorERKS5_N3c108ArrayRefIlEEENKUlvE0_clEvEUllE_St5arrayIPcLm2EEEEviT0_T1_)
        /*0038*/ 	.word	0x00000028


	//----- nvinfo : EIATTR_FRAME_SIZE
	.align		4
.L_41:
        /*003c*/ 	.byte	0x04, 0x11
        /*003e*/ 	.short	(.L_43 - .L_42)
	.align		4
.L_42:
        /*0040*/ 	.word	index@(_ZN2at6native29vectorized_elementwise_kernelILi2EZZNS0_61_GLOBAL__N__ae8afa13_23_FlattenIndicesKernel_cu_1520ed90_309421_flatten_indices_implINS2_18CUDAKernelLauncherEiLl8EEENS_6TensorERKS5_N3c108ArrayRefIlEEENKUlvE0_clEvEUllE_St5arrayIPcLm2EEEEviT0_T1_)
        /*0044*/ 	.word	0x00000068


	//----- nvinfo : EIATTR_REGCOUNT
	.align		4
.L_43:
        /*0048*/ 	.byte	0x04, 0x2f
        /*004a*/ 	.short	(.L_45 - .L_44)
	.align		4
.L_44:
        /*004c*/ 	.word	index@(_ZN2at6native27unrolled_elementwise_kernelIZZNS0_61_GLOBAL__N__ae8afa13_23_FlattenIndicesKernel_cu_1520ed90_309421_flatten_indices_implINS2_18CUDAKernelLauncherEiLl8EEENS_6TensorERKS5_N3c108ArrayRefIlEEENKUlvE0_clEvEUllE_St5arrayIPcLm2EELi4E23TrivialOffsetCalculatorILi1EjESH_NS0_6memory15LoadWithoutCastENSI_16StoreWithoutCastEEEviT_T0_T2_T3_T4_T5_)
        /*0050*/ 	.word	0x00000020


	//----- nvinfo : EIATTR_FRAME_SIZE
	.align		4
.L_45:
        /*0054*/ 	.byte	0x04, 0x11
        /*0056*/ 	.short	(.L_47 - .L_46)
	.align		4
.L_46:
        /*0058*/ 	.word	index@(_ZN2at6native27unrolled_elementwise_kernelIZZNS0_61_GLOBAL__N__ae8afa13_23_FlattenIndicesKernel_cu_1520ed90_309421_flatten_indices_implINS2_18CUDAKernelLauncherEiLl8EEENS_6TensorERKS5_N3c108ArrayRefIlEEENKUlvE0_clEvEUllE_St5arrayIPcLm2EELi4E23TrivialOffsetCalculatorILi1EjESH_NS0_6memory15LoadWithoutCastENSI_16StoreWithoutCastEEEviT_T0_T2_T3_T4_T5_)
        /*005c*/ 	.word	0x00000068


	//----- nvinfo : EIATTR_REGCOUNT
	.align		4
.L_47:
        /*0060*/ 	.byte	0x04, 0x2f
        /*0062*/ 	.short	(.L_49 - .L_48)
	.align		4
.L_48:
        /*0064*/ 	.word	index@(_ZN2at6native18elementwise_kernelILi128ELi2EZNS0_22gpu_kernel_impl_nocastIZZNS0_61_GLOBAL__N__ae8afa13_23_FlattenIndicesKernel_cu_1520ed90_309421_flatten_indices_implINS3_18CUDAKernelLauncherEiLl8EEENS_6TensorERKS6_N3c108ArrayRefIlEEENKUlvE0_clEvEUllE_EEvRNS_18TensorIteratorBaseERKT_EUliE_EEviT1_)
        /*0068*/ 	.word	0x00000020


	//----- nvinfo : EIATTR_FRAME_SIZE
	.align		4
.L_49:
        /*006c*/ 	.byte	0x04, 0x11
        /*006e*/ 	.short	(.L_51 - .L_50)
	.align		4
.L_50:
        /*0070*/ 	.word	index@(_ZN2at6native18elementwise_kernelILi128ELi2EZNS0_22gpu_kernel_impl_nocastIZZNS0_61_GLOBAL__N__ae8afa13_23_FlattenIndicesKernel_cu_1520ed90_309421_flatten_indices_implINS3_18CUDAKernelLauncherEiLl8EEENS_6TensorERKS6_N3c108ArrayRefIlEEENKUlvE0_clEvEUllE_EEvRNS_18TensorIteratorBaseERKT_EUliE_EEviT1_)
        /*0074*/ 	.word	0x00000000


	//----- nvinfo : EIATTR_REGCOUNT
	.align		4
.L_51:
        /*0078*/ 	.byte	0x04, 0x2f
        /*007a*/ 	.short	(.L_53 - .L_52)
	.align		4
.L_52:
        /*007c*/ 	.word	index@(_ZN2at6native27unrolled_elementwise_kernelIZZNS0_61_GLOBAL__N__ae8afa13_23_FlattenIndicesKernel_cu_1520ed90_309421_flatten_indices_implINS2_18CUDAKernelLauncherEiLl8EEENS_6TensorERKS5_N3c108ArrayRefIlEEENKUlvE0_clEvEUllE_St5arrayIPcLm2EELi4E23TrivialOffsetCalculatorILi1EjESH_NS0_6memory12LoadWithCastILi1EEENSI_13StoreWithCastILi1EEEEEviT_T0_T2_T3_T4_T5_)
        /*0080*/ 	.word	0x00000028


	//----- nvinfo : EIATTR_FRAME_SIZE
	.align		4
.L_53:
        /*0084*/ 	.byte	0x04, 0x11
        /*0086*/ 	.short	(.L_55 - .L_54)
	.align		4
.L_54:
        /*0088*/ 	.word	index@(_ZN2at6native27unrolled_elementwise_kernelIZZNS0_61_GLOBAL__N__ae8afa13_23_FlattenIndicesKernel_cu_1520ed90_309421_flatten_indices_implINS2_18CUDAKernelLauncherEiLl8EEENS_6TensorERKS5_N3c108ArrayRefIlEEENKUlvE0_clEvEUllE_St5arrayIPcLm2EELi4E23TrivialOffsetCalculatorILi1EjESH_NS0_6memory12LoadWithCastILi1EEENSI_13StoreWithCastILi1EEEEEviT_T0_T2_T3_T4_T5_)
        /*008c*/ 	.word	0x00000068


	//----- nvinfo : EIATTR_REGCOUNT
	.align		4
.L_55:
        /*0090*/ 	.byte	0x04, 0x2f
        /*0092*/ 	.short	(.L_57 - .L_56)
	.align		4
.L_56:
        /*0094*/ 	.word	index@(_ZN2at6native18elementwise_kernelILi128ELi4EZNS0_15gpu_kernel_implIZZNS0_61_GLOBAL__N__ae8afa13_23_FlattenIndicesKernel_cu_1520ed90_309421_flatten_indices_implINS3_18CUDAKernelLauncherEiLl8EEENS_6TensorERKS6_N3c108ArrayRefIlEEENKUlvE0_clEvEUllE_EEvRNS_18TensorIteratorBaseERKT_EUliE_EEviT1_)
        /*0098*/ 	.word	0x00000028


	//----- nvinfo : EIATTR_FRAME_SIZE
	.align		4
.L_57:
        /*009c*/ 	.byte	0x04, 0x11
        /*009e*/ 	.short	(.L_59 - .L_58)
	.align		4
.L_58:
        /*00a0*/ 	.word	index@(_ZN2at6native18elementwise_kernelILi128ELi4EZNS0_15gpu_kernel_implIZZNS0_61_GLOBAL__N__ae8afa13_23_FlattenIndicesKernel_cu_1520ed90_309421_flatten_indices_implINS3_18CUDAKernelLauncherEiLl8EEENS_6TensorERKS6_N3c108ArrayRefIlEEENKUlvE0_clEvEUllE_EEvRNS_18TensorIteratorBaseERKT_EUliE_EEviT1_)
        /*00a4*/ 	.word	0x00000000


	//----- nvinfo : EIATTR_REGCOUNT
	.align		4
.L_59:
        /*00a8*/ 	.byte	0x04, 0x2f
        /*00aa*/ 	.short	(.L_61 - .L_60)
	.align		4
.L_60:
        /*00ac*/ 	.word	index@(_ZN2at6native29vectorized_elementwise_kernelILi8EZZNS0_61_GLOBAL__N__ae8afa13_23_FlattenIndicesKernel_cu_1520ed90_309421_flatten_indices_implINS2_18CUDAKernelLauncherEiLl0EEENS_6TensorERKS5_N3c108ArrayRefIlEEENKUlvE0_clEvEUllE_St5arrayIPcLm2EEEEviT0_T1_)
        /*00b0*/ 	.word	0x00000038


	//----- nvinfo : EIATTR_FRAME_SIZE
	.align		4
.L_61:
        /*00b4*/ 	.byte	0x04, 0x11
        /*00b6*/ 	.short	(.L_63 - .L_62)
	.align		4
.L_62:
        /*00b8*/ 	.word	index@(_ZN2at6native29vectorized_elementwise_kernelILi8EZZNS0_61_GLOBAL__N__ae8afa13_23_FlattenIndicesKernel_cu_1520ed90_309421_flatten_indices_implINS2_18CUDAKernelLauncherEiLl0EEENS_6TensorERKS5_N3c108ArrayRefIlEEENKUlvE0_clEvEUllE_St5arrayIPcLm2EEEEviT0_T1_)
        /*00bc*/ 	.word	0x00000000


	//----- nvinfo : EIATTR_REGCOUNT
	.align		4
.L_63:
        /*00c0*/ 	.byte	0x04, 0x2f
        /*00c2*/ 	.short	(.L_65 - .L_64)
	.align		4
.L_64:
        /*00c4*/ 	.word	index@(_ZN2at6native29vectorized_elementwise_kernelILi4EZZNS0_61_GLOBAL__N__ae8afa13_23_FlattenIndicesKernel_cu_1520ed90_309421_flatten_indices_implINS2_18CUDAKernelLauncherEiLl0EEENS_6TensorERKS5_N3c108ArrayRefIlEEENKUlvE0_clEvEUllE_St5arrayIPcLm2EEEEviT0_T1_)
        /*00c8*/ 	.word	0x00000038


	//----- nvinfo : EIATTR_FRAME_SIZE
	.align		4
.L_65:
        /*00cc*/ 	.byte	0x04, 0x11
        /*00ce*/ 	.short	(.L_67 - .L_66)
	.align		4
.L_66:
        /*00d0*/ 	.word	index@(_ZN2at6native29vectorized_elementwise_kernelILi4EZZNS0_61_GLOBAL__N__ae8afa13_23_FlattenIndicesKernel_cu_1520ed90_309421_flatten_indices_implINS2_18CUDAKernelLauncherEiLl0EEENS_6TensorERKS5_N3c108ArrayRefIlEEENKUlvE0_clEvEUllE_St5arrayIPcLm2EEEEviT0_T1_)
        /*00d4*/ 	.word	0x00000000


	//----- nvinfo : EIATTR_REGCOUNT
	.align		4
.L_67:
        /*00d8*/ 	.byte	0x04, 0x2f
        /*00da*/ 	.short	(.L_69 - .L_68)
	.align		4
.L_68:
        /*00dc*/ 	.word	index@(_ZN2at6native29vectorized_elementwise_kernelILi2EZZNS0_61_GLOBAL__N__ae8afa13_23_FlattenIndicesKernel_cu_1520ed90_309421_flatten_indices_implINS2_18CUDAKernelLauncherEiLl0EEENS_6TensorERKS5_N3c108ArrayRefIlEEENKUlvE0_clEvEUllE_St5arrayIPcLm2EEEEviT0_T1_)
        /*00e0*/ 	.word	0x00000038


	//----- nvinfo : EIATTR_FRAME_SIZE
	.align		4
.L_69:
        /*00e4*/ 	.byte	0x04, 0x11
        /*00e6*/ 	.short	(.L_71 - .L_70)
	.align		4
.L_70:
        /*00e8*/ 	.word	index@(_ZN2at6native29vectorized_elementwise_kernelILi2EZZNS0_61_GLOBAL__N__ae8afa13_23_FlattenIndicesKernel_cu_1520ed90_309421_flatten_indices_implINS2_18CUDAKernelLauncherEiLl0EEENS_6TensorERKS5_N3c108ArrayRefIlEEENKUlvE0_clEvEUllE_St5arrayIPcLm2EEEEviT0_T1_)
        /*00ec*/ 	.word	0x00000000


	//----- nvinfo : EIATTR_REGCOUNT
	.align		4
.L_71:
        /*00f0*/ 	.byte	0x04, 0x2f
        /*00f2*/ 	.short	(.L_73 - .L_72)
	.align		4
.L_72:
        /*00f4*/ 	.word	index@(_ZN2at6native27unrolled_elementwise_kernelIZZNS0_61_GLOBAL__N__ae8afa13_23_FlattenIndicesKernel_cu_1520ed90_309421_flatten_indices_implINS2_18CUDAKernelLauncherEiLl0EEENS_6TensorERKS5_N3c108ArrayRefIlEEENKUlvE0_clEvEUllE_St5arrayIPcLm2EELi4E23TrivialOffsetCalculatorILi1EjESH_NS0_6memory15LoadWithoutCastENSI_16StoreWithoutCastEEEviT_T0_T2_T3_T4_T5_)
        /*00f8*/ 	.word	0x00000020


	//----- nvinfo : EIATTR_FRAME_SIZE
	.align		4
.L_73:
        /*00fc*/ 	.byte	0x04, 0x11
        /*00fe*/ 	.short	(.L_75 - .L_74)
	.align		4
.L_74:
        /*0100*/ 	.word	index@(_ZN2at6native27unrolled_elementwise_kernelIZZNS0_61_GLOBAL__N__ae8afa13_23_FlattenIndicesKernel_cu_1520ed90_309421_flatten_indices_implINS2_18CUDAKernelLauncherEiLl0EEENS_6TensorERKS5_N3c108ArrayRefIlEEENKUlvE0_clEvEUllE_St5arrayIPcLm2EELi4E23TrivialOffsetCalculatorILi1EjESH_NS0_6memory15LoadWithoutCastENSI_16StoreWithoutCastEEEviT_T0_T2_T3_T4_T5_)
        /*0104*/ 	.word	0x00000000


	//----- nvinfo : EIATTR_REGCOUNT
	.align		4
.L_75:
        /*0108*/ 	.byte	0x04, 0x2f
        /*010a*/ 	.short	(.L_77 - .L_76)
	.align		4
.L_76:
        /*010c*/ 	.word	index@(_ZN2at6native18elementwise_kernelILi128ELi2EZNS0_22gpu_kernel_impl_nocastIZZNS0_61_GLOBAL__N__ae8afa13_23_FlattenIndicesKernel_cu_1520ed90_309421_flatten_indices_implINS3_18CUDAKernelLauncherEiLl0EEENS_6TensorERKS6_N3c108ArrayRefIlEEENKUlvE0_clEvEUllE_EEvRNS_18TensorIteratorBaseERKT_EUliE_EEviT1_)
        /*0110*/ 	.word	0x00000030


	//----- nvinfo : EIATTR_FRAME_SIZE
	.align		4
.L_77:
        /*0114*/ 	.byte	0x04, 0x11
        /*0116*/ 	.short	(.L_79 - .L_78)
	.align		4
.L_78:
        /*0118*/ 	.word	index@(_ZN2at6native18elementwise_kernelILi128ELi2EZNS0_22gpu_kernel_impl_nocastIZZNS0_61_GLOBAL__N__ae8afa13_23_FlattenIndicesKernel_cu_1520ed90_309421_flatten_indices_implINS3_18CUDAKernelLauncherEiLl0EEENS_6TensorERKS6_N3c108ArrayRefIlEEENKUlvE0_clEvEUllE_EEvRNS_18TensorIteratorBaseERKT_EUliE_EEviT1_)
        /*011c*/ 	.word	0x00000000


	//----- nvinfo : EIATTR_REGCOUNT
	.align		4
.L_79:
        /*0120*/ 	.byte	0x04, 0x2f
        /*0122*/ 	.short	(.L_81 - .L_80)
	.align		4
.L_80:
        /*0124*/ 	.word	index@(_ZN2at6native27unrolled_elementwise_kernelIZZNS0_61_GLOBAL__N__ae8afa13_23_FlattenIndicesKernel_cu_1520ed90_309421_flatten_indices_implINS2_18CUDAKernelLauncherEiLl0EEENS_6TensorERKS5_N3c108ArrayRefIlEEENKUlvE0_clEvEUllE_St5arrayIPcLm2EELi4E23TrivialOffsetCalculatorILi1EjESH_NS0_6memory12LoadWithCastILi1EEENSI_13StoreWithCastILi1EEEEEviT_T0_T2_T3_T4_T5_)
        /*0128*/ 	.word	0x00000028


	//----- nvinfo : EIATTR_FRAME_SIZE
	.align		4
.L_81:
        /*012c*/ 	.byte	0x04, 0x11
        /*012e*/ 	.short	(.L_83 - .L_82)
	.align		4
.L_82:
        /*0130*/ 	.word	index@(_ZN2at6native27unrolled_elementwise_kernelIZZNS0_61_GLOBAL__N__ae8afa13_23_FlattenIndicesKernel_cu_1520ed90_309421_flatten_indices_implINS2_18CUDAKernelLauncherEiLl0EEENS_6TensorERKS5_N3c108ArrayRefIlEEENKUlvE0_clEvEUllE_St5arrayIPcLm2EELi4E23TrivialOffsetCalculatorILi1EjESH_NS0_6memory12LoadWithCastILi1EEENSI_13StoreWithCastILi1EEEEEviT_T0_T2_T3_T4_T5_)
        /*0134*/ 	.word	0x00000000


	//----- nvinfo : EIATTR_REGCOUNT
	.align		4
.L_83:
        /*0138*/ 	.byte	0x04, 0x2f
        /*013a*/ 	.short	(.L_85 - .L_84)
	.align		4
.L_84:
        /*013c*/ 	.word	index@(_ZN2at6native18elementwise_kernelILi128ELi4EZNS0_15gpu_kernel_implIZZNS0_61_GLOBAL__N__ae8afa13_23_FlattenIndicesKernel_cu_1520ed90_309421_flatten_indices_implINS3_18CUDAKernelLauncherEiLl0EEENS_6TensorERKS6_N3c108ArrayRefIlEEENKUlvE0_clEvEUllE_EEvRNS_18TensorIteratorBaseERKT_EUliE_EEviT1_)
        /*0140*/ 	.word	0x00000028


	//----- nvinfo : EIATTR_FRAME_SIZE
	.align		4
.L_85:
        /*0144*/ 	.byte	0x04, 0x11
        /*0146*/ 	.short	(.L_87 - .L_86)
	.align		4
.L_86:
        /*0148*/ 	.word	index@(_ZN2at6native18elementwise_kernelILi128ELi4EZNS0_15gpu_kernel_implIZZNS0_61_GLOBAL__N__ae8afa13_23_FlattenIndicesKernel_cu_1520ed90_309421_flatten_indices_implINS3_18CUDAKernelLauncherEiLl0EEENS_6TensorERKS6_N3c108ArrayRefIlEEENKUlvE0_clEvEUllE_EEvRNS_18TensorIteratorBaseERKT_EUliE_EEviT1_)
        /*014c*/ 	.word	0x00000000


	//----- nvinfo : EIATTR_REGCOUNT
	.align		4
.L_87:
        /*0150*/ 	.byte	0x04, 0x2f
        /*0152*/ 	.short	(.L_89 - .L_88)
	.align		4
.L_88:
        /*0154*/ 	.word	index@(_ZN2at6native29vectorized_elementwise_kernelILi8EZZNS0_61_GLOBAL__N__ae8afa13_23_FlattenIndicesKernel_cu_1520ed90_309421_flatten_indices_implINS2_18CUDAKernelLauncherElLl8EEENS_6TensorERKS5_N3c108ArrayRefIlEEENKUlvE0_clEvEUllE_St5arrayIPcLm2EEEEviT0_T1_)
        /*0158*/ 	.word	0x00000028


	//----- nvinfo : EIATTR_FRAME_SIZE
	.align		4
.L_89:
        /*015c*/ 	.byte	0x04, 0x11
        /*015e*/ 	.short	(.L_91 - .L_90)
	.align		4
.L_90:
        /*0160*/ 	.word	index@(_ZN2at6native29vectorized_elementwise_kernelILi8EZZNS0_61_GLOBAL__N__ae8afa13_23_FlattenIndicesKernel_cu_1520ed90_309421_flatten_indices_implINS2_18CUDAKernelLauncherElLl8EEENS_6TensorERKS5_N3c108ArrayRefIlEEENKUlvE0_clEvEUllE_St5arrayIPcLm2EEEEviT0_T1_)
        /*0164*/ 	.word	0x00000068


	//----- nvinfo : EIATTR_REGCOUNT
	.align		4
.L_91:
        /*0168*/ 	.byte	0x04, 0x2f
        /*016a*/ 	.short	(.L_93 - .L_92)
	.align		4
.L_92:
        /*016c*/ 	.word	index@(_ZN2at6native29vectorized_elementwise_kernelILi4EZZNS0_61_GLOBAL__N__ae8afa13_23_FlattenIndicesKernel_cu_1520ed90_309421_flatten_indices_implINS2_18CUDAKernelLauncherElLl8EEENS_6TensorERKS5_N3c108ArrayRefIlEEENKUlvE0_clEvEUllE_St5arrayIPcLm2EEEEviT0_T1_)
        /*0170*/ 	.word	0x00000028


	//----- nvinfo : EIATTR_FRAME_SIZE
	.align		4
.L_93:
        /*0174*/ 	.byte	0x04, 0x11
        /*0176*/ 	.short	(.L_95 - .L_94)
	.align		4
.L_94:
        /*0178*/ 	.word	index@(_ZN2at6native29vectorized_elementwise_kernelILi4EZZNS0_61_GLOBAL__N__ae8afa13_23_FlattenIndicesKernel_cu_1520ed90_309421_flatten_indices_implINS2_18CUDAKernelLauncherElLl8EEENS_6TensorERKS5_N3c108ArrayRefIlEEENKUlvE0_clEvEUllE_St5arrayIPcLm2EEEEviT0_T1_)
        /*017c*/ 	.word	0x00000068


	//----- nvinfo : EIATTR_REGCOUNT
	.align		4
.L_95:
        /*0180*/ 	.byte	0x04, 0x2f
        /*0182*/ 	.short	(.L_97 - .L_96)
	.align		4
.L_96:
        /*0184*/ 	.word	index@(_ZN2at6native29vectorized_elementwise_kernelILi2EZZNS0_61_GLOBAL__N__ae8afa13_23_FlattenIndicesKernel_cu_1520ed90_309421_flatten_indices_implINS2_18CUDAKernelLauncherElLl8EEENS_6TensorERKS5_N3c108ArrayRefIlEEENKUlvE0_clEvEUllE_St5arrayIPcLm2EEEEviT0_T1_)
        /*0188*/ 	.word	0x00000028


	//----- nvinfo : EIATTR_FRAME_SIZE
	.align		4
.L_97:
        /*018c*/ 	.byte	0x04, 0x11
        /*018e*/ 	.short	(.L_99 - .L_98)
	.align		4
.L_98:
        /*0190*/ 	.word	index@(_ZN2at6native29vectorized_elementwise_kernelILi2EZZNS0_61_GLOBAL__N__ae8afa13_23_FlattenIndicesKernel_cu_1520ed90_309421_flatten_indices_implINS2_18CUDAKernelLauncherElLl8EEENS_6TensorERKS5_N3c108ArrayRefIlEEENKUlvE0_clEvEUllE_St5arrayIPcLm2EEEEviT0_T1_)
        /*0194*/ 	.word	0x00000068


	//----- nvinfo : EIATTR_REGCOUNT
	.align		4
.L_99:
        /*0198*/ 	.byte	0x04, 0x2f
        /*019a*/ 	.short	(.L_101 - .L_100)
	.align		4
.L_100:
        /*019c*/ 	.word	index@(_ZN2at6native27unrolled_elementwise_kernelIZZNS0_61_GLOBAL__N__ae8afa13_23_FlattenIndicesKernel_cu_1520ed90_309421_flatten_indices_implINS2_18CUDAKernelLauncherElLl8EEENS_6TensorERKS5_N3c108ArrayRefIlEEENKUlvE0_clEvEUllE_St5arrayIPcLm2EELi4E23TrivialOffsetCalculatorILi1EjESH_NS0_6memory15LoadWithoutCastENSI_16StoreWithoutCastEEEviT_T0_T2_T3_T4_T5_)
        /*01a0*/ 	.word	0x00000020


	//----- nvinfo : EIATTR_FRAME_SIZE
	.align		4
.L_101:
        /*01a4*/ 	.byte	0x04, 0x11
        /*01a6*/ 	.short	(.L_103 - .L_102)
	.align		4
.L_102:
        /*01a8*/ 	.word	index@(_ZN2at6native27unrolled_elementwise_kernelIZZNS0_61_GLOBAL__N__ae8afa13_23_FlattenIndicesKernel_cu_1520ed90_309421_flatten_indices_implINS2_18CUDAKernelLauncherElLl8EEENS_6TensorERKS5_N3c108ArrayRefIlEEENKUlvE0_clEvEUllE_St5arrayIPcLm2EELi4E23TrivialOffsetCalculatorILi1EjESH_NS0_6memory15LoadWithoutCastENSI_16StoreWithoutCastEEEviT_T0_T2_T3_T4_T5_)
        /*01ac*/ 	.word	0x00000068


	//----- nvinfo : EIATTR_REGCOUNT
	.align		4
.L_103:
        /*01b0*/ 	.byte	0x04, 0x2f
        /*01b2*/ 	.short	(.L_105 - .L_104)
	.align		4
.L_104:
        /*01b4*/ 	.word	index@(_ZN2at6native18elementwise_kernelILi128ELi2EZNS0_22gpu_kernel_impl_nocastIZZNS0_61_GLOBAL__N__ae8afa13_23_FlattenIndicesKernel_cu_1520ed90_309421_flatten_indices_implINS3_18CUDAKernelLauncherElLl8EEENS_6TensorERKS6_N3c108ArrayRefIlEEENKUlvE0_clEvEUllE_EEvRNS_18TensorIteratorBaseERKT_EUliE_EEviT1_)
        /*01b8*/ 	.word	0x00000020


	//----- nvinfo : EIATTR_FRAME_SIZE
	.align		4
.L_105:
        /*01bc*/ 	.byte	0x04, 0x11
        /*01be*/ 	.short	(.L_107 - .L_106)
	.align		4
.L_106:
        /*01c0*/ 	.word	index@(_ZN2at6native18elementwise_kernelILi128ELi2EZNS0_22gpu_kernel_impl_nocastIZZNS0_61_GLOBAL__N__ae8afa13_23_FlattenIndicesKernel_cu_1520ed90_309421_flatten_indices_implINS3_18CUDAKernelLauncherElLl8EEENS_6TensorERKS6_N3c108ArrayRefIlEEENKUlvE0_clEvEUllE_EEvRNS_18TensorIteratorBaseERKT_EUliE_EEviT1_)
        /*01c4*/ 	.word	0x00000000


	//----- nvinfo : EIATTR_REGCOUNT
	.align		4
.L_107:
        /*01c8*/ 	.byte	0x04, 0x2f
        /*01ca*/ 	.short	(.L_109 - .L_108)
	.align		4
.L_108:
        /*01cc*/ 	.word	index@(_ZN2at6native27unrolled_elementwise_kernelIZZNS0_61_GLOBAL__N__ae8afa13_23_FlattenIndicesKernel_cu_1520ed90_309421_flatten_indices_implINS2_18CUDAKernelLauncherElLl8EEENS_6TensorERKS5_N3c108ArrayRefIlEEENKUlvE0_clEvEUllE_St5arrayIPcLm2EELi4E23TrivialOffsetCalculatorILi1EjESH_NS0_6memory12LoadWithCastILi1EEENSI_13StoreWithCastILi1EEEEEviT_T0_T2_T3_T4_T5_)
        /*01d0*/ 	.word	0x00000028


	//----- nvinfo : EIATTR_FRAME_SIZE
	.align		4
.L_109:
        /*01d4*/ 	.byte	0x04, 0x11
        /*01d6*/ 	.short	(.L_111 - .L_110)
	.align		4
.L_110:
        /*01d8*/ 	.word	index@(_ZN2at6native27unrolled_elementwise_kernelIZZNS0_61_GLOBAL__N__ae8afa13_23_FlattenIndicesKernel_cu_1520ed90_309421_flatten_indices_implINS2_18CUDAKernelLauncherElLl8EEENS_6TensorERKS5_N3c108ArrayRefIlEEENKUlvE0_clEvEUllE_St5arrayIPcLm2EELi4E23TrivialOffsetCalculatorILi1EjESH_NS0_6memory12LoadWithCastILi1EEENSI_13StoreWithCastILi1EEEEEviT_T0_T2_T3_T4_T5_)
        /*01dc*/ 	.word	0x00000068


	//----- nvinfo : EIATTR_REGCOUNT
	.align		4
.L_111:
        /*01e0*/ 	.byte	0x04, 0x2f
        /*01e2*/ 	.short	(.L_113 - .L_112)
	.align		4
.L_112:
        /*01e4*/ 	.word	index@(_ZN2at6native18elementwise_kernelILi128ELi4EZNS0_15gpu_kernel_implIZZNS0_61_GLOBAL__N__ae8afa13_23_FlattenIndicesKernel_cu_1520ed90_309421_flatten_indices_implINS3_18CUDAKernelLauncherElLl8EEENS_6TensorERKS6_N3c108ArrayRefIlEEENKUlvE0_clEvEUllE_EEvRNS_18TensorIteratorBaseERKT_EUliE_EEviT1_)
        /*01e8*/ 	.word	0x0000002e


	//----- nvinfo : EIATTR_FRAME_SIZE
	.align		4
.L_113:
        /*01ec*/ 	.byte	0x04, 0x11
        /*01ee*/ 	.short	(.L_115 - .L_114)
	.align		4
.L_114:
        /*01f0*/ 	.word	index@(_ZN2at6native18elementwise_kernelILi128ELi4EZNS0_15gpu_kernel_implIZZNS0_61_GLOBAL__N__ae8afa13_23_FlattenIndicesKernel_cu_1520ed90_309421_flatten_indices_implINS3_18CUDAKernelLauncherElLl8EEENS_6TensorERKS6_N3c108ArrayRefIlEEENKUlvE0_clEvEUllE_EEvRNS_18TensorIteratorBaseERKT_EUliE_EEviT1_)
        /*01f4*/ 	.word	0x00000000


	//----- nvinfo : EIATTR_REGCOUNT
	.align		4
.L_115:
        /*01f8*/ 	.byte	0x04, 0x2f
        /*01fa*/ 	.short	(.L_117 - .L_116)
	.align		4
.L_116:
        /*01fc*/ 	.word	index@(_ZN2at6native29vectorized_elementwise_kernelILi8EZZNS0_61_GLOBAL__N__ae8afa13_23_FlattenIndicesKernel_cu_1520ed90_309421_flatten_indices_implINS2_18CUDAKernelLauncherElLl0EEENS_6TensorERKS5_N3c108ArrayRefIlEEENKUlvE0_clEvEUllE_St5arrayIPcLm2EEEEviT0_T1_)
        /*0200*/ 	.word	0x00000030


	//----- nvinfo : EIATTR_FRAME_SIZE
	.align		4
.L_117:
        /*0204*/ 	.byte	0x04, 0x11
        /*0206*/ 	.short	(.L_119 - .L_118)
	.align		4
.L_118:
        /*0208*/ 	.word	index@(_ZN2at6native29vectorized_elementwise_kernelILi8EZZNS0_61_GLOBAL__N__ae8afa13_23_FlattenIndicesKernel_cu_1520ed90_309421_flatten_indices_implINS2_18CUDAKernelLauncherElLl0EEENS_6TensorERKS5_N3c108ArrayRefIlEEENKUlvE0_clEvEUllE_St5arrayIPcLm2EEEEviT0_T1_)
        /*020c*/ 	.word	0x00000010


	//----- nvinfo : EIATTR_REGCOUNT
	.align		4
.L_119:
        /*0210*/ 	.byte	0x04, 0x2f
        /*0212*/ 	.short	(.L_121 - .L_120)
	.align		4
.L_120:
        /*0214*/ 	.word	index@(_ZN2at6native29vectorized_elementwise_kernelILi4EZZNS0_61_GLOBAL__N__ae8afa13_23_FlattenIndicesKernel_cu_1520ed90_309421_flatten_indices_implINS2_18CUDAKernelLauncherElLl0EEENS_6TensorERKS5_N3c108ArrayRefIlEEENKUlvE0_clEvEUllE_St5arrayIPcLm2EEEEviT0_T1_)
        /*0218*/ 	.word	0x00000030


	//----- nvinfo : EIATTR_FRAME_SIZE
	.align		4
.L_121:
        /*021c*/ 	.byte	0x04, 0x11
        /*021e*/ 	.short	(.L_123 - .L_122)
	.align		4
.L_122:
        /*0220*/ 	.word	index@(_ZN2at6native29vectorized_elementwise_kernelILi4EZZNS0_61_GLOBAL__N__ae8afa13_23_FlattenIndicesKernel_cu_1520ed90_309421_flatten_indices_implINS2_18CUDAKernelLauncherElLl0EEENS_6TensorERKS5_N3c108ArrayRefIlEEENKUlvE0_clEvEUllE_St5arrayIPcLm2EEEEviT0_T1_)
        /*0224*/ 	.word	0x00000010


	//----- nvinfo : EIATTR_REGCOUNT
	.align		4
.L_123:
        /*0228*/ 	.byte	0x04, 0x2f
        /*022a*/ 	.short	(.L_125 - .L_124)
	.align		4
.L_124:
        /*022c*/ 	.word	index@(_ZN2at6native29vectorized_elementwise_kernelILi2EZZNS0_61_GLOBAL__N__ae8afa13_23_FlattenIndicesKernel_cu_1520ed90_309421_flatten_indices_implINS2_18CUDAKernelLauncherElLl0EEENS_6TensorERKS5_N3c108ArrayRefIlEEENKUlvE0_clEvEUllE_St5arrayIPcLm2EEEEviT0_T1_)
        /*0230*/ 	.word	0x00000030


	//----- nvinfo : EIATTR_FRAME_SIZE
	.align		4
.L_125:
        /*0234*/ 	.byte	0x04, 0x11
        /*0236*/ 	.short	(.L_127 - .L_126)
	.align		4
.L_126:
        /*0238*/ 	.word	index@(_ZN2at6native29vectorized_elementwise_kernelILi2EZZNS0_61_GLOBAL__N__ae8afa13_23_FlattenIndicesKernel_cu_1520ed90_309421_flatten_indices_implINS2_18CUDAKernelLauncherElLl0EEENS_6TensorERKS5_N3c108ArrayRefIlEEENKUlvE0_clEvEUllE_St5arrayIPcLm2EEEEviT0_T1_)
        /*023c*/ 	.word	0x00000010


	//----- nvinfo : EIATTR_REGCOUNT
	.align		4
.L_127:
        /*0240*/ 	.byte	0x04, 0x2f
        /*0242*/ 	.short	(.L_129 - .L_128)
	.align		4
.L_128:
        /*0244*/ 	.word	index@(_ZN2at6native27unrolled_elementwise_kernelIZZNS0_61_GLOBAL__N__ae8afa13_23_FlattenIndicesKernel_cu_1520ed90_309421_flatten_indices_implINS2_18CUDAKernelLauncherElLl0EEENS_6TensorERKS5_N3c108ArrayRefIlEEENKUlvE0_clEvEUllE_St5arrayIPcLm2EELi4E23TrivialOffsetCalculatorILi1EjESH_NS0_6memory15LoadWithoutCastENSI_16StoreWithoutCastEEEviT_T0_T2_T3_T4_T5_)
        /*0248*/ 	.word	0x00000020


	//----- nvinfo : EIATTR_FRAME_SIZE
	.align		4
.L_129:
        /*024c*/ 	.byte	0x04, 0x11
        /*024e*/ 	.short	(.L_131 - .L_130)
	.align		4
.L_130:
        /*0250*/ 	.word	index@(_ZN2at6native27unrolled_elementwise_kernelIZZNS0_61_GLOBAL__N__ae8afa13_23_FlattenIndicesKernel_cu_1520ed90_309421_flatten_indices_implINS2_18CUDAKernelLauncherElLl0EEENS_6TensorERKS5_N3c108ArrayRefIlEEENKUlvE0_clEvEUllE_St5arrayIPcLm2EELi4E23TrivialOffsetCalculatorILi1EjESH_NS0_6memory15LoadWithoutCastENSI_16StoreWithoutCastEEEviT_T0_T2_T3_T4_T5_)
        /*0254*/ 	.word	0x00000000


	//----- nvinfo : EIATTR_REGCOUNT
	.align		4
.L_131:
        /*0258*/ 	.byte	0x04, 0x2f
        /*025a*/ 	.short	(.L_133 - .L_132)
	.align		4
.L_132:
        /*025c*/ 	.word	index@(_ZN2at6native18elementwise_kernelILi128ELi2EZNS0_22gpu_kernel_impl_nocastIZZNS0_61_GLOBAL__N__ae8afa13_23_FlattenIndicesKernel_cu_1520ed90_309421_flatten_indices_implINS3_18CUDAKernelLauncherElLl0EEENS_6TensorERKS6_N3c108ArrayRefIlEEENKUlvE0_clEvEUllE_EEvRNS_18TensorIteratorBaseERKT_EUliE_EEviT1_)
        /*0260*/ 	.word	0x00000030


	//----- nvinfo : EIATTR_FRAME_SIZE
	.align		4
.L_133:
        /*0264*/ 	.byte	0x04, 0x11
        /*0266*/ 	.short	(.L_135 - .L_134)
	.align		4
.L_134:
        /*0268*/ 	.word	index@(_ZN2at6native18elementwise_kernelILi128ELi2EZNS0_22gpu_kernel_impl_nocastIZZNS0_61_GLOBAL__N__ae8afa13_23_FlattenIndicesKernel_cu_1520ed90_309421_flatten_indices_implINS3_18CUDAKernelLauncherElLl0EEENS_6TensorERKS6_N3c108ArrayRefIlEEENKUlvE0_clEvEUllE_EEvRNS_18TensorIteratorBaseERKT_EUliE_EEviT1_)
        /*026c*/ 	.word	0x00000000


	//----- nvinfo : EIATTR_REGCOUNT
	.align		4
.L_135:
        /*0270*/ 	.byte	0x04, 0x2f
        /*0272*/ 	.short	(.L_137 - .L_136)
	.align		4
.L_136:
        /*0274*/ 	.word	index@(_ZN2at6native27unrolled_elementwise_kernelIZZNS0_61_GLOBAL__N__ae8afa13_23_FlattenIndicesKernel_cu_1520ed90_309421_flatten_indices_implINS2_18CUDAKernelLauncherElLl0EEENS_6TensorERKS5_N3c108ArrayRefIlEEENKUlvE0_clEvEUllE_St5arrayIPcLm2EELi4E23TrivialOffsetCalculatorILi1EjESH_NS0_6memory12LoadWithCastILi1EEENSI_13StoreWithCastILi1EEEEEviT_T0_T2_T3_T4_T5_)
        /*0278*/ 	.word	0x00000028


	//----- nvinfo : EIATTR_FRAME_SIZE
	.align		4
.L_137:
        /*027c*/ 	.byte	0x04, 0x11
        /*027e*/ 	.short	(.L_139 - .L_138)
	.align		4
.L_138:
        /*0280*/ 	.word	index@(_ZN2at6native27unrolled_elementwise_kernelIZZNS0_61_GLOBAL__N__ae8afa13_23_FlattenIndicesKernel_cu_1520ed90_309421_flatten_indices_implINS2_18CUDAKernelLauncherElLl0EEENS_6TensorERKS5_N3c108ArrayRefIlEEENKUlvE0_clEvEUllE_St5arrayIPcLm2EELi4E23TrivialOffsetCalculatorILi1EjESH_NS0_6memory12LoadWithCastILi1EEENSI_13StoreWithCastILi1EEEEEviT_T0_T2_T3_T4_T5_)
        /*0284*/ 	.word	0x00000000


	//----- nvinfo : EIATTR_REGCOUNT
	.align		4
.L_139:
        /*0288*/ 	.byte	0x04, 0x2f
        /*028a*/ 	.short	(.L_141 - .L_140)
	.align		4
.L_140:
        /*028c*/ 	.word	index@(_ZN2at6native18elementwise_kernelILi128ELi4EZNS0_15gpu_kernel_implIZZNS0_61_GLOBAL__N__ae8afa13_23_FlattenIndicesKernel_cu_1520ed90_309421_flatten_indices_implINS3_18CUDAKernelLauncherElLl0EEENS_6TensorERKS6_N3c108ArrayRefIlEEENKUlvE0_clEvEUllE_EEvRNS_18TensorIteratorBaseERKT_EUliE_EEviT1_)
        /*0290*/ 	.word	0x00000030


	//----- nvinfo : EIATTR_FRAME_SIZE
	.align		4
.L_141:
        /*0294*/ 	.byte	0x04, 0x11
        /*0296*/ 	.short	(.L_143 - .L_142)
	.align		4
.L_142:
        /*0298*/ 	.word	index@(_ZN2at6native18elementwise_kernelILi128ELi4EZNS0_15gpu_kernel_implIZZNS0_61_GLOBAL__N__ae8afa13_23_FlattenIndicesKernel_cu_1520ed90_309421_flatten_indices_implINS3_18CUDAKernelLauncherElLl0EEENS_6TensorERKS6_N3c108ArrayRefIlEEENKUlvE0_clEvEUllE_EEvRNS_18TensorIteratorBaseERKT_EUliE_EEviT1_)
        /*029c*/ 	.word	0x00000000


	//----- nvinfo : EIATTR_MIN_STACK_SIZE
	.align		4
.L_143:
        /*02a0*/ 	.byte	0x04, 0x12
        /*02a2*/ 	.short	(.L_145 - .L_144)
	.align		4
.L_144:
        /*02a4*/ 	.word	index@(_ZN2at6native18elementwise_kernelILi128ELi4EZNS0_15gpu_kernel_implIZZNS0_61_GLOBAL__N__ae8afa13_23_FlattenIndicesKernel_cu_1520ed90_309421_flatten_indices_implINS3_18CUDAKernelLauncherElLl0EEENS_6TensorERKS6_N3c108ArrayRefIlEEENKUlvE0_clEvEUllE_EEvRNS_18TensorIteratorBaseERKT_EUliE_EEviT1_)
        /*02a8*/ 	.word	0x00000000


	//----- nvinfo : EIATTR_MIN_STACK_SIZE
	.align		4
.L_145:
        /*02ac*/ 	.byte	0x04, 0x12
        /*02ae*/ 	.short	(.L_147 - .L_146)
	.align		4
.L_146:
        /*02b0*/ 	.word	index@(_ZN2at6native27unrolled_elementwise_kernelIZZNS0_61_GLOBAL__N__ae8afa13_23_FlattenIndicesKernel_cu_1520ed90_309421_flatten_indices_implINS2_18CUDAKernelLauncherElLl0EEENS_6TensorERKS5_N3c108ArrayRefIlEEENKUlvE0_clEvEUllE_St5arrayIPcLm2EELi4E23TrivialOffsetCalculatorILi1EjESH_NS0_6memory12LoadWithCastILi1EEENSI_13StoreWithCastILi1EEEEEviT_T0_T2_T3_T4_T5_)
        /*02b4*/ 	.word	0x00000000


	//----- nvinfo : EIATTR_MIN_STACK_SIZE
	.align		4
.L_147:
        /*02b8*/ 	.byte	0x04, 0x12
        /*02ba*/ 	.short	(.L_149 - .L_148)
	.align		4
.L_148:
        /*02bc*/ 	.word	index@(_ZN2at6native18elementwise_kernelILi128ELi2EZNS0_22gpu_kernel_impl_nocastIZZNS0_61_GLOBAL__N__ae8afa13_23_FlattenIndicesKernel_cu_1520ed90_309421_flatten_indices_implINS3_18CUDAKernelLauncherElLl0EEENS_6TensorERKS6_N3c108ArrayRefIlEEENKUlvE0_clEvEUllE_EEvRNS_18TensorIteratorBaseERKT_EUliE_EEviT1_)
        /*02c0*/ 	.word	0x00000000


	//----- nvinfo : EIATTR_MIN_STACK_SIZE
	.align		4
.L_149:
        /*02c4*/ 	.byte	0x04, 0x12
        /*02c6*/ 	.short	(.L_151 - .L_150)
	.align		4
.L_150:
        /*02c8*/ 	.word	index@(_ZN2at6native27unrolled_elementwise_kernelIZZNS0_61_GLOBAL__N__ae8afa13_23_FlattenIndicesKernel_cu_1520ed90_309421_flatten_indices_implINS2_18CUDAKernelLauncherElLl0EEENS_6TensorERKS5_N3c108ArrayRefIlEEENKUlvE0_clEvEUllE_St5arrayIPcLm2EELi4E23TrivialOffsetCalculatorILi1EjESH_NS0_6memory15LoadWithoutCastENSI_16StoreWithoutCastEEEviT_T0_T2_T3_T4_T5_)
        /*02cc*/ 	.word	0x00000000


	//----- nvinfo : EIATTR_MIN_STACK_SIZE
	.align		4
.L_151:
        /*02d0*/ 	.byte	0x04, 0x12
        /*02d2*/ 	.short	(.L_153 - .L_152)
	.align		4
.L_152:
        /*02d4*/ 	.word	index@(_ZN2at6native29vectorized_elementwise_kernelILi2EZZNS0_61_GLOBAL__N__ae8afa13_23_FlattenIndicesKernel_cu_1520ed90_309421_flatten_indices_implINS2_18CUDAKernelLauncherElLl0EEENS_6TensorERKS5_N3c108ArrayRefIlEEENKUlvE0_clEvEUllE_St5arrayIPcLm2EEEEviT0_T1_)
        /*02d8*/ 	.word	0x00000010


	//----- nvinfo : EIATTR_MIN_STACK_SIZE
	.align		4
.L_153:
        /*02dc*/ 	.byte	0x04, 0x12
        /*02de*/ 	.short	(.L_155 - .L_154)
	.align		4
.L_154:
        /*02e0*/ 	.word	index@(_ZN2at6native29vectorized_elementwise_kernelILi4EZZNS0_61_GLOBAL__N__ae8afa13_23_FlattenIndicesKernel_cu_1520ed90_309421_flatten_indices_implINS2_18CUDAKernelLauncherElLl0EEENS_6TensorERKS5_N3c108ArrayRefIlEEENKUlvE0_clEvEUllE_St5arrayIPcLm2EEEEviT0_T1_)
        /*02e4*/ 	.word	0x00000010


	//----- nvinfo : EIATTR_MIN_STACK_SIZE
	.align		4
.L_155:
        /*02e8*/ 	.byte	0x04, 0x12
        /*02ea*/ 	.short	(.L_157 - .L_156)
	.align		4
.L_156:
        /*02ec*/ 	.word	index@(_ZN2at6native29vectorized_elementwise_kernelILi8EZZNS0_61_GLOBAL__N__ae8afa13_23_FlattenIndicesKernel_cu_1520ed90_309421_flatten_indices_implINS2_18CUDAKernelLauncherElLl0EEENS_6TensorERKS5_N3c108ArrayRefIlEEENKUlvE0_clEvEUllE_St5arrayIPcLm2EEEEviT0_T1_)
        /*02f0*/ 	.word	0x00000010


	//----- nvinfo : EIATTR_MIN_STACK_SIZE
	.align		4
.L_157:
        /*02f4*/ 	.byte	0x04, 0x12
        /*02f6*/ 	.short	(.L_159 - .L_158)
	.align		4
.L_158:
        /*02f8*/ 	.word	index@(_ZN2at6native18elementwise_kernelILi128ELi4EZNS0_15gpu_kernel_implIZZNS0_61_GLOBAL__N__ae8afa13_23_FlattenIndicesKernel_cu_1520ed90_309421_flatten_indices_implINS3_18CUDAKernelLauncherElLl8EEENS_6TensorERKS6_N3c108ArrayRefIlEEENKUlvE0_clEvEUllE_EEvRNS_18TensorIteratorBaseERKT_EUliE_EEviT1_)
        /*02fc*/ 	.word	0x00000000


	//----- nvinfo : EIATTR_MIN_STACK_SIZE
	.align		4
.L_159:
        /*0300*/ 	.byte	0x04, 0x12
        /*0302*/ 	.short	(.L_161 - .L_160)
	.align		4
.L_160:
        /*0304*/ 	.word	index@(_ZN2at6native27unrolled_elementwise_kernelIZZNS0_61_GLOBAL__N__ae8afa13_23_FlattenIndicesKernel_cu_1520ed90_309421_flatten_indices_implINS2_18CUDAKernelLauncherElLl8EEENS_6TensorERKS5_N3c108ArrayRefIlEEENKUlvE0_clEvEUllE_St5arrayIPcLm2EELi4E23TrivialOffsetCalculatorILi1EjESH_NS0_6memory12LoadWithCastILi1EEENSI_13StoreWithCastILi1EEEEEviT_T0_T2_T3_T4_T5_)
        /*0308*/ 	.word	0x00000068


	//----- nvinfo : EIATTR_MIN_STACK_SIZE
	.align		4
.L_161:
        /*030c*/ 	.byte	0x04, 0x12
        /*030e*/ 	.short	(.L_163 - .L_162)
	.align		4
.L_162:
        /*0310*/ 	.word	index@(_ZN2at6native18elementwise_kernelILi128ELi2EZNS0_22gpu_kernel_impl_nocastIZZNS0_61_GLOBAL__N__ae8afa13_23_FlattenIndicesKernel_cu_1520ed90_309421_flatten_indices_implINS3_18CUDAKernelLauncherElLl8EEENS_6TensorERKS6_N3c108ArrayRefIlEEENKUlvE0_clEvEUllE_EEvRNS_18TensorIteratorBaseERKT_EUliE_EEviT1_)
        /*0314*/ 	.word	0x00000000


	//----- nvinfo : EIATTR_MIN_STACK_SIZE
	.align		4
.L_163:
        /*0318*/ 	.byte	0x04, 0x12
        /*031a*/ 	.short	(.L_165 - .L_164)
	.align		4
.L_164:
        /*031c*/ 	.word	index@(_ZN2at6native27unrolled_elementwise_kernelIZZNS0_61_GLOBAL__N__ae8afa13_23_FlattenIndicesKernel_cu_1520ed90_309421_flatten_indices_implINS2_18CUDAKernelLauncherElLl8EEENS_6TensorERKS5_N3c108ArrayRefIlEEENKUlvE0_clEvEUllE_St5arrayIPcLm2EELi4E23TrivialOffsetCalculatorILi1EjESH_NS0_6memory15LoadWithoutCastENSI_16StoreWithoutCastEEEviT_T0_T2_T3_T4_T5_)
        /*0320*/ 	.word	0x00000068


	//----- nvinfo : EIATTR_MIN_STACK_SIZE
	.align		4
.L_165:
        /*0324*/ 	.byte	0x04, 0x12
        /*0326*/ 	.short	(.L_167 - .L_166)
	.align		4
.L_166:
        /*0328*/ 	.word	index@(_ZN2at6native29vectorized_elementwise_kernelILi2EZZNS0_61_GLOBAL__N__ae8afa13_23_FlattenIndicesKernel_cu_1520ed90_309421_flatten_indices_implINS2_18CUDAKernelLauncherElLl8EEENS_6TensorERKS5_N3c108ArrayRefIlEEENKUlvE0_clEvEUllE_St5arrayIPcLm2EEEEviT0_T1_)
        /*032c*/ 	.word	0x00000068


	//----- nvinfo : EIATTR_MIN_STACK_SIZE
	.align		4
.L_167:
        /*0330*/ 	.byte	0x04, 0x12
        /*0332*/ 	.short	(.L_169 - .L_168)
	.align		4
.L_168:
        /*0334*/ 	.word	index@(_ZN2at6native29vectorized_elementwise_kernelILi4EZZNS0_61_GLOBAL__N__ae8afa13_23_FlattenIndicesKernel_cu_1520ed90_309421_flatten_indices_implINS2_18CUDAKernelLauncherElLl8EEENS_6TensorERKS5_N3c108ArrayRefIlEEENKUlvE0_clEvEUllE_St5arrayIPcLm2EEEEviT0_T1_)
        /*0338*/ 	.word	0x00000068


	//----- nvinfo : EIATTR_MIN_STACK_SIZE
	.align		4
.L_169:
        /*033c*/ 	.byte	0x04, 0x12
        /*033e*/ 	.short	(.L_171 - .L_170)
	.align		4
.L_170:
        /*0340*/ 	.word	index@(_ZN2at6native29vectorized_elementwise_kernelILi8EZZNS0_61_GLOBAL__N__ae8afa13_23_FlattenIndicesKernel_cu_1520ed90_309421_flatten_indices_implINS2_18CUDAKernelLauncherElLl8EEENS_6TensorERKS5_N3c108ArrayRefIlEEENKUlvE0_clEvEUllE_St5arrayIPcLm2EEEEviT0_T1_)
        /*0344*/ 	.word	0x00000068


	//----- nvinfo : EIATTR_MIN_STACK_SIZE
	.align		4
.L_171:
        /*0348*/ 	.byte	0x04, 0x12
        /*034a*/ 	.short	(.L_173 - .L_172)
	.align		4
.L_172:
        /*034c*/ 	.word	index@(_ZN2at6native18elementwise_kernelILi128ELi4EZNS0_15gpu_kernel_implIZZNS0_61_GLOBAL__N__ae8afa13_23_FlattenIndicesKernel_cu_1520ed90_309421_flatten_indices_implINS3_18CUDAKernelLauncherEiLl0EEENS_6TensorERKS6_N3c108ArrayRefIlEEENKUlvE0_clEvEUllE_EEvRNS_18TensorIteratorBaseERKT_EUliE_EEviT1_)
        /*0350*/ 	.word	0x00000000


	//----- nvinfo : EIATTR_MIN_STACK_SIZE
	.align		4
.L_173:
        /*0354*/ 	.byte	0x04, 0x12
        /*0356*/ 	.short	(.L_175 - .L_174)
	.align		4
.L_174:
        /*0358*/ 	.word	index@(_ZN2at6native27unrolled_elementwise_kernelIZZNS0_61_GLOBAL__N__ae8afa13_23_FlattenIndicesKernel_cu_1520ed90_309421_flatten_indices_implINS2_18CUDAKernelLauncherEiLl0EEENS_6TensorERKS5_N3c108ArrayRefIlEEENKUlvE0_clEvEUllE_St5arrayIPcLm2EELi4E23TrivialOffsetCalculatorILi1EjESH_NS0_6memory12LoadWithCastILi1EEENSI_13StoreWithCastILi1EEEEEviT_T0_T2_T3_T4_T5_)
        /*035c*/ 	.word	0x00000000


	//----- nvinfo : EIATTR_MIN_STACK_SIZE
	.align		4
.L_175:
        /*0360*/ 	.byte	0x04, 0x12
        /*0362*/ 	.short	(.L_177 - .L_176)
	.align		4
.L_176:
        /*0364*/ 	.word	index@(_ZN2at6native18elementwise_kernelILi128ELi2EZNS0_22gpu_kernel_impl_nocastIZZNS0_61_GLOBAL__N__ae8afa13_23_FlattenIndicesKernel_cu_1520ed90_309421_flatten_indices_implINS3_18CUDAKernelLauncherEiLl0EEENS_6TensorERKS6_N3c108ArrayRefIlEEENKUlvE0_clEvEUllE_EEvRNS_18TensorIteratorBaseERKT_EUliE_EEviT1_)
        /*0368*/ 	.word	0x00000000


	//----- nvinfo : EIATTR_MIN_STACK_SIZE
	.align		4
.L_177:
        /*036c*/ 	.byte	0x04, 0x12
        /*036e*/ 	.short	(.L_179 - .L_178)
	.align		4
.L_178:
        /*0370*/ 	.word	index@(_ZN2at6native27unrolled_elementwise_kernelIZZNS0_61_GLOBAL__N__ae8afa13_23_FlattenIndicesKernel_cu_1520ed90_309421_flatten_indices_implINS2_18CUDAKernelLauncherEiLl0EEENS_6TensorERKS5_N3c108ArrayRefIlEEENKUlvE0_clEvEUllE_St5arrayIPcLm2EELi4E23TrivialOffsetCalculatorILi1EjESH_NS0_6memory15LoadWithoutCastENSI_16StoreWithoutCastEEEviT_T0_T2_T3_T4_T5_)
        /*0374*/ 	.word	0x00000000


	//----- nvinfo : EIATTR_MIN_STACK_SIZE
	.align		4
.L_179:
        /*0378*/ 	.byte	0x04, 0x12
        /*037a*/ 	.short	(.L_181 - .L_180)
	.align		4
.L_180:
        /*037c*/ 	.word	index@(_ZN2at6native29vectorized_elementwise_kernelILi2EZZNS0_61_GLOBAL__N__ae8afa13_23_FlattenIndicesKernel_cu_1520ed90_309421_flatten_indices_implINS2_18CUDAKernelLauncherEiLl0EEENS_6TensorERKS5_N3c108ArrayRefIlEEENKUlvE0_clEvEUllE_St5arrayIPcLm2EEEEviT0_T1_)
        /*0380*/ 	.word	0x00000000


	//----- nvinfo : EIATTR_MIN_STACK_SIZE
	.align		4
.L_181:
        /*0384*/ 	.byte	0x04, 0x12
        /*0386*/ 	.short	(.L_183 - .L_182)
	.align		4
.L_182:
        /*0388*/ 	.word	index@(_ZN2at6native29vectorized_elementwise_kernelILi4EZZNS0_61_GLOBAL__N__ae8afa13_23_FlattenIndicesKernel_cu_1520ed90_309421_flatten_indices_implINS2_18CUDAKernelLauncherEiLl0EEENS_6TensorERKS5_N3c108ArrayRefIlEEENKUlvE0_clEvEUllE_St5arrayIPcLm2EEEEviT0_T1_)
        /*038c*/ 	.word	0x00000000


	//----- nvinfo : EIATTR_MIN_STACK_SIZE
	.align		4
.L_183:
        /*0390*/ 	.byte	0x04, 0x12
        /*0392*/ 	.short	(.L_185 - .L_184)
	.align		4
.L_184:
        /*0394*/ 	.word	index@(_ZN2at6native29vectorized_elementwise_kernelILi8EZZNS0_61_GLOBAL__N__ae8afa13_23_FlattenIndicesKernel_cu_1520ed90_309421_flatten_indices_implINS2_18CUDAKernelLauncherEiLl0EEENS_6TensorERKS5_N3c108ArrayRefIlEEENKUlvE0_clEvEUllE_St5arrayIPcLm2EEEEviT0_T1_)
        /*0398*/ 	.word	0x00000000


	//----- nvinfo : EIATTR_MIN_STACK_SIZE
	.align		4
.L_185:
        /*039c*/ 	.byte	0x04, 0x12
        /*039e*/ 	.short	(.L_187 - .L_186)
	.align		4
.L_186:
        /*03a0*/ 	.word	index@(_ZN2at6native18elementwise_kernelILi128ELi4EZNS0_15gpu_kernel_implIZZNS0_61_GLOBAL__N__ae8afa13_23_FlattenIndicesKernel_cu_1520ed90_309421_flatten_indices_implINS3_18CUDAKernelLauncherEiLl8EEENS_6TensorERKS6_N3c108ArrayRefIlEEENKUlvE0_clEvEUllE_EEvRNS_18TensorIteratorBaseERKT_EUliE_EEviT1_)
        /*03a4*/ 	.word	0x00000000


	//----- nvinfo : EIATTR_MIN_STACK_SIZE
	.align		4
.L_187:
        /*03a8*/ 	.byte	0x04, 0x12
        /*03aa*/ 	.short	(.L_189 - .L_188)
	.align		4
.L_188:
        /*03ac*/ 	.word	index@(_ZN2at6native27unrolled_elementwise_kernelIZZNS0_61_GLOBAL__N__ae8afa13_23_FlattenIndicesKernel_cu_1520ed90_309421_flatten_indices_implINS2_18CUDAKernelLauncherEiLl8EEENS_6TensorERKS5_N3c108ArrayRefIlEEENKUlvE0_clEvEUllE_St5arrayIPcLm2EELi4E23TrivialOffsetCalculatorILi1EjESH_NS0_6memory12LoadWithCastILi1EEENSI_13StoreWithCastILi1EEEEEviT_T0_T2_T3_T4_T5_)
        /*03b0*/ 	.word	0x00000068


	//----- nvinfo : EIATTR_MIN_STACK_SIZE
	.align		4
.L_189:
        /*03b4*/ 	.byte	0x04, 0x12
        /*03b6*/ 	.short	(.L_191 - .L_190)
	.align		4
.L_190:
        /*03b8*/ 	.word	index@(_ZN2at6native18elementwise_kernelILi128ELi2EZNS0_22gpu_kernel_impl_nocastIZZNS0_61_GLOBAL__N__ae8afa13_23_FlattenIndicesKernel_cu_1520ed90_309421_flatten_indices_implINS3_18CUDAKernelLauncherEiLl8EEENS_6TensorERKS6_N3c108ArrayRefIlEEENKUlvE0_clEvEUllE_EEvRNS_18TensorIteratorBaseERKT_EUliE_EEviT1_)
        /*03bc*/ 	.word	0x00000000


	//----- nvinfo : EIATTR_MIN_STACK_SIZE
	.align		4
.L_191:
        /*03c0*/ 	.byte	0x04, 0x12
        /*03c2*/ 	.short	(.L_193 - .L_192)
	.align		4
.L_192:
        /*03c4*/ 	.word	index@(_ZN2at6native27unrolled_elementwise_kernelIZZNS0_61_GLOBAL__N__ae8afa13_23_FlattenIndicesKernel_cu_1520ed90_309421_flatten_indices_implINS2_18CUDAKernelLauncherEiLl8EEENS_6TensorERKS5_N3c108ArrayRefIlEEENKUlvE0_clEvEUllE_St5arrayIPcLm2EELi4E23TrivialOffsetCalculatorILi1EjESH_NS0_6memory15LoadWithoutCastENSI_16StoreWithoutCastEEEviT_T0_T2_T3_T4_T5_)
        /*03c8*/ 	.word	0x00000068


	//----- nvinfo : EIATTR_MIN_STACK_SIZE
	.align		4
.L_193:
        /*03cc*/ 	.byte	0x04, 0x12
        /*03ce*/ 	.short	(.L_195 - .L_194)
	.align		4
.L_194:
        /*03d0*/ 	.word	index@(_ZN2at6native29vectorized_elementwise_kernelILi2EZZNS0_61_GLOBAL__N__ae8afa13_23_FlattenIndicesKernel_cu_1520ed90_309421_flatten_indices_implINS2_18CUDAKernelLauncherEiLl8EEENS_6TensorERKS5_N3c108ArrayRefIlEEENKUlvE0_clEvEUllE_St5arrayIPcLm2EEEEviT0_T1_)
        /*03d4*/ 	.word	0x00000068


	//----- nvinfo : EIATTR_MIN_STACK_SIZE
	.align		4
.L_195:
        /*03d8*/ 	.byte	0x04, 0x12
        /*03da*/ 	.short	(.L_197 - .L_196)
	.align		4
.L_196:
        /*03dc*/ 	.word	index@(_ZN2at6native29vectorized_elementwise_kernelILi4EZZNS0_61_GLOBAL__N__ae8afa13_23_FlattenIndicesKernel_cu_1520ed90_309421_flatten_indices_implINS2_18CUDAKernelLauncherEiLl8EEENS_6TensorERKS5_N3c108ArrayRefIlEEENKUlvE0_clEvEUllE_St5arrayIPcLm2EEEEviT0_T1_)
        /*03e0*/ 	.word	0x00000068


	//----- nvinfo : EIATTR_MIN_STACK_SIZE
	.align		4
.L_197:
        /*03e4*/ 	.byte	0x04, 0x12
        /*03e6*/ 	.short	(.L_199 - .L_198)
	.align		4
.L_198:
        /*03e8*/ 	.word	index@(_ZN2at6native29vectorized_elementwise_kernelILi8EZZNS0_61_GLOBAL__N__ae8afa13_23_FlattenIndicesKernel_cu_1520ed90_309421_flatten_indices_implINS2_18CUDAKernelLauncherEiLl8EEENS_6TensorERKS5_N3c108ArrayRefIlEEENKUlvE0_clEvEUllE_St5arrayIPcLm2EEEEviT0_T1_)
        /*03ec*/ 	.word	0x00000068
.L_199:


//--------------------- .nv.compat                --------------------------
	.section	.nv.compat,"",@"SHT_CUDA_COMPAT_INFO"
	.align	4
        /*0000*/ 	.byte	0x02, 0x09, 0x01, 0x00, 0x02, 0x02, 0x01, 0x00, 0x02, 0x05, 0x05, 0x00, 0x03, 0x07, 0x01, 0x01
        /*0010*/ 	.byte	0x02, 0x03, 0x00, 0x00, 0x02, 0x06, 0x01, 0x00, 0x04, 0x0b, 0x08, 0x00, 0x00, 0x00, 0x00, 0x00
        /*0020*/ 	.byte	0x00, 0x00, 0x00, 0x00


//--------------------- .nv.info._ZN2at6native18elementwise_kernelILi128ELi4EZNS0_15gpu_kernel_implIZZNS0_61_GLOBAL__N__ae8afa13_23_FlattenIndicesKernel_cu_1520ed90_309421_flatten_indices_implINS3_18CUDAKernelLauncherElLl0EEENS_6TensorERKS6_N3c108ArrayRefIlEEENKUlvE0_clEvEUllE_EEvRNS_18TensorIteratorBaseERKT_EUliE_EEviT1_ --------------------------
	.section	.nv.info._ZN2at6native18elementwise_kernelILi128ELi4EZNS0_15gpu_kernel_implIZZNS0_61_GLOBAL__N__ae8afa13_23_FlattenIndicesKernel_cu_1520ed90_309421_flatten_indices_implINS3_18CUDAKernelLauncherElLl0EEENS_6TensorERKS6_N3c108ArrayRefIlEEENKUlvE0_clEvEUllE_EEvRNS_18TensorIteratorBaseERKT_EUliE_EEviT1_,"",@"SHT_CUDA_INFO"
	.sectionflags	@""
	.align	4


	//----- nvinfo : EIATTR_CUDA_API_VERSION
	.align		4
        /*0000*/ 	.byte	0x04, 0x37
        /*0002*/ 	.short	(.L_201 - .L_200)
.L_200:
        /*0004*/ 	.word	0x00000082


	//----- nvinfo : EIATTR_KPARAM_INFO
	.align		4
.L_201:
        /*0008*/ 	.byte	0x04, 0x17
        /*000a*/ 	.short	(.L_203 - .L_202)
.L_202:
        /*000c*/ 	.word	0x00000000
        /*0010*/ 	.short	0x0001
        /*0012*/ 	.short	0x0008
        /*0014*/ 	.byte	0x00, 0xf0, 0x21, 0x09


	//----- nvinfo : EIATTR_KPARAM_INFO
	.align		4
.L_203:
        /*0018*/ 	.byte	0x04, 0x17
        /*001a*/ 	.short	(.L_205 - .L_204)
.L_204:
        /*001c*/ 	.word	0x00000000
        /*0020*/ 	.short	0x0000
        /*0022*/ 	.short	0x0000
        /*0024*/ 	.byte	0x00, 0xf0, 0x11, 0x00


	//----- nvinfo : EIATTR_SPARSE_MMA_MASK
	.align		4
.L_205:
        /*0028*/ 	.byte	0x03, 0x50
        /*002a*/ 	.short	0x0000


	//----- nvinfo : EIATTR_MAXREG_COUNT
	.align		4
        /*002c*/ 	.byte	0x03, 0x1b
        /*002e*/ 	.short	0x0080


	//----- nvinfo : EIATTR_EXTERNS
	.align		4
        /*0030*/ 	.byte	0x04, 0x0f
        /*0032*/ 	.short	(.L_207 - .L_206)


	//   ....[0]....
	.align		4
.L_206:
        /*0034*/ 	.word	index@(__assertfail)


	//----- nvinfo : EIATTR_MERCURY_ISA_VERSION
	.align		4
.L_207:
        /*0038*/ 	.byte	0x03, 0x5f
        /*003a*/ 	.short	0x0101


	//----- nvinfo : EIATTR_SYSCALL_OFFSETS
	.align		4
        /*003c*/ 	.byte	0x04, 0x46
        /*003e*/ 	.short	(.L_209 - .L_208)


	//   ....[0]....
.L_208:
        /*0040*/ 	.word	0x000021b0


	//   ....[1]....
        /*0044*/ 	.word	0x000037e0


	//   ....[2]....
        /*0048*/ 	.word	0x000059b0


	//   ....[3]....
        /*004c*/ 	.word	0x00006fe0


	//   ....[4]....
        /*0050*/ 	.word	0x000091b0


	//   ....[5]....
        /*0054*/ 	.word	0x0000a7e0


	//   ....[6]....
        /*0058*/ 	.word	0x0000c9a0


	//   ....[7]....
        /*005c*/ 	.word	0x0000dfb0


	//----- nvinfo : EIATTR_EXIT_INSTR_OFFSETS
	.align		4
.L_209:
        /*0060*/ 	.byte	0x04, 0x1c
        /*0062*/ 	.short	(.L_211 - .L_210)


	//   ....[0]....
.L_210:
        /*0064*/ 	.word	0x0000a870


	//   ....[1]....
        /*0068*/ 	.word	0x0000d2a0


	//   ....[2]....
        /*006c*/ 	.word	0x0000d2c0


	//   ....[3]....
        /*0070*/ 	.word	0x0000d340


	//   ....[4]....
        /*0074*/ 	.word	0x0000d360


	//   ....[5]....
        /*0078*/ 	.word	0x0000d380


	//   ....[6]....
        /*007c*/ 	.word	0x0000d410


	//   ....[7]....
        /*0080*/ 	.word	0x0000d450


	//   ....[8]....
        /*0084*/ 	.word	0x0000d4f0


	//   ....[9]....
        /*0088*/ 	.word	0x0000d540


	//   ....[10]....
        /*008c*/ 	.word	0x0000d570


	//   ....[11]....
        /*0090*/ 	.word	0x0000d640


	//   ....[12]....
        /*0094*/ 	.word	0x0000d680


	//   ....[13]....
        /*0098*/ 	.word	0x0000d810


	//   ....[14]....
        /*009c*/ 	.word	0x0000d970


	//   ....[15]....
        /*00a0*/ 	.word	0x0000d9b0


	//   ....[16]....
        /*00a4*/ 	.word	0x0000da50


	//   ....[17]....
        /*00a8*/ 	.word	0x0000dbd0


	//   ....[18]....
        /*00ac*/ 	.word	0x0000dd50


	//   ....[19]....
        /*00b0*/ 	.word	0x0000deb0


	//   ....[20]....
        /*00b4*/ 	.word	0x0000dfc0


	//   ....[21]....
        /*00b8*/ 	.word	0x0000dfe0


	//   ....[22]....
        /*00bc*/ 	.word	0x0000e000


	//----- nvinfo : EIATTR_MAX_THREADS
	.align		4
.L_211:
        /*00c0*/ 	.byte	0x04, 0x05
        /*00c2*/ 	.short	(.L_213 - .L_212)
.L_212:
        /*00c4*/ 	.word	0x00000080
        /*00c8*/ 	.word	0x00000001
        /*00cc*/ 	.word	0x00000001


	//----- nvinfo : EIATTR_CRS_STACK_SIZE
	.align		4
.L_213:
        /*00d0*/ 	.byte	0x04, 0x1e
        /*00d2*/ 	.short	(.L_215 - .L_214)
.L_214:
        /*00d4*/ 	.word	0x00000000


	//----- nvinfo : EIATTR_CBANK_PARAM_SIZE
	.align		4
.L_215:
        /*00d8*/ 	.byte	0x03, 0x19
        /*00da*/ 	.short	0x0250


	//----- nvinfo : EIATTR_PARAM_CBANK
	.align		4
        /*00dc*/ 	.byte	0x04, 0x0a
        /*00de*/ 	.short	(.L_217 - .L_216)
	.align		4
.L_216:
        /*00e0*/ 	.word	index@(.nv.constant0._ZN2at6native18elementwise_kernelILi128ELi4EZNS0_15gpu_kernel_implIZZNS0_61_GLOBAL__N__ae8afa13_23_FlattenIndicesKernel_cu_1520ed90_309421_flatten_indices_implINS3_18CUDAKernelLauncherElLl0EEENS_6TensorERKS6_N3c108ArrayRefIlEEENKUlvE0_clEvEUllE_EEvRNS_18TensorIteratorBaseERKT_EUliE_EEviT1_)
        /*00e4*/ 	.short	0x0210
        /*00e6*/ 	.short	0x0250


	//----- nvinfo : EIATTR_SW_WAR
	.align		4
.L_217:
        /*00e8*/ 	.byte	0x04, 0x36
        /*00ea*/ 	.short	(.L_219 - .L_218)
.L_218:
        /*00ec*/ 	.word	0x00000008
.L_219:


//--------------------- .nv.info._ZN2at6native27unrolled_elementwise_kernelIZZNS0_61_GLOBAL__N__ae8afa13_23_FlattenIndicesKernel_cu_1520ed90_309421_flatten_indices_implINS2_18CUDAKernelLauncherElLl0EEENS_6TensorERKS5_N3c108ArrayRefIlEEENKUlvE0_clEvEUllE_St5arrayIPcLm2EELi4E23TrivialOffsetCalculatorILi1EjESH_NS0_6memory12LoadWithCastILi1EEENSI_13StoreWithCastILi1EEEEEviT_T0_T2_T3_T4_T5_ --------------------------
	.section	.nv.info._ZN2at6native27unrolled_elementwise_kernelIZZNS0_61_GLOBAL__N__ae8afa13_23_FlattenIndicesKernel_cu_1520ed90_309421_flatten_indices_implINS2_18CUDAKernelLauncherElLl0EEENS_6TensorERKS5_N3c108ArrayRefIlEEENKUlvE0_clEvEUllE_St5arrayIPcLm2EELi4E23TrivialOffsetCalculatorILi1EjESH_NS0_6memory12LoadWithCastILi1EEENSI_13StoreWithCastILi1EEEEEviT_T0_T2_T3_T4_T5_,"",@"SHT_CUDA_INFO"
	.sectionflags	@""
	.align	4


	//----- nvinfo : EIATTR_CUDA_API_VERSION
	.align		4
        /*0000*/ 	.byte	0x04, 0x37
        /*0002*/ 	.short	(.L_221 - .L_220)
.L_220:
        /*0004*/ 	.word	0x00000082


	//----- nvinfo : EIATTR_KPARAM_INFO
	.align		4
.L_221:
        /*0008*/ 	.byte	0x04, 0x17
        /*000a*/ 	.short	(.L_223 - .L_222)
.L_222:
        /*000c*/ 	.word	0x00000000
        /*0010*/ 	.short	0x0006
        /*0012*/ 	.short	0x0054
        /*0014*/ 	.byte	0x00, 0xf0, 0x21, 0x00


	//----- nvinfo : EIATTR_KPARAM_INFO
	.align		4
.L_223:
        /*0018*/ 	.byte	0x04, 0x17
        /*001a*/ 	.short	(.L_225 - .L_224)
.L_224:
        /*001c*/ 	.word	0x00000000
        /*0020*/ 	.short	0x0005
        /*0022*/ 	.short	0x004c
        /*0024*/ 	.byte	0x00, 0xf0, 0x21, 0x00


	//----- nvinfo : EIATTR_KPARAM_INFO
	.align		4
.L_225:
        /*0028*/ 	.byte	0x04, 0x17
        /*002a*/ 	.short	(.L_227 - .L_226)
.L_226:
        /*002c*/ 	.word	0x00000000
        /*0030*/ 	.short	0x0004
        /*0032*/ 	.short	0x0049
        /*0034*/ 	.byte	0x00, 0xf0, 0x05, 0x00


	//----- nvinfo : EIATTR_KPARAM_INFO
	.align		4
.L_227:
        /*0038*/ 	.byte	0x04, 0x17
        /*003a*/ 	.short	(.L_229 - .L_228)
.L_228:
        /*003c*/ 	.word	0x00000000
        /*0040*/ 	.short	0x0003
        /*0042*/ 	.short	0x0048
        /*0044*/ 	.byte	0x00, 0xf0, 0x05, 0x00


	//----- nvinfo : EIATTR_KPARAM_INFO
	.align		4
.L_229:
        /*0048*/ 	.byte	0x04, 0x17
        /*004a*/ 	.short	(.L_231 - .L_230)
.L_230:
        /*004c*/ 	.word	0x00000000
        /*0050*/ 	.short	0x0002
        /*0052*/ 	.short	0x0038
        /*0054*/ 	.byte	0x00, 0xf0, 0x41, 0x00


	//----- nvinfo : EIATTR_KPARAM_INFO
	.align		4
.L_231:
        /*0058*/ 	.byte	0x04, 0x17
        /*005a*/ 	.short	(.L_233 - .L_232)
.L_232:
        /*005c*/ 	.word	0x00000000
        /*0060*/ 	.short	0x0001
        /*0062*/ 	.short	0x0008
        /*0064*/ 	.byte	0x00, 0xf0, 0xc1, 0x00


	//----- nvinfo : EIATTR_KPARAM_INFO
	.align		4
.L_233:
        /*0068*/ 	.byte	0x04, 0x17
        /*006a*/ 	.short	(.L_235 - .L_234)
.L_234:
        /*006c*/ 	.word	0x00000000
        /*0070*/ 	.short	0x0000
        /*0072*/ 	.short	0x0000
        /*0074*/ 	.byte	0x00, 0xf0, 0x11, 0x00


	//----- nvinfo : EIATTR_SPARSE_MMA_MASK
	.align		4
.L_235:
        /*0078*/ 	.byte	0x03, 0x50
        /*007a*/ 	.short	0x0000


	//----- nvinfo : EIATTR_MAXREG_COUNT
	.align		4
        /*007c*/ 	.byte	0x03, 0x1b
        /*007e*/ 	.short	0x00ff


	//----- nvinfo : EIATTR_EXTERNS
	.align		4
        /*0080*/ 	.byte	0x04, 0x0f
        /*0082*/ 	.short	(.L_237 - .L_236)


	//   ....[0]....
	.align		4
.L_236:
        /*0084*/ 	.word	index@(__assertfail)


	//----- nvinfo : EIATTR_MERCURY_ISA_VERSION
	.align		4
.L_237:
        /*0088*/ 	.byte	0x03, 0x5f
        /*008a*/ 	.short	0x0101


	//----- nvinfo : EIATTR_SYSCALL_OFFSETS
	.align		4
        /*008c*/ 	.byte	0x04, 0x46
        /*008e*/ 	.short	(.L_239 - .L_238)


	//   ....[0]....
.L_238:
        /*0090*/ 	.word	0x00000ef0


	//   ....[1]....
        /*0094*/ 	.word	0x00001df0


	//   ....[2]....
        /*0098*/ 	.word	0x00002d00


	//   ....[3]....
        /*009c*/ 	.word	0x00003be0


	//   ....[4]....
        /*00a0*/ 	.word	0x0000a8d0


	//   ....[5]....
        /*00a4*/ 	.word	0x0000b7b0


	//   ....[6]....
        /*00a8*/ 	.word	0x0000c670


	//   ....[7]....
        /*00ac*/ 	.word	0x0000d530


	//----- nvinfo : EIATTR_EXIT_INSTR_OFFSETS
	.align		4
.L_239:
        /*00b0*/ 	.byte	0x04, 0x1c
        /*00b2*/ 	.short	(.L_241 - .L_240)


	//   ....[0]....
.L_240:
        /*00b4*/ 	.word	0x0000c6f0


	//   ....[1]....
        /*00b8*/ 	.word	0x0000c820


	//   ....[2]....
        /*00bc*/ 	.word	0x0000c840


	//   ....[3]....
        /*00c0*/ 	.word	0x0000c8c0


	//   ....[4]....
        /*00c4*/ 	.word	0x0000c8e0


	//   ....[5]....
        /*00c8*/ 	.word	0x0000c900


	//   ....[6]....
        /*00cc*/ 	.word	0x0000c990


	//   ....[7]....
        /*00d0*/ 	.word	0x0000c9d0


	//   ....[8]....
        /*00d4*/ 	.word	0x0000ca70


	//   ....[9]....
        /*00d8*/ 	.word	0x0000cac0


	//   ....[10]....
        /*00dc*/ 	.word	0x0000caf0


	//   ....[11]....
        /*00e0*/ 	.word	0x0000cbc0


	//   ....[12]....
        /*00e4*/ 	.word	0x0000cc00


	//   ....[13]....
        /*00e8*/ 	.word	0x0000cd90


	//   ....[14]....
        /*00ec*/ 	.word	0x0000cef0


	//   ....[15]....
        /*00f0*/ 	.word	0x0000cf30


	//   ....[16]....
        /*00f4*/ 	.word	0x0000cfd0


	//   ....[17]....
        /*00f8*/ 	.word	0x0000d150


	//   ....[18]....
        /*00fc*/ 	.word	0x0000d2d0


	//   ....[19]....
        /*0100*/ 	.word	0x0000d430


	//   ....[20]....
        /*0104*/ 	.word	0x0000d540


	//   ....[21]....
        /*0108*/ 	.word	0x0000d560


	//   ....[22]....
        /*010c*/ 	.word	0x0000d580


	//----- nvinfo : EIATTR_MAX_THREADS
	.align		4
.L_241:
        /*0110*/ 	.byte	0x04, 0x05
        /*0112*/ 	.short	(.L_243 - .L_242)
.L_242:
        /*0114*/ 	.word	0x00000080
        /*0118*/ 	.word	0x00000001
        /*011c*/ 	.word	0x00000001


	//----- nvinfo : EIATTR_CRS_STACK_SIZE
	.align		4
.L_243:
        /*0120*/ 	.byte	0x04, 0x1e
        /*0122*/ 	.short	(.L_245 - .L_244)
.L_244:
        /*0124*/ 	.word	0x00000000


	//----- nvinfo : EIATTR_CBANK_PARAM_SIZE
	.align		4
.L_245:
        /*0128*/ 	.byte	0x03, 0x19
        /*012a*/ 	.short	0x005c


	//----- nvinfo : EIATTR_PARAM_CBANK
	.align		4
        /*012c*/ 	.byte	0x04, 0x0a
        /*012e*/ 	.short	(.L_247 - .L_246)
	.align		4
.L_246:
        /*0130*/ 	.word	index@(.nv.constant0._ZN2at6native27unrolled_elementwise_kernelIZZNS0_61_GLOBAL__N__ae8afa13_23_FlattenIndicesKernel_cu_1520ed90_309421_flatten_indices_implINS2_18CUDAKernelLauncherElLl0EEENS_6TensorERKS5_N3c108ArrayRefIlEEENKUlvE0_clEvEUllE_St5arrayIPcLm2EELi4E23TrivialOffsetCalculatorILi1EjESH_NS0_6memory12LoadWithCastILi1EEENSI_13StoreWithCastILi1EEEEEviT_T0_T2_T3_T4_T5_)
        /*0134*/ 	.short	0x0210
        /*0136*/ 	.short	0x005c


	//----- nvinfo : EIATTR_SW_WAR
	.align		4
.L_247:
        /*0138*/ 	.byte	0x04, 0x36
        /*013a*/ 	.short	(.L_249 - .L_248)
.L_248:
        /*013c*/ 	.word	0x00000008
.L_249:


//--------------------- .nv.info._ZN2at6native18elementwise_kernelILi128ELi2EZNS0_22gpu_kernel_impl_nocastIZZNS0_61_GLOBAL__N__ae8afa13_23_FlattenIndicesKernel_cu_1520ed90_309421_flatten_indices_implINS3_18CUDAKernelLauncherElLl0EEENS_6TensorERKS6_N3c108ArrayRefIlEEENKUlvE0_clEvEUllE_EEvRNS_18TensorIteratorBaseERKT_EUliE_EEviT1_ --------------------------
	.section	.nv.info._ZN2at6native18elementwise_kernelILi128ELi2EZNS0_22gpu_kernel_impl_nocastIZZNS0_61_GLOBAL__N__ae8afa13_23_FlattenIndicesKernel_cu_1520ed90_309421_flatten_indices_implINS3_18CUDAKernelLauncherElLl0EEENS_6TensorERKS6_N3c108ArrayRefIlEEENKUlvE0_clEvEUllE_EEvRNS_18TensorIteratorBaseERKT_EUliE_EEviT1_,"",@"SHT_CUDA_INFO"
	.sectionflags	@""
	.align	4


	//----- nvinfo : EIATTR_CUDA_API_VERSION
	.align		4
        /*0000*/ 	.byte	0x04, 0x37
        /*0002*/ 	.short	(.L_251 - .L_250)
.L_250:
        /*0004*/ 	.word	0x00000082


	//----- nvinfo : EIATTR_KPARAM_INFO
	.align		4
.L_251:
        /*0008*/ 	.byte	0x04, 0x17
        /*000a*/ 	.short	(.L_253 - .L_252)
.L_252:
        /*000c*/ 	.word	0x00000000
        /*0010*/ 	.short	0x0001
        /*0012*/ 	.short	0x0008
        /*0014*/ 	.byte	0x00, 0xf0, 0x01, 0x09


	//----- nvinfo : EIATTR_KPARAM_INFO
	.align		4
.L_253:
        /*0018*/ 	.byte	0x04, 0x17
        /*001a*/ 	.short	(.L_255 - .L_254)
.L_254:
        /*001c*/ 	.word	0x00000000
        /*0020*/ 	.short	0x0000
        /*0022*/ 	.short	0x0000
        /*0024*/ 	.byte	0x00, 0xf0, 0x11, 0x00


	//----- nvinfo : EIATTR_SPARSE_MMA_MASK
	.align		4
.L_255:
        /*0028*/ 	.byte	0x03, 0x50
        /*002a*/ 	.short	0x0000


	//----- nvinfo : EIATTR_MAXREG_COUNT
	.align		4
        /*002c*/ 	.byte	0x03, 0x1b
        /*002e*/ 	.short	0x0080


	//----- nvinfo : EIATTR_MERCURY_ISA_VERSION
	.align		4
        /*0030*/ 	.byte	0x03, 0x5f
        /*0032*/ 	.short	0x0101


	//----- nvinfo : EIATTR_EXIT_INSTR_OFFSETS
	.align		4
        /*0034*/ 	.byte	0x04, 0x1c
        /*0036*/ 	.short	(.L_257 - .L_256)


	//   ....[0]....
.L_256:
        /*0038*/ 	.word	0x00001be0


	//   ....[1]....
        /*003c*/ 	.word	0x000036a0


	//----- nvinfo : EIATTR_MAX_THREADS
	.align		4
.L_257:
        /*0040*/ 	.byte	0x04, 0x05
        /*0042*/ 	.short	(.L_259 - .L_258)
.L_258:
        /*0044*/ 	.word	0x00000080
        /*0048*/ 	.word	0x00000001
        /*004c*/ 	.word	0x00000001


	//----- nvinfo : EIATTR_CRS_STACK_SIZE
	.align		4
.L_259:
        /*0050*/ 	.byte	0x04, 0x1e
        /*0052*/ 	.short	(.L_261 - .L_260)
.L_260:
        /*0054*/ 	.word	0x00000000


	//----- nvinfo : EIATTR_CBANK_PARAM_SIZE
	.align		4
.L_261:
        /*0058*/ 	.byte	0x03, 0x19
        /*005a*/ 	.short	0x0248


	//----- nvinfo : EIATTR_PARAM_CBANK
	.align		4
        /*005c*/ 	.byte	0x04, 0x0a
        /*005e*/ 	.short	(.L_263 - .L_262)
	.align		4
.L_262:
        /*0060*/ 	.word	index@(.nv.constant0._ZN2at6native18elementwise_kernelILi128ELi2EZNS0_22gpu_kernel_impl_nocastIZZNS0_61_GLOBAL__N__ae8afa13_23_FlattenIndicesKernel_cu_1520ed90_309421_flatten_indices_implINS3_18CUDAKernelLauncherElLl0EEENS_6TensorERKS6_N3c108ArrayRefIlEEENKUlvE0_clEvEUllE_EEvRNS_18TensorIteratorBaseERKT_EUliE_EEviT1_)
        /*0064*/ 	.short	0x0210
        /*0066*/ 	.short	0x0248


	//----- nvinfo : EIATTR_SW_WAR
	.align		4
.L_263:
        /*0068*/ 	.byte	0x04, 0x36
        /*006a*/ 	.short	(.L_265 - .L_264)
.L_264:
        /*006c*/ 	.word	0x00000008
.L_265:


//--------------------- .nv.info._ZN2at6native27unrolled_elementwise_kernelIZZNS0_61_GLOBAL__N__ae8afa13_23_FlattenIndicesKernel_cu_1520ed90_309421_flatten_indices_implINS2_18CUDAKernelLauncherElLl0EEENS_6TensorERKS5_N3c108ArrayRefIlEEENKUlvE0_clEvEUllE_St5arrayIPcLm2EELi4E23TrivialOffsetCalculatorILi1EjESH_NS0_6memory15LoadWithoutCastENSI_16StoreWithoutCastEEEviT_T0_T2_T3_T4_T5_ --------------------------
	.section	.nv.info._ZN2at6native27unrolled_elementwise_kernelIZZNS0_61_GLOBAL__N__ae8afa13_23_FlattenIndicesKernel_cu_1520ed90_309421_flatten_indices_implINS2_18CUDAKernelLauncherElLl0EEENS_6TensorERKS5_N3c108ArrayRefIlEEENKUlvE0_clEvEUllE_St5arrayIPcLm2EELi4E23TrivialOffsetCalculatorILi1EjESH_NS0_6memory15LoadWithoutCastENSI_16StoreWithoutCastEEEviT_T0_T2_T3_T4_T5_,"",@"SHT_CUDA_INFO"
	.sectionflags	@""
	.align	4


	//----- nvinfo : EIATTR_CUDA_API_VERSION
	.align		4
        /*0000*/ 	.byte	0x04, 0x37
        /*0002*/ 	.short	(.L_267 - .L_266)
.L_266:
        /*0004*/ 	.word	0x00000082


	//----- nvinfo : EIATTR_KPARAM_INFO
	.align		4
.L_267:
        /*0008*/ 	.byte	0x04, 0x17
        /*000a*/ 	.short	(.L_269 - .L_268)
.L_268:
        /*000c*/ 	.word	0x00000000
        /*0010*/ 	.short	0x0006
        /*0012*/ 	.short	0x004b
        /*0014*/ 	.byte	0x00, 0xf0, 0x05, 0x00


	//----- nvinfo : EIATTR_KPARAM_INFO
	.align		4
.L_269:
        /*0018*/ 	.byte	0x04, 0x17
        /*001a*/ 	.short	(.L_271 - .L_270)
.L_270:
        /*001c*/ 	.word	0x00000000
        /*0020*/ 	.short	0x0005
        /*0022*/ 	.short	0x004a
        /*0024*/ 	.byte	0x00, 0xf0, 0x05, 0x00


	//----- nvinfo : EIATTR_KPARAM_INFO
	.align		4
.L_271:
        /*0028*/ 	.byte	0x04, 0x17
        /*002a*/ 	.short	(.L_273 - .L_272)
.L_272:
        /*002c*/ 	.word	0x00000000
        /*0030*/ 	.short	0x0004
        /*0032*/ 	.short	0x0049
        /*0034*/ 	.byte	0x00, 0xf0, 0x05, 0x00


	//----- nvinfo : EIATTR_KPARAM_INFO
	.align		4
.L_273:
        /*0038*/ 	.byte	0x04, 0x17
        /*003a*/ 	.short	(.L_275 - .L_274)
.L_274:
        /*003c*/ 	.word	0x00000000
        /*0040*/ 	.short	0x0003
        /*0042*/ 	.short	0x0048
        /*0044*/ 	.byte	0x00, 0xf0, 0x05, 0x00


	//----- nvinfo : EIATTR_KPARAM_INFO
	.align		4
.L_275:
        /*0048*/ 	.byte	0x04, 0x17
        /*004a*/ 	.short	(.L_277 - .L_276)
.L_276:
        /*004c*/ 	.word	0x00000000
        /*0050*/ 	.short	0x0002
        /*0052*/ 	.short	0x0038
        /*0054*/ 	.byte	0x00, 0xf0, 0x41, 0x00


	//----- nvinfo : EIATTR_KPARAM_INFO
	.align		4
.L_277:
        /*0058*/ 	.byte	0x04, 0x17
        /*005a*/ 	.short	(.L_279 - .L_278)
.L_278:
        /*005c*/ 	.word	0x00000000
        /*0060*/ 	.short	0x0001
        /*0062*/ 	.short	0x0008
        /*0064*/ 	.byte	0x00, 0xf0, 0xc1, 0x00


	//----- nvinfo : EIATTR_KPARAM_INFO
	.align		4
.L_279:
        /*0068*/ 	.byte	0x04, 0x17
        /*006a*/ 	.short	(.L_281 - .L_280)
.L_280:
        /*006c*/ 	.word	0x00000000
        /*0070*/ 	.short	0x0000
        /*0072*/ 	.short	0x0000
        /*0074*/ 	.byte	0x00, 0xf0, 0x11, 0x00


	//----- nvinfo : EIATTR_SPARSE_MMA_MASK
	.align		4
.L_281:
        /*0078*/ 	.byte	0x03, 0x50
        /*007a*/ 	.short	0x0000


	//----- nvinfo : EIATTR_MAXREG_COUNT
	.align		4
        /*007c*/ 	.byte	0x03, 0x1b
        /*007e*/ 	.short	0x00ff


	//----- nvinfo : EIATTR_MERCURY_ISA_VERSION
	.align		4
        /*0080*/ 	.byte	0x03, 0x5f
        /*0082*/ 	.short	0x0101


	//----- nvinfo : EIATTR_EXIT_INSTR_OFFSETS
	.align		4
        /*0084*/ 	.byte	0x04, 0x1c
        /*0086*/ 	.short	(.L_283 - .L_282)


	//   ....[0]....
.L_282:
        /*0088*/ 	.word	0x00006070


	//   ....[1]....
        /*008c*/ 	.word	0x000060d0


	//----- nvinfo : EIATTR_MAX_THREADS
	.align		4
.L_283:
        /*0090*/ 	.byte	0x04, 0x05
        /*0092*/ 	.short	(.L_285 - .L_284)
.L_284:
        /*0094*/ 	.word	0x00000080
        /*0098*/ 	.word	0x00000001
        /*009c*/ 	.word	0x00000001


	//----- nvinfo : EIATTR_CRS_STACK_SIZE
	.align		4
.L_285:
        /*00a0*/ 	.byte	0x04, 0x1e
        /*00a2*/ 	.short	(.L_287 - .L_286)
.L_286:
        /*00a4*/ 	.word	0x00000000


	//----- nvinfo : EIATTR_CBANK_PARAM_SIZE
	.align		4
.L_287:
        /*00a8*/ 	.byte	0x03, 0x19
        /*00aa*/ 	.short	0x004c


	//----- nvinfo : EIATTR_PARAM_CBANK
	.align		4
        /*00ac*/ 	.byte	0x04, 0x0a
        /*00ae*/ 	.short	(.L_289 - .L_288)
	.align		4
.L_288:
        /*00b0*/ 	.word	index@(.nv.constant0._ZN2at6native27unrolled_elementwise_kernelIZZNS0_61_GLOBAL__N__ae8afa13_23_FlattenIndicesKernel_cu_1520ed90_309421_flatten_indices_implINS2_18CUDAKernelLauncherElLl0EEENS_6TensorERKS5_N3c108ArrayRefIlEEENKUlvE0_clEvEUllE_St5arrayIPcLm2EELi4E23TrivialOffsetCalculatorILi1EjESH_NS0_6memory15LoadWithoutCastENSI_16StoreWithoutCastEEEviT_T0_T2_T3_T4_T5_)
        /*00b4*/ 	.short	0x0210
        /*00b6*/ 	.short	0x004c


	//----- nvinfo : EIATTR_SW_WAR
	.align		4
.L_289:
        /*00b8*/ 	.byte	0x04, 0x36
        /*00ba*/ 	.short	(.L_291 - .L_290)
.L_290:
        /*00bc*/ 	.word	0x00000008
.L_291:


//--------------------- .nv.info._ZN2at6native29vectorized_elementwise_kernelILi2EZZNS0_61_GLOBAL__N__ae8afa13_23_FlattenIndicesKernel_cu_1520ed90_309421_flatten_indices_implINS2_18CUDAKernelLauncherElLl0EEENS_6TensorERKS5_N3c108ArrayRefIlEEENKUlvE0_clEvEUllE_St5arrayIPcLm2EEEEviT0_T1_ --------------------------
	.section	.nv.info._ZN2at6native29vectorized_elementwise_kernelILi2EZZNS0_61_GLOBAL__N__ae8afa13_23_FlattenIndicesKernel_cu_1520ed90_309421_flatten_indices_implINS2_18CUDAKernelLauncherElLl0EEENS_6TensorERKS5_N3c108ArrayRefIlEEENKUlvE0_clEvEUllE_St5arrayIPcLm2EEEEviT0_T1_,"",@"SHT_CUDA_INFO"
	.sectionflags	@""
	.align	4


	//----- nvinfo : EIATTR_CUDA_API_VERSION
	.align		4
        /*0000*/ 	.byte	0x04, 0x37
        /*0002*/ 	.short	(.L_293 - .L_292)
.L_292:
        /*0004*/ 	.word	0x00000082


	//----- nvinfo : EIATTR_KPARAM_INFO
	.align		4
.L_293:
        /*0008*/ 	.byte	0x04, 0x17
        /*000a*/ 	.short	(.L_295 - .L_294)
.L_294:
        /*000c*/ 	.word	0x00000000
        /*0010*/ 	.short	0x0002
        /*0012*/ 	.short	0x0038
        /*0014*/ 	.byte	0x00, 0xf0, 0x41, 0x00


	//----- nvinfo : EIATTR_KPARAM_INFO
	.align		4
.L_295:
        /*0018*/ 	.byte	0x04, 0x17
        /*001a*/ 	.short	(.L_297 - .L_296)
.L_296:
        /*001c*/ 	.word	0x00000000
        /*0020*/ 	.short	0x0001
        /*0022*/ 	.short	0x0008
        /*0024*/ 	.byte	0x00, 0xf0, 0xc1, 0x00


	//----- nvinfo : EIATTR_KPARAM_INFO
	.align		4
.L_297:
        /*0028*/ 	.byte	0x04, 0x17
        /*002a*/ 	.short	(.L_299 - .L_298)
.L_298:
        /*002c*/ 	.word	0x00000000
        /*0030*/ 	.short	0x0000
        /*0032*/ 	.short	0x0000
        /*0034*/ 	.byte	0x00, 0xf0, 0x11, 0x00


	//----- nvinfo : EIATTR_SPARSE_MMA_MASK
	.align		4
.L_299:
        /*0038*/ 	.byte	0x03, 0x50
        /*003a*/ 	.short	0x0000


	//----- nvinfo : EIATTR_MAXREG_COUNT
	.align		4
        /*003c*/ 	.byte	0x03, 0x1b
        /*003e*/ 	.short	0x00ff


	//----- nvinfo : EIATTR_ANNOTATIONS
	.align		4
        /*0040*/ 	.byte	0x04, 0x55
        /*0042*/ 	.short	(.L_301 - .L_300)


	//   ....[0]....
.L_300:
        /*0044*/ 	.word	0x00000001
        /*0048*/ 	.byte	0xc0, 0x02, 0x00, 0x00, 0x01, 0x00, 0x00, 0x00, 0xd0, 0x02, 0x00, 0x00, 0x01, 0x00, 0x00, 0x00
        /*0058*/ 	.byte	0x20, 0x89, 0x00, 0x00, 0x01, 0x00, 0x00, 0x00, 0x90, 0x9b, 0x00, 0x00, 0x01, 0x00, 0x00, 0x00
        /*0068*/ 	.byte	0xf0, 0x9e, 0x00, 0x00, 0x01, 0x00, 0x00, 0x00, 0xd0, 0xb1, 0x00, 0x00, 0x01, 0x00, 0x00, 0x00
        /*0078*/ 	.byte	0xd0, 0xba, 0x00, 0x00, 0x01, 0x00, 0x00, 0x00, 0x70, 0x65, 0x01, 0x00


	//----- nvinfo : EIATTR_MERCURY_ISA_VERSION
	.align		4
.L_301:
        /*0084*/ 	.byte	0x03, 0x5f
        /*0086*/ 	.short	0x0101


	//----- nvinfo : EIATTR_EXIT_INSTR_OFFSETS
	.align		4
        /*0088*/ 	.byte	0x04, 0x1c
        /*008a*/ 	.short	(.L_303 - .L_302)


	//   ....[0]....
.L_302:
        /*008c*/ 	.word	0x0000b680


	//   ....[1]....
        /*0090*/ 	.word	0x00018200


	//   ....[2]....
        /*0094*/ 	.word	0x00018250


	//----- nvinfo : EIATTR_MAX_THREADS
	.align		4
.L_303:
        /*0098*/ 	.byte	0x04, 0x05
        /*009a*/ 	.short	(.L_305 - .L_304)
.L_304:
        /*009c*/ 	.word	0x00000080
        /*00a0*/ 	.word	0x00000001
        /*00a4*/ 	.word	0x00000001


	//----- nvinfo : EIATTR_CRS_STACK_SIZE
	.align		4
.L_305:
        /*00a8*/ 	.byte	0x04, 0x1e
        /*00aa*/ 	.short	(.L_307 - .L_306)
.L_306:
        /*00ac*/ 	.word	0x00000000


	//----- nvinfo : EIATTR_CBANK_PARAM_SIZE
	.align		4
.L_307:
        /*00b0*/ 	.byte	0x03, 0x19
        /*00b2*/ 	.short	0x0048


	//----- nvinfo : EIATTR_PARAM_CBANK
	.align		4
        /*00b4*/ 	.byte	0x04, 0x0a
        /*00b6*/ 	.short	(.L_309 - .L_308)
	.align		4
.L_308:
        /*00b8*/ 	.word	index@(.nv.constant0._ZN2at6native29vectorized_elementwise_kernelILi2EZZNS0_61_GLOBAL__N__ae8afa13_23_FlattenIndicesKernel_cu_1520ed90_309421_flatten_indices_implINS2_18CUDAKernelLauncherElLl0EEENS_6TensorERKS5_N3c108ArrayRefIlEEENKUlvE0_clEvEUllE_St5arrayIPcLm2EEEEviT0_T1_)
        /*00bc*/ 	.short	0x0210
        /*00be*/ 	.short	0x0048


	//----- nvinfo : EIATTR_SW_WAR
	.align		4
.L_309:
        /*00c0*/ 	.byte	0x04, 0x36
        /*00c2*/ 	.short	(.L_311 - .L_310)
.L_310:
        /*00c4*/ 	.word	0x00000008
.L_311:


//--------------------- .nv.info._ZN2at6native29vectorized_elementwise_kernelILi4EZZNS0_61_GLOBAL__N__ae8afa13_23_FlattenIndicesKernel_cu_1520ed90_309421_flatten_indices_implINS2_18CUDAKernelLauncherElLl0EEENS_6TensorERKS5_N3c108ArrayRefIlEEENKUlvE0_clEvEUllE_St5arrayIPcLm2EEEEviT0_T1_ --------------------------
	.section	.nv.info._ZN2at6native29vectorized_elementwise_kernelILi4EZZNS0_61_GLOBAL__N__ae8afa13_23_FlattenIndicesKernel_cu_1520ed90_309421_flatten_indices_implINS2_18CUDAKernelLauncherElLl0EEENS_6TensorERKS5_N3c108ArrayRefIlEEENKUlvE0_clEvEUllE_St5arrayIPcLm2EEEEviT0_T1_,"",@"SHT_CUDA_INFO"
	.sectionflags	@""
	.align	4


	//----- nvinfo : EIATTR_CUDA_API_VERSION
	.align		4
        /*0000*/ 	.byte	0x04, 0x37
        /*0002*/ 	.short	(.L_313 - .L_312)
.L_312:
        /*0004*/ 	.word	0x00000082


	//----- nvinfo : EIATTR_KPARAM_INFO
	.align		4
.L_313:
        /*0008*/ 	.byte	0x04, 0x17
        /*000a*/ 	.short	(.L_315 - .L_314)
.L_314:
        /*000c*/ 	.word	0x00000000
        /*0010*/ 	.short	0x0002
        /*0012*/ 	.short	0x0038
        /*0014*/ 	.byte	0x00, 0xf0, 0x41, 0x00


	//----- nvinfo : EIATTR_KPARAM_INFO
	.align		4
.L_315:
        /*0018*/ 	.byte	0x04, 0x17
        /*001a*/ 	.short	(.L_317 - .L_316)
.L_316:
        /*001c*/ 	.word	0x00000000
        /*0020*/ 	.short	0x0001
        /*0022*/ 	.short	0x0008
        /*0024*/ 	.byte	0x00, 0xf0, 0xc1, 0x00


	//----- nvinfo : EIATTR_KPARAM_INFO
	.align		4
.L_317:
        /*0028*/ 	.byte	0x04, 0x17
        /*002a*/ 	.short	(.L_319 - .L_318)
.L_318:
        /*002c*/ 	.word	0x00000000
        /*0030*/ 	.short	0x0000
        /*0032*/ 	.short	0x0000
        /*0034*/ 	.byte	0x00, 0xf0, 0x11, 0x00


	//----- nvinfo : EIATTR_SPARSE_MMA_MASK
	.align		4
.L_319:
        /*0038*/ 	.byte	0x03, 0x50
        /*003a*/ 	.short	0x0000


	//----- nvinfo : EIATTR_MAXREG_COUNT
	.align		4
        /*003c*/ 	.byte	0x03, 0x1b
        /*003e*/ 	.short	0x00ff


	//----- nvinfo : EIATTR_ANNOTATIONS
	.align		4
        /*0040*/ 	.byte	0x04, 0x55
        /*0042*/ 	.short	(.L_321 - .L_320)


	//   ....[0]....
.L_320:
        /*0044*/ 	.word	0x00000001
        /*0048*/ 	.byte	0xc0, 0x02, 0x00, 0x00, 0x01, 0x00, 0x00, 0x00, 0xd0, 0x02, 0x00, 0x00, 0x01, 0x00, 0x00, 0x00
        /*0058*/ 	.byte	0x20, 0x89, 0x00, 0x00, 0x01, 0x00, 0x00, 0x00, 0x90, 0x9b, 0x00, 0x00, 0x01, 0x00, 0x00, 0x00
        /*0068*/ 	.byte	0xf0, 0x9e, 0x00, 0x00, 0x01, 0x00, 0x00, 0x00, 0xd0, 0xb1, 0x00, 0x00, 0x01, 0x00, 0x00, 0x00
        /*0078*/ 	.byte	0xd0, 0xba, 0x00, 0x00, 0x01, 0x00, 0x00, 0x00, 0x70, 0x65, 0x01, 0x00


	//----- nvinfo : EIATTR_MERCURY_ISA_VERSION
	.align		4
.L_321:
        /*0084*/ 	.byte	0x03, 0x5f
        /*0086*/ 	.short	0x0101


	//----- nvinfo : EIATTR_EXIT_INSTR_OFFSETS
	.align		4
        /*0088*/ 	.byte	0x04, 0x1c
        /*008a*/ 	.short	(.L_323 - .L_322)


	//   ....[0]....
.L_322:
        /*008c*/ 	.word	0x0000b680


	//   ....[1]....
        /*0090*/ 	.word	0x00018200


	//   ....[2]....
        /*0094*/ 	.word	0x00018250


	//----- nvinfo : EIATTR_MAX_THREADS
	.align		4
.L_323:
        /*0098*/ 	.byte	0x04, 0x05
        /*009a*/ 	.short	(.L_325 - .L_324)
.L_324:
        /*009c*/ 	.word	0x00000080
        /*00a0*/ 	.word	0x00000001
        /*00a4*/ 	.word	0x00000001


	//----- nvinfo : EIATTR_CRS_STACK_SIZE
	.align		4
.L_325:
        /*00a8*/ 	.byte	0x04, 0x1e
        /*00aa*/ 	.short	(.L_327 - .L_326)
.L_326:
        /*00ac*/ 	.word	0x00000000


	//----- nvinfo : EIATTR_CBANK_PARAM_SIZE
	.align		4
.L_327:
        /*00b0*/ 	.byte	0x03, 0x19
        /*00b2*/ 	.short	0x0048


	//----- nvinfo : EIATTR_PARAM_CBANK
	.align		4
        /*00b4*/ 	.byte	0x04, 0x0a
        /*00b6*/ 	.short	(.L_329 - .L_328)
	.align		4
.L_328:
        /*00b8*/ 	.word	index@(.nv.constant0._ZN2at6native29vectorized_elementwise_kernelILi4EZZNS0_61_GLOBAL__N__ae8afa13_23_FlattenIndicesKernel_cu_1520ed90_309421_flatten_indices_implINS2_18CUDAKernelLauncherElLl0EEENS_6TensorERKS5_N3c108ArrayRefIlEEENKUlvE0_clEvEUllE_St5arrayIPcLm2EEEEviT0_T1_)
        /*00bc*/ 	.short	0x0210
        /*00be*/ 	.short	0x0048


	//----- nvinfo : EIATTR_SW_WAR
	.align		4
.L_329:
        /*00c0*/ 	.byte	0x04, 0x36
        /*00c2*/ 	.short	(.L_331 - .L_330)
.L_330:
        /*00c4*/ 	.word	0x00000008
.L_331:


//--------------------- .nv.info._ZN2at6native29vectorized_elementwise_kernelILi8EZZNS0_61_GLOBAL__N__ae8afa13_23_FlattenIndicesKernel_cu_1520ed90_309421_flatten_indices_implINS2_18CUDAKernelLauncherElLl0EEENS_6TensorERKS5_N3c108ArrayRefIlEEENKUlvE0_clEvEUllE_St5arrayIPcLm2EEEEviT0_T1_ --------------------------
	.section	.nv.info._ZN2at6native29vectorized_elementwise_kernelILi8EZZNS0_61_GLOBAL__N__ae8afa13_23_FlattenIndicesKernel_cu_1520ed90_309421_flatten_indices_implINS2_18CUDAKernelLauncherElLl0EEENS_6TensorERKS5_N3c108ArrayRefIlEEENKUlvE0_clEvEUllE_St5arrayIPcLm2EEEEviT0_T1_,"",@"SHT_CUDA_INFO"
	.sectionflags	@""
	.align	4


	//----- nvinfo : EIATTR_CUDA_API_VERSION
	.align		4
        /*0000*/ 	.byte	0x04, 0x37
        /*0002*/ 	.short	(.L_333 - .L_332)
.L_332:
        /*0004*/ 	.word	0x00000082


	//----- nvinfo : EIATTR_KPARAM_INFO
	.align		4
.L_333:
        /*0008*/ 	.byte	0x04, 0x17
        /*000a*/ 	.short	(.L_335 - .L_334)
.L_334:
        /*000c*/ 	.word	0x00000000
        /*0010*/ 	.short	0x0002
        /*0012*/ 	.short	0x0038
        /*0014*/ 	.byte	0x00, 0xf0, 0x41, 0x00


	//----- nvinfo : EIATTR_KPARAM_INFO
	.align		4
.L_335:
        /*0018*/ 	.byte	0x04, 0x17
        /*001a*/ 	.short	(.L_337 - .L_336)
.L_336:
        /*001c*/ 	.word	0x00000000
        /*0020*/ 	.short	0x0001
        /*0022*/ 	.short	0x0008
        /*0024*/ 	.byte	0x00, 0xf0, 0xc1, 0x00


	//----- nvinfo : EIATTR_KPARAM_INFO
	.align		4
.L_337:
        /*0028*/ 	.byte	0x04, 0x17
        /*002a*/ 	.short	(.L_339 - .L_338)
.L_338:
        /*002c*/ 	.word	0x00000000
        /*0030*/ 	.short	0x0000
        /*0032*/ 	.short	0x0000
        /*0034*/ 	.byte	0x00, 0xf0, 0x11, 0x00


	//----- nvinfo : EIATTR_SPARSE_MMA_MASK
	.align		4
.L_339:
        /*0038*/ 	.byte	0x03, 0x50
        /*003a*/ 	.short	0x0000


	//----- nvinfo : EIATTR_MAXREG_COUNT
	.align		4
        /*003c*/ 	.byte	0x03, 0x1b
        /*003e*/ 	.short	0x00ff


	//----- nvinfo : EIATTR_ANNOTATIONS
	.align		4
        /*0040*/ 	.byte	0x04, 0x55
        /*0042*/ 	.short	(.L_341 - .L_340)


	//   ....[0]....
.L_340:
        /*0044*/ 	.word	0x00000001
        /*0048*/ 	.byte	0xc0, 0x02, 0x00, 0x00, 0x01, 0x00, 0x00, 0x00, 0xd0, 0x02, 0x00, 0x00, 0x01, 0x00, 0x00, 0x00
        /*0058*/ 	.byte	0x20, 0x89, 0x00, 0x00, 0x01, 0x00, 0x00, 0x00, 0x90, 0x9b, 0x00, 0x00, 0x01, 0x00, 0x00, 0x00
        /*0068*/ 	.byte	0xf0, 0x9e, 0x00, 0x00, 0x01, 0x00, 0x00, 0x00, 0xd0, 0xb1, 0x00, 0x00, 0x01, 0x00, 0x00, 0x00
        /*0078*/ 	.byte	0xd0, 0xba, 0x00, 0x00, 0x01, 0x00, 0x00, 0x00, 0x70, 0x65, 0x01, 0x00


	//----- nvinfo : EIATTR_MERCURY_ISA_VERSION
	.align		4
.L_341:
        /*0084*/ 	.byte	0x03, 0x5f
        /*0086*/ 	.short	0x0101


	//----- nvinfo : EIATTR_EXIT_INSTR_OFFSETS
	.align		4
        /*0088*/ 	.byte	0x04, 0x1c
        /*008a*/ 	.short	(.L_343 - .L_342)


	//   ....[0]....
.L_342:
        /*008c*/ 	.word	0x0000b680


	//   ....[1]....
        /*0090*/ 	.word	0x00018200


	//   ....[2]....
        /*0094*/ 	.word	0x00018250


	//----- nvinfo : EIATTR_MAX_THREADS
	.align		4
.L_343:
        /*0098*/ 	.byte	0x04, 0x05
        /*009a*/ 	.short	(.L_345 - .L_344)
.L_344:
        /*009c*/ 	.word	0x00000080
        /*00a0*/ 	.word	0x00000001
        /*00a4*/ 	.word	0x00000001


	//----- nvinfo : EIATTR_CRS_STACK_SIZE
	.align		4
.L_345:
        /*00a8*/ 	.byte	0x04, 0x1e
        /*00aa*/ 	.short	(.L_347 - .L_346)
.L_346:
        /*00ac*/ 	.word	0x00000000


	//----- nvinfo : EIATTR_CBANK_PARAM_SIZE
	.align		4
.L_347:
        /*00b0*/ 	.byte	0x03, 0x19
        /*00b2*/ 	.short	0x0048


	//----- nvinfo : EIATTR_PARAM_CBANK
	.align		4
        /*00b4*/ 	.byte	0x04, 0x0a
        /*00b6*/ 	.short	(.L_349 - .L_348)
	.align		4
.L_348:
        /*00b8*/ 	.word	index@(.nv.constant0._ZN2at6native29vectorized_elementwise_kernelILi8EZZNS0_61_GLOBAL__N__ae8afa13_23_FlattenIndicesKernel_cu_1520ed90_309421_flatten_indices_implINS2_18CUDAKernelLauncherElLl0EEENS_6TensorERKS5_N3c108ArrayRefIlEEENKUlvE0_clEvEUllE_St5arrayIPcLm2EEEEviT0_T1_)
        /*00bc*/ 	.short	0x0210
        /*00be*/ 	.short	0x0048


	//----- nvinfo : EIATTR_SW_WAR
	.align		4
.L_349:
        /*00c0*/ 	.byte	0x04, 0x36
        /*00c2*/ 	.short	(.L_351 - .L_350)
.L_350:
        /*00c4*/ 	.word	0x00000008
.L_351:


//--------------------- .nv.info._ZN2at6native18elementwise_kernelILi128ELi4EZNS0_15gpu_kernel_implIZZNS0_61_GLOBAL__N__ae8afa13_23_FlattenIndicesKernel_cu_1520ed90_309421_flatten_indices_implINS3_18CUDAKernelLauncherElLl8EEENS_6TensorERKS6_N3c108ArrayRefIlEEENKUlvE0_clEvEUllE_EEvRNS_18TensorIteratorBaseERKT_EUliE_EEviT1_ --------------------------
	.section	.nv.info._ZN2at6native18elementwise_kernelILi128ELi4EZNS0_15gpu_kernel_implIZZNS0_61_GLOBAL__N__ae8afa13_23_FlattenIndicesKernel_cu_1520ed90_309421_flatten_indices_implINS3_18CUDAKernelLauncherElLl8EEENS_6TensorERKS6_N3c108ArrayRefIlEEENKUlvE0_clEvEUllE_EEvRNS_18TensorIteratorBaseERKT_EUliE_EEviT1_,"",@"SHT_CUDA_INFO"
	.sectionflags	@""
	.align	4


	//----- nvinfo : EIATTR_CUDA_API_VERSION
	.align		4
        /*0000*/ 	.byte	0x04, 0x37
        /*0002*/ 	.short	(.L_353 - .L_352)
.L_352:
        /*0004*/ 	.word	0x00000082


	//----- nvinfo : EIATTR_KPARAM_INFO
	.align		4
.L_353:
        /*0008*/ 	.byte	0x04, 0x17
        /*000a*/ 	.short	(.L_355 - .L_354)
.L_354:
        /*000c*/ 	.word	0x00000000
        /*0010*/ 	.short	0x0001
        /*0012*/ 	.short	0x0008
        /*0014*/ 	.byte	0x00, 0xf0, 0x01, 0x0a


	//----- nvinfo : EIATTR_KPARAM_INFO
	.align		4
.L_355:
        /*0018*/ 	.byte	0x04, 0x17
        /*001a*/ 	.short	(.L_357 - .L_356)
.L_356:
        /*001c*/ 	.word	0x00000000
        /*0020*/ 	.short	0x0000
        /*0022*/ 	.short	0x0000
        /*0024*/ 	.byte	0x00, 0xf0, 0x11, 0x00


	//----- nvinfo : EIATTR_SPARSE_MMA_MASK
	.align		4
.L_357:
        /*0028*/ 	.byte	0x03, 0x50
        /*002a*/ 	.short	0x0000


	//----- nvinfo : EIATTR_MAXREG_COUNT
	.align		4
        /*002c*/ 	.byte	0x03, 0x1b
        /*002e*/ 	.short	0x0080


	//----- nvinfo : EIATTR_EXTERNS
	.align		4
        /*0030*/ 	.byte	0x04, 0x0f
        /*0032*/ 	.short	(.L_359 - .L_358)


	//   ....[0]....
	.align		4
.L_358:
        /*0034*/ 	.word	index@(__assertfail)


	//----- nvinfo : EIATTR_MERCURY_ISA_VERSION
	.align		4
.L_359:
        /*0038*/ 	.byte	0x03, 0x5f
        /*003a*/ 	.short	0x0101


	//----- nvinfo : EIATTR_SYSCALL_OFFSETS
	.align		4
        /*003c*/ 	.byte	0x04, 0x46
        /*003e*/ 	.short	(.L_361 - .L_360)


	//   ....[0]....
.L_360:
        /*0040*/ 	.word	0x000021b0


	//   ....[1]....
        /*0044*/ 	.word	0x00003790


	//   ....[2]....
        /*0048*/ 	.word	0x00005960


	//   ....[3]....
        /*004c*/ 	.word	0x00006f40


	//   ....[4]....
        /*0050*/ 	.word	0x00009110


	//   ....[5]....
        /*0054*/ 	.word	0x0000a6f0


	//   ....[6]....
        /*0058*/ 	.word	0x0000c8b0


	//   ....[7]....
        /*005c*/ 	.word	0x0000de90


	//----- nvinfo : EIATTR_EXIT_INSTR_OFFSETS
	.align		4
.L_361:
        /*0060*/ 	.byte	0x04, 0x1c
        /*0062*/ 	.short	(.L_363 - .L_362)


	//   ....[0]....
.L_362:
        /*0064*/ 	.word	0x0000a780


	//   ....[1]....
        /*0068*/ 	.word	0x0000d180


	//   ....[2]....
        /*006c*/ 	.word	0x0000d1a0


	//   ....[3]....
        /*0070*/ 	.word	0x0000d220


	//   ....[4]....
        /*0074*/ 	.word	0x0000d240


	//   ....[5]....
        /*0078*/ 	.word	0x0000d260


	//   ....[6]....
        /*007c*/ 	.word	0x0000d2f0


	//   ....[7]....
        /*0080*/ 	.word	0x0000d330


	//   ....[8]....
        /*0084*/ 	.word	0x0000d3d0


	//   ....[9]....
        /*0088*/ 	.word	0x0000d420


	//   ....[10]....
        /*008c*/ 	.word	0x0000d450


	//   ....[11]....
        /*0090*/ 	.word	0x0000d520


	//   ....[12]....
        /*0094*/ 	.word	0x0000d560


	//   ....[13]....
        /*0098*/ 	.word	0x0000d6f0


	//   ....[14]....
        /*009c*/ 	.word	0x0000d850


	//   ....[15]....
        /*00a0*/ 	.word	0x0000d890


	//   ....[16]....
        /*00a4*/ 	.word	0x0000d930


	//   ....[17]....
        /*00a8*/ 	.word	0x0000dab0


	//   ....[18]....
        /*00ac*/ 	.word	0x0000dc30


	//   ....[19]....
        /*00b0*/ 	.word	0x0000dd90


	//   ....[20]....
        /*00b4*/ 	.word	0x0000dea0


	//   ....[21]....
        /*00b8*/ 	.word	0x0000dec0


	//   ....[22]....
        /*00bc*/ 	.word	0x0000dee0


	//----- nvinfo : EIATTR_MAX_THREADS
	.align		4
.L_363:
        /*00c0*/ 	.byte	0x04, 0x05
        /*00c2*/ 	.short	(.L_365 - .L_364)
.L_364:
        /*00c4*/ 	.word	0x00000080
        /*00c8*/ 	.word	0x00000001
        /*00cc*/ 	.word	0x00000001


	//----- nvinfo : EIATTR_CRS_STACK_SIZE
	.align		4
.L_365:
        /*00d0*/ 	.byte	0x04, 0x1e
        /*00d2*/ 	.short	(.L_367 - .L_366)
.L_366:
        /*00d4*/ 	.word	0x00000000


	//----- nvinfo : EIATTR_CBANK_PARAM_SIZE
	.align		4
.L_367:
        /*00d8*/ 	.byte	0x03, 0x19
        /*00da*/ 	.short	0x0288


	//----- nvinfo : EIATTR_PARAM_CBANK
	.align		4
        /*00dc*/ 	.byte	0x04, 0x0a
        /*00de*/ 	.short	(.L_369 - .L_368)
	.align		4
.L_368:
        /*00e0*/ 	.word	index@(.nv.constant0._ZN2at6native18elementwise_kernelILi128ELi4EZNS0_15gpu_kernel_implIZZNS0_61_GLOBAL__N__ae8afa13_23_FlattenIndicesKernel_cu_1520ed90_309421_flatten_indices_implINS3_18CUDAKernelLauncherElLl8EEENS_6TensorERKS6_N3c108ArrayRefIlEEENKUlvE0_clEvEUllE_EEvRNS_18TensorIteratorBaseERKT_EUliE_EEviT1_)
        /*00e4*/ 	.short	0x0210
        /*00e6*/ 	.short	0x0288


	//----- nvinfo : EIATTR_SW_WAR
	.align		4
.L_369:
        /*00e8*/ 	.byte	0x04, 0x36
        /*00ea*/ 	.short	(.L_371 - .L_370)
.L_370:
        /*00ec*/ 	.word	0x00000008
.L_371:


//--------------------- .nv.info._ZN2at6native27unrolled_elementwise_kernelIZZNS0_61_GLOBAL__N__ae8afa13_23_FlattenIndicesKernel_cu_1520ed90_309421_flatten_indices_implINS2_18CUDAKernelLauncherElLl8EEENS_6TensorERKS5_N3c108ArrayRefIlEEENKUlvE0_clEvEUllE_St5arrayIPcLm2EELi4E23TrivialOffsetCalculatorILi1EjESH_NS0_6memory12LoadWithCastILi1EEENSI_13StoreWithCastILi1EEEEEviT_T0_T2_T3_T4_T5_ --------------------------
	.section	.nv.info._ZN2at6native27unrolled_elementwise_kernelIZZNS0_61_GLOBAL__N__ae8afa13_23_FlattenIndicesKernel_cu_1520ed90_309421_flatten_indices_implINS2_18CUDAKernelLauncherElLl8EEENS_6TensorERKS5_N3c108ArrayRefIlEEENKUlvE0_clEvEUllE_St5arrayIPcLm2EELi4E23TrivialOffsetCalculatorILi1EjESH_NS0_6memory12LoadWithCastILi1EEENSI_13StoreWithCastILi1EEEEEviT_T0_T2_T3_T4_T5_,"",@"SHT_CUDA_INFO"
	.sectionflags	@""
	.align	4


	//----- nvinfo : EIATTR_CUDA_API_VERSION
	.align		4
        /*0000*/ 	.byte	0x04, 0x37
        /*0002*/ 	.short	(.L_373 - .L_372)
.L_372:
        /*0004*/ 	.word	0x00000082


	//----- nvinfo : EIATTR_KPARAM_INFO
	.align		4
.L_373:
        /*0008*/ 	.byte	0x04, 0x17
        /*000a*/ 	.short	(.L_375 - .L_374)
.L_374:
        /*000c*/ 	.word	0x00000000
        /*0010*/ 	.short	0x0006
        /*0012*/ 	.short	0x008c
        /*0014*/ 	.byte	0x00, 0xf0, 0x21, 0x00


	//----- nvinfo : EIATTR_KPARAM_INFO
	.align		4
.L_375:
        /*0018*/ 	.byte	0x04, 0x17
        /*001a*/ 	.short	(.L_377 - .L_376)
.L_376:
        /*001c*/ 	.word	0x00000000
        /*0020*/ 	.short	0x0005
        /*0022*/ 	.short	0x0084
        /*0024*/ 	.byte	0x00, 0xf0, 0x21, 0x00


	//----- nvinfo : EIATTR_KPARAM_INFO
	.align		4
.L_377:
        /*0028*/ 	.byte	0x04, 0x17
        /*002a*/ 	.short	(.L_379 - .L_378)
.L_378:
        /*002c*/ 	.word	0x00000000
        /*0030*/ 	.short	0x0004
        /*0032*/ 	.short	0x0081
        /*0034*/ 	.byte	0x00, 0xf0, 0x05, 0x00


	//----- nvinfo : EIATTR_KPARAM_INFO
	.align		4
.L_379:
        /*0038*/ 	.byte	0x04, 0x17
        /*003a*/ 	.short	(.L_381 - .L_380)
.L_380:
        /*003c*/ 	.word	0x00000000
        /*0040*/ 	.short	0x0003
        /*0042*/ 	.short	0x0080
        /*0044*/ 	.byte	0x00, 0xf0, 0x05, 0x00


	//----- nvinfo : EIATTR_KPARAM_INFO
	.align		4
.L_381:
        /*0048*/ 	.byte	0x04, 0x17
        /*004a*/ 	.short	(.L_383 - .L_382)
.L_382:
        /*004c*/ 	.word	0x00000000
        /*0050*/ 	.short	0x0002
        /*0052*/ 	.short	0x0070
        /*0054*/ 	.byte	0x00, 0xf0, 0x41, 0x00


	//----- nvinfo : EIATTR_KPARAM_INFO
	.align		4
.L_383:
        /*0058*/ 	.byte	0x04, 0x17
        /*005a*/ 	.short	(.L_385 - .L_384)
.L_384:
        /*005c*/ 	.word	0x00000000
        /*0060*/ 	.short	0x0001
        /*0062*/ 	.short	0x0008
        /*0064*/ 	.byte	0x00, 0xf0, 0xa1, 0x01


	//----- nvinfo : EIATTR_KPARAM_INFO
	.align		4
.L_385:
        /*0068*/ 	.byte	0x04, 0x17
        /*006a*/ 	.short	(.L_387 - .L_386)
.L_386:
        /*006c*/ 	.word	0x00000000
        /*0070*/ 	.short	0x0000
        /*0072*/ 	.short	0x0000
        /*0074*/ 	.byte	0x00, 0xf0, 0x11, 0x00


	//----- nvinfo : EIATTR_SPARSE_MMA_MASK
	.align		4
.L_387:
        /*0078*/ 	.byte	0x03, 0x50
        /*007a*/ 	.short	0x0000


	//----- nvinfo : EIATTR_MAXREG_COUNT
	.align		4
        /*007c*/ 	.byte	0x03, 0x1b
        /*007e*/ 	.short	0x00ff


	//----- nvinfo : EIATTR_EXTERNS
	.align		4
        /*0080*/ 	.byte	0x04, 0x0f
        /*0082*/ 	.short	(.L_389 - .L_388)


	//   ....[0]....
	.align		4
.L_388:
        /*0084*/ 	.word	index@(__assertfail)


	//----- nvinfo : EIATTR_MERCURY_ISA_VERSION
	.align		4
.L_389:
        /*0088*/ 	.byte	0x03, 0x5f
        /*008a*/ 	.short	0x0101


	//----- nvinfo : EIATTR_SYSCALL_OFFSETS
	.align		4
        /*008c*/ 	.byte	0x04, 0x46
        /*008e*/ 	.short	(.L_391 - .L_390)


	//   ....[0]....
.L_390:
        /*0090*/ 	.word	0x000010a0


	//   ....[1]....
        /*0094*/ 	.word	0x00001fa0


	//   ....[2]....
        /*0098*/ 	.word	0x00002eb0


	//   ....[3]....
        /*009c*/ 	.word	0x00003da0


	//   ....[4]....
        /*00a0*/ 	.word	0x0000ab70


	//   ....[5]....
        /*00a4*/ 	.word	0x0000ba80


	//   ....[6]....
        /*00a8*/ 	.word	0x0000c940


	//   ....[7]....
        /*00ac*/ 	.word	0x0000d810


	//----- nvinfo : EIATTR_EXIT_INSTR_OFFSETS
	.align		4
.L_391:
        /*00b0*/ 	.byte	0x04, 0x1c
        /*00b2*/ 	.short	(.L_393 - .L_392)


	//   ....[0]....
.L_392:
        /*00b4*/ 	.word	0x0000c9c0


	//   ....[1]....
        /*00b8*/ 	.word	0x0000cb00


	//   ....[2]....
        /*00bc*/ 	.word	0x0000cb20


	//   ....[3]....
        /*00c0*/ 	.word	0x0000cba0


	//   ....[4]....
        /*00c4*/ 	.word	0x0000cbc0


	//   ....[5]....
        /*00c8*/ 	.word	0x0000cbe0


	//   ....[6]....
        /*00cc*/ 	.word	0x0000cc70


	//   ....[7]....
        /*00d0*/ 	.word	0x0000ccb0


	//   ....[8]....
        /*00d4*/ 	.word	0x0000cd50


	//   ....[9]....
        /*00d8*/ 	.word	0x0000cda0


	//   ....[10]....
        /*00dc*/ 	.word	0x0000cdd0


	//   ....[11]....
        /*00e0*/ 	.word	0x0000cea0


	//   ....[12]....
        /*00e4*/ 	.word	0x0000cee0


	//   ....[13]....
        /*00e8*/ 	.word	0x0000d070


	//   ....[14]....
        /*00ec*/ 	.word	0x0000d1d0


	//   ....[15]....
        /*00f0*/ 	.word	0x0000d210


	//   ....[16]....
        /*00f4*/ 	.word	0x0000d2b0


	//   ....[17]....
        /*00f8*/ 	.word	0x0000d430


	//   ....[18]....
        /*00fc*/ 	.word	0x0000d5b0


	//   ....[19]....
        /*0100*/ 	.word	0x0000d710


	//   ....[20]....
        /*0104*/ 	.word	0x0000d820


	//   ....[21]....
        /*0108*/ 	.word	0x0000d840


	//   ....[22]....
        /*010c*/ 	.word	0x0000d860


	//----- nvinfo : EIATTR_MAX_THREADS
	.align		4
.L_393:
        /*0110*/ 	.byte	0x04, 0x05
        /*0112*/ 	.short	(.L_395 - .L_394)
.L_394:
        /*0114*/ 	.word	0x00000080
        /*0118*/ 	.word	0x00000001
        /*011c*/ 	.word	0x00000001


	//----- nvinfo : EIATTR_CRS_STACK_SIZE
	.align		4
.L_395:
        /*0120*/ 	.byte	0x04, 0x1e
        /*0122*/ 	.short	(.L_397 - .L_396)
.L_396:
        /*0124*/ 	.word	0x00000000


	//----- nvinfo : EIATTR_CBANK_PARAM_SIZE
	.align		4
.L_397:
        /*0128*/ 	.byte	0x03, 0x19
        /*012a*/ 	.short	0x0094


	//----- nvinfo : EIATTR_PARAM_CBANK
	.align		4
        /*012c*/ 	.byte	0x04, 0x0a
        /*012e*/ 	.short	(.L_399 - .L_398)
	.align		4
.L_398:
        /*0130*/ 	.word	index@(.nv.constant0._ZN2at6native27unrolled_elementwise_kernelIZZNS0_61_GLOBAL__N__ae8afa13_23_FlattenIndicesKernel_cu_1520ed90_309421_flatten_indices_implINS2_18CUDAKernelLauncherElLl8EEENS_6TensorERKS5_N3c108ArrayRefIlEEENKUlvE0_clEvEUllE_St5arrayIPcLm2EELi4E23TrivialOffsetCalculatorILi1EjESH_NS0_6memory12LoadWithCastILi1EEENSI_13StoreWithCastILi1EEEEEviT_T0_T2_T3_T4_T5_)
        /*0134*/ 	.short	0x0210
        /*0136*/ 	.short	0x0094


	//----- nvinfo : EIATTR_SW_WAR
	.align		4
.L_399:
        /*0138*/ 	.byte	0x04, 0x36
        /*013a*/ 	.short	(.L_401 - .L_400)
.L_400:
        /*013c*/ 	.word	0x00000008
.L_401:


//--------------------- .nv.info._ZN2at6native18elementwise_kernelILi128ELi2EZNS0_22gpu_kernel_impl_nocastIZZNS0_61_GLOBAL__N__ae8afa13_23_FlattenIndicesKernel_cu_1520ed90_309421_flatten_indices_implINS3_18CUDAKernelLauncherElLl8EEENS_6TensorERKS6_N3c108ArrayRefIlEEENKUlvE0_clEvEUllE_EEvRNS_18TensorIteratorBaseERKT_EUliE_EEviT1_ --------------------------
	.section	.nv.info._ZN2at6native18elementwise_kernelILi128ELi2EZNS0_22gpu_kernel_impl_nocastIZZNS0_61_GLOBAL__N__ae8afa13_23_FlattenIndicesKernel_cu_1520ed90_309421_flatten_indices_implINS3_18CUDAKernelLauncherElLl8EEENS_6TensorERKS6_N3c108ArrayRefIlEEENKUlvE0_clEvEUllE_EEvRNS_18TensorIteratorBaseERKT_EUliE_EEviT1_,"",@"SHT_CUDA_INFO"
	.sectionflags	@""
	.align	4


	//----- nvinfo : EIATTR_CUDA_API_VERSION
	.align		4
        /*0000*/ 	.byte	0x04, 0x37
        /*0002*/ 	.short	(.L_403 - .L_402)
.L_402:
        /*0004*/ 	.word	0x00000082


	//----- nvinfo : EIATTR_KPARAM_INFO
	.align		4
.L_403:
        /*0008*/ 	.byte	0x04, 0x17
        /*000a*/ 	.short	(.L_405 - .L_404)
.L_404:
        /*000c*/ 	.word	0x00000000
        /*0010*/ 	.short	0x0001
        /*0012*/ 	.short	0x0008
        /*0014*/ 	.byte	0x00, 0xf0, 0xe1, 0x09


	//----- nvinfo : EIATTR_KPARAM_INFO
	.align		4
.L_405:
        /*0018*/ 	.byte	0x04, 0x17
        /*001a*/ 	.short	(.L_407 - .L_406)
.L_406:
        /*001c*/ 	.word	0x00000000
        /*0020*/ 	.short	0x0000
        /*0022*/ 	.short	0x0000
        /*0024*/ 	.byte	0x00, 0xf0, 0x11, 0x00


	//----- nvinfo : EIATTR_SPARSE_MMA_MASK
	.align		4
.L_407:
        /*0028*/ 	.byte	0x03, 0x50
        /*002a*/ 	.short	0x0000


	//----- nvinfo : EIATTR_MAXREG_COUNT
	.align		4
        /*002c*/ 	.byte	0x03, 0x1b
        /*002e*/ 	.short	0x0080


	//----- nvinfo : EIATTR_MERCURY_ISA_VERSION
	.align		4
        /*0030*/ 	.byte	0x03, 0x5f
        /*0032*/ 	.short	0x0101


	//----- nvinfo : EIATTR_EXIT_INSTR_OFFSETS
	.align		4
        /*0034*/ 	.byte	0x04, 0x1c
        /*0036*/ 	.short	(.L_409 - .L_408)


	//   ....[0]....
.L_408:
        /*0038*/ 	.word	0x00001c00


	//   ....[1]....
        /*003c*/ 	.word	0x00003680


	//----- nvinfo : EIATTR_MAX_THREADS
	.align		4
.L_409:
        /*0040*/ 	.byte	0x04, 0x05
        /*0042*/ 	.short	(.L_411 - .L_410)
.L_410:
        /*0044*/ 	.word	0x00000080
        /*0048*/ 	.word	0x00000001
        /*004c*/ 	.word	0x00000001


	//----- nvinfo : EIATTR_CRS_STACK_SIZE
	.align		4
.L_411:
        /*0050*/ 	.byte	0x04, 0x1e
        /*0052*/ 	.short	(.L_413 - .L_412)
.L_412:
        /*0054*/ 	.word	0x00000000


	//----- nvinfo : EIATTR_CBANK_PARAM_SIZE
	.align		4
.L_413:
        /*0058*/ 	.byte	0x03, 0x19
        /*005a*/ 	.short	0x0280


	//----- nvinfo : EIATTR_PARAM_CBANK
	.align		4
        /*005c*/ 	.byte	0x04, 0x0a
        /*005e*/ 	.short	(.L_415 - .L_414)
	.align		4
.L_414:
        /*0060*/ 	.word	index@(.nv.constant0._ZN2at6native18elementwise_kernelILi128ELi2EZNS0_22gpu_kernel_impl_nocastIZZNS0_61_GLOBAL__N__ae8afa13_23_FlattenIndicesKernel_cu_1520ed90_309421_flatten_indices_implINS3_18CUDAKernelLauncherElLl8EEENS_6TensorERKS6_N3c108ArrayRefIlEEENKUlvE0_clEvEUllE_EEvRNS_18TensorIteratorBaseERKT_EUliE_EEviT1_)
        /*0064*/ 	.short	0x0210
        /*0066*/ 	.short	0x0280


	//----- nvinfo : EIATTR_SW_WAR
	.align		4
.L_415:
        /*0068*/ 	.byte	0x04, 0x36
        /*006a*/ 	.short	(.L_417 - .L_416)
.L_416:
        /*006c*/ 	.word	0x00000008
.L_417:


//--------------------- .nv.info._ZN2at6native27unrolled_elementwise_kernelIZZNS0_61_GLOBAL__N__ae8afa13_23_FlattenIndicesKernel_cu_1520ed90_309421_flatten_indices_implINS2_18CUDAKernelLauncherElLl8EEENS_6TensorERKS5_N3c108ArrayRefIlEEENKUlvE0_clEvEUllE_St5arrayIPcLm2EELi4E23TrivialOffsetCalculatorILi1EjESH_NS0_6memory15LoadWithoutCastENSI_16StoreWithoutCastEEEviT_T0_T2_T3_T4_T5_ --------------------------
	.section	.nv.info._ZN2at6native27unrolled_elementwise_kernelIZZNS0_61_GLOBAL__N__ae8afa13_23_FlattenIndicesKernel_cu_1520ed90_309421_flatten_indices_implINS2_18CUDAKernelLauncherElLl8EEENS_6TensorERKS5_N3c108ArrayRefIlEEENKUlvE0_clEvEUllE_St5arrayIPcLm2EELi4E23TrivialOffsetCalculatorILi1EjESH_NS0_6memory15LoadWithoutCastENSI_16StoreWithoutCastEEEviT_T0_T2_T3_T4_T5_,"",@"SHT_CUDA_INFO"
	.sectionflags	@""
	.align	4


	//----- nvinfo : EIATTR_CUDA_API_VERSION
	.align		4
        /*0000*/ 	.byte	0x04, 0x37
        /*0002*/ 	.short	(.L_419 - .L_418)
.L_418:
        /*0004*/ 	.word	0x00000082


	//----- nvinfo : EIATTR_KPARAM_INFO
	.align		4
.L_419:
        /*0008*/ 	.byte	0x04, 0x17
        /*000a*/ 	.short	(.L_421 - .L_420)
.L_420:
        /*000c*/ 	.word	0x00000000
        /*0010*/ 	.short	0x0006
        /*0012*/ 	.short	0x0083
        /*0014*/ 	.byte	0x00, 0xf0, 0x05, 0x00


	//----- nvinfo : EIATTR_KPARAM_INFO
	.align		4
.L_421:
        /*0018*/ 	.byte	0x04, 0x17
        /*001a*/ 	.short	(.L_423 - .L_422)
.L_422:
        /*001c*/ 	.word	0x00000000
        /*0020*/ 	.short	0x0005
        /*0022*/ 	.short	0x0082
        /*0024*/ 	.byte	0x00, 0xf0, 0x05, 0x00


	//----- nvinfo : EIATTR_KPARAM_INFO
	.align		4
.L_423:
        /*0028*/ 	.byte	0x04, 0x17
        /*002a*/ 	.short	(.L_425 - .L_424)
.L_424:
        /*002c*/ 	.word	0x00000000
        /*0030*/ 	.short	0x0004
        /*0032*/ 	.short	0x0081
        /*0034*/ 	.byte	0x00, 0xf0, 0x05, 0x00


	//----- nvinfo : EIATTR_KPARAM_INFO
	.align		4
.L_425:
        /*0038*/ 	.byte	0x04, 0x17
        /*003a*/ 	.short	(.L_427 - .L_426)
.L_426:
        /*003c*/ 	.word	0x00000000
        /*0040*/ 	.short	0x0003
        /*0042*/ 	.short	0x0080
        /*0044*/ 	.byte	0x00, 0xf0, 0x05, 0x00


	//----- nvinfo : EIATTR_KPARAM_INFO
	.align		4
.L_427:
        /*0048*/ 	.byte	0x04, 0x17
        /*004a*/ 	.short	(.L_429 - .L_428)
.L_428:
        /*004c*/ 	.word	0x00000000
        /*0050*/ 	.short	0x0002
        /*0052*/ 	.short	0x0070
        /*0054*/ 	.byte	0x00, 0xf0, 0x41, 0x00


	//----- nvinfo : EIATTR_KPARAM_INFO
	.align		4
.L_429:
        /*0058*/ 	.byte	0x04, 0x17
        /*005a*/ 	.short	(.L_431 - .L_430)
.L_430:
        /*005c*/ 	.word	0x00000000
        /*0060*/ 	.short	0x0001
        /*0062*/ 	.short	0x0008
        /*0064*/ 	.byte	0x00, 0xf0, 0xa1, 0x01


	//----- nvinfo : EIATTR_KPARAM_INFO
	.align		4
.L_431:
        /*0068*/ 	.byte	0x04, 0x17
        /*006a*/ 	.short	(.L_433 - .L_432)
.L_432:
        /*006c*/ 	.word	0x00000000
        /*0070*/ 	.short	0x0000
        /*0072*/ 	.short	0x0000
        /*0074*/ 	.byte	0x00, 0xf0, 0x11, 0x00


	//----- nvinfo : EIATTR_SPARSE_MMA_MASK
	.align		4
.L_433:
        /*0078*/ 	.byte	0x03, 0x50
        /*007a*/ 	.short	0x0000


	//----- nvinfo : EIATTR_MAXREG_COUNT
	.align		4
        /*007c*/ 	.byte	0x03, 0x1b
        /*007e*/ 	.short	0x00ff


	//----- nvinfo : EIATTR_MERCURY_ISA_VERSION
	.align		4
        /*0080*/ 	.byte	0x03, 0x5f
        /*0082*/ 	.short	0x0101


	//----- nvinfo : EIATTR_EXIT_INSTR_OFFSETS
	.align		4
        /*0084*/ 	.byte	0x04, 0x1c
        /*0086*/ 	.short	(.L_435 - .L_434)


	//   ....[0]....
.L_434:
        /*0088*/ 	.word	0x000060c0


	//   ....[1]....
        /*008c*/ 	.word	0x00006130


	//----- nvinfo : EIATTR_MAX_THREADS
	.align		4
.L_435:
        /*0090*/ 	.byte	0x04, 0x05
        /*0092*/ 	.short	(.L_437 - .L_436)
.L_436:
        /*0094*/ 	.word	0x00000080
        /*0098*/ 	.word	0x00000001
        /*009c*/ 	.word	0x00000001


	//----- nvinfo : EIATTR_CRS_STACK_SIZE
	.align		4
.L_437:
        /*00a0*/ 	.byte	0x04, 0x1e
        /*00a2*/ 	.short	(.L_439 - .L_438)
.L_438:
        /*00a4*/ 	.word	0x00000000


	//----- nvinfo : EIATTR_CBANK_PARAM_SIZE
	.align		4
.L_439:
        /*00a8*/ 	.byte	0x03, 0x19
        /*00aa*/ 	.short	0x0084


	//----- nvinfo : EIATTR_PARAM_CBANK
	.align		4
        /*00ac*/ 	.byte	0x04, 0x0a
        /*00ae*/ 	.short	(.L_441 - .L_440)
	.align		4
.L_440:
        /*00b0*/ 	.word	index@(.nv.constant0._ZN2at6native27unrolled_elementwise_kernelIZZNS0_61_GLOBAL__N__ae8afa13_23_FlattenIndicesKernel_cu_1520ed90_309421_flatten_indices_implINS2_18CUDAKernelLauncherElLl8EEENS_6TensorERKS5_N3c108ArrayRefIlEEENKUlvE0_clEvEUllE_St5arrayIPcLm2EELi4E23TrivialOffsetCalculatorILi1EjESH_NS0_6memory15LoadWithoutCastENSI_16StoreWithoutCastEEEviT_T0_T2_T3_T4_T5_)
        /*00b4*/ 	.short	0x0210
        /*00b6*/ 	.short	0x0084


	//----- nvinfo : EIATTR_SW_WAR
	.align		4
.L_441:
        /*00b8*/ 	.byte	0x04, 0x36
        /*00ba*/ 	.short	(.L_443 - .L_442)
.L_442:
        /*00bc*/ 	.word	0x00000008
.L_443:


//--------------------- .nv.info._ZN2at6native29vectorized_elementwise_kernelILi2EZZNS0_61_GLOBAL__N__ae8afa13_23_FlattenIndicesKernel_cu_1520ed90_309421_flatten_indices_implINS2_18CUDAKernelLauncherElLl8EEENS_6TensorERKS5_N3c108ArrayRefIlEEENKUlvE0_clEvEUllE_St5arrayIPcLm2EEEEviT0_T1_ --------------------------
	.section	.nv.info._ZN2at6native29vectorized_elementwise_kernelILi2EZZNS0_61_GLOBAL__N__ae8afa13_23_FlattenIndicesKernel_cu_1520ed90_309421_flatten_indices_implINS2_18CUDAKernelLauncherElLl8EEENS_6TensorERKS5_N3c108ArrayRefIlEEENKUlvE0_clEvEUllE_St5arrayIPcLm2EEEEviT0_T1_,"",@"SHT_CUDA_INFO"
	.sectionflags	@""
	.align	4


	//----- nvinfo : EIATTR_CUDA_API_VERSION
	.align		4
        /*0000*/ 	.byte	0x04, 0x37
        /*0002*/ 	.short	(.L_445 - .L_444)
.L_444:
        /*0004*/ 	.word	0x00000082


	//----- nvinfo : EIATTR_KPARAM_INFO
	.align		4
.L_445:
        /*0008*/ 	.byte	0x04, 0x17
        /*000a*/ 	.short	(.L_447 - .L_446)
.L_446:
        /*000c*/ 	.word	0x00000000
        /*0010*/ 	.short	0x0002
        /*0012*/ 	.short	0x0070
        /*0014*/ 	.byte	0x00, 0xf0, 0x41, 0x00


	//----- nvinfo : EIATTR_KPARAM_INFO
	.align		4
.L_447:
        /*0018*/ 	.byte	0x04, 0x17
        /*001a*/ 	.short	(.L_449 - .L_448)
.L_448:
        /*001c*/ 	.word	0x00000000
        /*0020*/ 	.short	0x0001
        /*0022*/ 	.short	0x0008
        /*0024*/ 	.byte	0x00, 0xf0, 0xa1, 0x01


	//----- nvinfo : EIATTR_KPARAM_INFO
	.align		4
.L_449:
        /*0028*/ 	.byte	0x04, 0x17
        /*002a*/ 	.short	(.L_451 - .L_450)
.L_450:
        /*002c*/ 	.word	0x00000000
        /*0030*/ 	.short	0x0000
        /*0032*/ 	.short	0x0000
        /*0034*/ 	.byte	0x00, 0xf0, 0x11, 0x00


	//----- nvinfo : EIATTR_SPARSE_MMA_MASK
	.align		4
.L_451:
        /*0038*/ 	.byte	0x03, 0x50
        /*003a*/ 	.short	0x0000


	//----- nvinfo : EIATTR_MAXREG_COUNT
	.align		4
        /*003c*/ 	.byte	0x03, 0x1b
        /*003e*/ 	.short	0x00ff


	//----- nvinfo : EIATTR_MERCURY_ISA_VERSION
	.align		4
        /*0040*/ 	.byte	0x03, 0x5f
        /*0042*/ 	.short	0x0101


	//----- nvinfo : EIATTR_EXIT_INSTR_OFFSETS
	.align		4
        /*0044*/ 	.byte	0x04, 0x1c
        /*0046*/ 	.short	(.L_453 - .L_452)


	//   ....[0]....
.L_452:
        /*0048*/ 	.word	0x0000b310


	//   ....[1]....
        /*004c*/ 	.word	0x000172e0


	//   ....[2]....
        /*0050*/ 	.word	0x00017330


	//----- nvinfo : EIATTR_MAX_THREADS
	.align		4
.L_453:
        /*0054*/ 	.byte	0x04, 0x05
        /*0056*/ 	.short	(.L_455 - .L_454)
.L_454:
        /*0058*/ 	.word	0x00000080
        /*005c*/ 	.word	0x00000001
        /*0060*/ 	.word	0x00000001


	//----- nvinfo : EIATTR_CRS_STACK_SIZE
	.align		4
.L_455:
        /*0064*/ 	.byte	0x04, 0x1e
        /*0066*/ 	.short	(.L_457 - .L_456)
.L_456:
        /*0068*/ 	.word	0x00000000


	//----- nvinfo : EIATTR_CBANK_PARAM_SIZE
	.align		4
.L_457:
        /*006c*/ 	.byte	0x03, 0x19
        /*006e*/ 	.short	0x0080


	//----- nvinfo : EIATTR_PARAM_CBANK
	.align		4
        /*0070*/ 	.byte	0x04, 0x0a
        /*0072*/ 	.short	(.L_459 - .L_458)
	.align		4
.L_458:
        /*0074*/ 	.word	index@(.nv.constant0._ZN2at6native29vectorized_elementwise_kernelILi2EZZNS0_61_GLOBAL__N__ae8afa13_23_FlattenIndicesKernel_cu_1520ed90_309421_flatten_indices_implINS2_18CUDAKernelLauncherElLl8EEENS_6TensorERKS5_N3c108ArrayRefIlEEENKUlvE0_clEvEUllE_St5arrayIPcLm2EEEEviT0_T1_)
        /*0078*/ 	.short	0x0210
        /*007a*/ 	.short	0x0080


	//----- nvinfo : EIATTR_SW_WAR
	.align		4
.L_459:
        /*007c*/ 	.byte	0x04, 0x36
        /*007e*/ 	.short	(.L_461 - .L_460)
.L_460:
        /*0080*/ 	.word	0x00000008
.L_461:


//--------------------- .nv.info._ZN2at6native29vectorized_elementwise_kernelILi4EZZNS0_61_GLOBAL__N__ae8afa13_23_FlattenIndicesKernel_cu_1520ed90_309421_flatten_indices_implINS2_18CUDAKernelLauncherElLl8EEENS_6TensorERKS5_N3c108ArrayRefIlEEENKUlvE0_clEvEUllE_St5arrayIPcLm2EEEEviT0_T1_ --------------------------
	.section	.nv.info._ZN2at6native29vectorized_elementwise_kernelILi4EZZNS0_61_GLOBAL__N__ae8afa13_23_FlattenIndicesKernel_cu_1520ed90_309421_flatten_indices_implINS2_18CUDAKernelLauncherElLl8EEENS_6TensorERKS5_N3c108ArrayRefIlEEENKUlvE0_clEvEUllE_St5arrayIPcLm2EEEEviT0_T1_,"",@"SHT_CUDA_INFO"
	.sectionflags	@""
	.align	4


	//----- nvinfo : EIATTR_CUDA_API_VERSION
	.align		4
        /*0000*/ 	.byte	0x04, 0x37
        /*0002*/ 	.short	(.L_463 - .L_462)
.L_462:
        /*0004*/ 	.word	0x00000082


	//----- nvinfo : EIATTR_KPARAM_INFO
	.align		4
.L_463:
        /*0008*/ 	.byte	0x04, 0x17
        /*000a*/ 	.short	(.L_465 - .L_464)
.L_464:
        /*000c*/ 	.word	0x00000000
        /*0010*/ 	.short	0x0002
        /*0012*/ 	.short	0x0070
        /*0014*/ 	.byte	0x00, 0xf0, 0x41, 0x00


	//----- nvinfo : EIATTR_KPARAM_INFO
	.align		4
.L_465:
        /*0018*/ 	.byte	0x04, 0x17
        /*001a*/ 	.short	(.L_467 - .L_466)
.L_466:
        /*001c*/ 	.word	0x00000000
        /*0020*/ 	.short	0x0001
        /*0022*/ 	.short	0x0008
        /*0024*/ 	.byte	0x00, 0xf0, 0xa1, 0x01


	//----- nvinfo : EIATTR_KPARAM_INFO
	.align		4
.L_467:
        /*0028*/ 	.byte	0x04, 0x17
        /*002a*/ 	.short	(.L_469 - .L_468)
.L_468:
        /*002c*/ 	.word	0x00000000
        /*0030*/ 	.short	0x0000
        /*0032*/ 	.short	0x0000
        /*0034*/ 	.byte	0x00, 0xf0, 0x11, 0x00


	//----- nvinfo : EIATTR_SPARSE_MMA_MASK
	.align		4
.L_469:
        /*0038*/ 	.byte	0x03, 0x50
        /*003a*/ 	.short	0x0000


	//----- nvinfo : EIATTR_MAXREG_COUNT
	.align		4
        /*003c*/ 	.byte	0x03, 0x1b
        /*003e*/ 	.short	0x00ff


	//----- nvinfo : EIATTR_MERCURY_ISA_VERSION
	.align		4
        /*0040*/ 	.byte	0x03, 0x5f
        /*0042*/ 	.short	0x0101


	//----- nvinfo : EIATTR_EXIT_INSTR_OFFSETS
	.align		4
        /*0044*/ 	.byte	0x04, 0x1c
        /*0046*/ 	.short	(.L_471 - .L_470)


	//   ....[0]....
.L_470:
        /*0048*/ 	.word	0x0000b310


	//   ....[1]....
        /*004c*/ 	.word	0x000172e0


	//   ....[2]....
        /*0050*/ 	.word	0x00017330


	//----- nvinfo : EIATTR_MAX_THREADS
	.align		4
.L_471:
        /*0054*/ 	.byte	0x04, 0x05
        /*0056*/ 	.short	(.L_473 - .L_472)
.L_472:
        /*0058*/ 	.word	0x00000080
        /*005c*/ 	.word	0x00000001
        /*0060*/ 	.word	0x00000001


	//----- nvinfo : EIATTR_CRS_STACK_SIZE
	.align		4
.L_473:
        /*0064*/ 	.byte	0x04, 0x1e
        /*0066*/ 	.short	(.L_475 - .L_474)
.L_474:
        /*0068*/ 	.word	0x00000000


	//----- nvinfo : EIATTR_CBANK_PARAM_SIZE
	.align		4
.L_475:
        /*006c*/ 	.byte	0x03, 0x19
        /*006e*/ 	.short	0x0080


	//----- nvinfo : EIATTR_PARAM_CBANK
	.align		4
        /*0070*/ 	.byte	0x04, 0x0a
        /*0072*/ 	.short	(.L_477 - .L_476)
	.align		4
.L_476:
        /*0074*/ 	.word	index@(.nv.constant0._ZN2at6native29vectorized_elementwise_kernelILi4EZZNS0_61_GLOBAL__N__ae8afa13_23_FlattenIndicesKernel_cu_1520ed90_309421_flatten_indices_implINS2_18CUDAKernelLauncherElLl8EEENS_6TensorERKS5_N3c108ArrayRefIlEEENKUlvE0_clEvEUllE_St5arrayIPcLm2EEEEviT0_T1_)
        /*0078*/ 	.short	0x0210
        /*007a*/ 	.short	0x0080


	//----- nvinfo : EIATTR_SW_WAR
	.align		4
.L_477:
        /*007c*/ 	.byte	0x04, 0x36
        /*007e*/ 	.short	(.L_479 - .L_478)
.L_478:
        /*0080*/ 	.word	0x00000008
.L_479:


//--------------------- .nv.info._ZN2at6native29vectorized_elementwise_kernelILi8EZZNS0_61_GLOBAL__N__ae8afa13_23_FlattenIndicesKernel_cu_1520ed90_309421_flatten_indices_implINS2_18CUDAKernelLauncherElLl8EEENS_6TensorERKS5_N3c108ArrayRefIlEEENKUlvE0_clEvEUllE_St5arrayIPcLm2EEEEviT0_T1_ --------------------------
	.section	.nv.info._ZN2at6native29vectorized_elementwise_kernelILi8EZZNS0_61_GLOBAL__N__ae8afa13_23_FlattenIndicesKernel_cu_1520ed90_309421_flatten_indices_implINS2_18CUDAKernelLauncherElLl8EEENS_6TensorERKS5_N3c108ArrayRefIlEEENKUlvE0_clEvEUllE_St5arrayIPcLm2EEEEviT0_T1_,"",@"SHT_CUDA_INFO"
	.sectionflags	@""
	.align	4


	//----- nvinfo : EIATTR_CUDA_API_VERSION
	.align		4
        /*0000*/ 	.byte	0x04, 0x37
        /*0002*/ 	.short	(.L_481 - .L_480)
.L_480:
        /*0004*/ 	.word	0x00000082


	//----- nvinfo : EIATTR_KPARAM_INFO
	.align		4
.L_481:
        /*0008*/ 	.byte	0x04, 0x17
        /*000a*/ 	.short	(.L_483 - .L_482)
.L_482:
        /*000c*/ 	.word	0x00000000
        /*0010*/ 	.short	0x0002
        /*0012*/ 	.short	0x0070
        /*0014*/ 	.byte	0x00, 0xf0, 0x41, 0x00


	//----- nvinfo : EIATTR_KPARAM_INFO
	.align		4
.L_483:
        /*0018*/ 	.byte	0x04, 0x17
        /*001a*/ 	.short	(.L_485 - .L_484)
.L_484:
        /*001c*/ 	.word	0x00000000
        /*0020*/ 	.short	0x0001
        /*0022*/ 	.short	0x0008
        /*0024*/ 	.byte	0x00, 0xf0, 0xa1, 0x01


	//----- nvinfo : EIATTR_KPARAM_INFO
	.align		4
.L_485:
        /*0028*/ 	.byte	0x04, 0x17
        /*002a*/ 	.short	(.L_487 - .L_486)
.L_486:
        /*002c*/ 	.word	0x00000000
        /*0030*/ 	.short	0x0000
        /*0032*/ 	.short	0x0000
        /*0034*/ 	.byte	0x00, 0xf0, 0x11, 0x00


	//----- nvinfo : EIATTR_SPARSE_MMA_MASK
	.align		4
.L_487:
        /*0038*/ 	.byte	0x03, 0x50
        /*003a*/ 	.short	0x0000


	//----- nvinfo : EIATTR_MAXREG_COUNT
	.align		4
        /*003c*/ 	.byte	0x03, 0x1b
        /*003e*/ 	.short	0x00ff


	//----- nvinfo : EIATTR_MERCURY_ISA_VERSION
	.align		4
        /*0040*/ 	.byte	0x03, 0x5f
        /*0042*/ 	.short	0x0101


	//----- nvinfo : EIATTR_EXIT_INSTR_OFFSETS
	.align		4
        /*0044*/ 	.byte	0x04, 0x1c
        /*0046*/ 	.short	(.L_489 - .L_488)


	//   ....[0]....
.L_488:
        /*0048*/ 	.word	0x0000b310


	//   ....[1]....
        /*004c*/ 	.word	0x000172e0


	//   ....[2]....
        /*0050*/ 	.word	0x00017330


	//----- nvinfo : EIATTR_MAX_THREADS
	.align		4
.L_489:
        /*0054*/ 	.byte	0x04, 0x05
        /*0056*/ 	.short	(.L_491 - .L_490)
.L_490:
        /*0058*/ 	.word	0x00000080
        /*005c*/ 	.word	0x00000001
        /*0060*/ 	.word	0x00000001


	//----- nvinfo : EIATTR_CRS_STACK_SIZE
	.align		4
.L_491:
        /*0064*/ 	.byte	0x04, 0x1e
        /*0066*/ 	.short	(.L_493 - .L_492)
.L_492:
        /*0068*/ 	.word	0x00000000


	//----- nvinfo : EIATTR_CBANK_PARAM_SIZE
	.align		4
.L_493:
        /*006c*/ 	.byte	0x03, 0x19
        /*006e*/ 	.short	0x0080


	//----- nvinfo : EIATTR_PARAM_CBANK
	.align		4
        /*0070*/ 	.byte	0x04, 0x0a
        /*0072*/ 	.short	(.L_495 - .L_494)
	.align		4
.L_494:
        /*0074*/ 	.word	index@(.nv.constant0._ZN2at6native29vectorized_elementwise_kernelILi8EZZNS0_61_GLOBAL__N__ae8afa13_23_FlattenIndicesKernel_cu_1520ed90_309421_flatten_indices_implINS2_18CUDAKernelLauncherElLl8EEENS_6TensorERKS5_N3c108ArrayRefIlEEENKUlvE0_clEvEUllE_St5arrayIPcLm2EEEEviT0_T1_)
        /*0078*/ 	.short	0x0210
        /*007a*/ 	.short	0x0080


	//----- nvinfo : EIATTR_SW_WAR
	.align		4
.L_495:
        /*007c*/ 	.byte	0x04, 0x36
        /*007e*/ 	.short	(.L_497 - .L_496)
.L_496:
        /*0080*/ 	.word	0x00000008
.L_497:


//--------------------- .nv.info._ZN2at6native18elementwise_kernelILi128ELi4EZNS0_15gpu_kernel_implIZZNS0_61_GLOBAL__N__ae8afa13_23_FlattenIndicesKernel_cu_1520ed90_309421_flatten_indices_implINS3_18CUDAKernelLauncherEiLl0EEENS_6TensorERKS6_N3c108ArrayRefIlEEENKUlvE0_clEvEUllE_EEvRNS_18TensorIteratorBaseERKT_EUliE_EEviT1_ --------------------------
	.section	.nv.info._ZN2at6native18elementwise_kernelILi128ELi4EZNS0_15gpu_kernel_implIZZNS0_61_GLOBAL__N__ae8afa13_23_FlattenIndicesKernel_cu_1520ed90_309421_flatten_indices_implINS3_18CUDAKernelLauncherEiLl0EEENS_6TensorERKS6_N3c108ArrayRefIlEEENKUlvE0_clEvEUllE_EEvRNS_18TensorIteratorBaseERKT_EUliE_EEviT1_,"",@"SHT_CUDA_INFO"
	.sectionflags	@""
	.align	4


	//----- nvinfo : EIATTR_CUDA_API_VERSION
	.align		4
        /*0000*/ 	.byte	0x04, 0x37
        /*0002*/ 	.short	(.L_499 - .L_498)
.L_498:
        /*0004*/ 	.word	0x00000082


	//----- nvinfo : EIATTR_KPARAM_INFO
	.align		4
.L_499:
        /*0008*/ 	.byte	0x04, 0x17
        /*000a*/ 	.short	(.L_501 - .L_500)
.L_500:
        /*000c*/ 	.word	0x00000000
        /*0010*/ 	.short	0x0001
        /*0012*/ 	.short	0x0008
        /*0014*/ 	.byte	0x00, 0xf0, 0x21, 0x09


	//----- nvinfo : EIATTR_KPARAM_INFO
	.align		4
.L_501:
        /*0018*/ 	.byte	0x04, 0x17
        /*001a*/ 	.short	(.L_503 - .L_502)
.L_502:
        /*001c*/ 	.word	0x00000000
        /*0020*/ 	.short	0x0000
        /*0022*/ 	.short	0x0000
        /*0024*/ 	.byte	0x00, 0xf0, 0x11, 0x00


	//----- nvinfo : EIATTR_SPARSE_MMA_MASK
	.align		4
.L_503:
        /*0028*/ 	.byte	0x03, 0x50
        /*002a*/ 	.short	0x0000


	//----- nvinfo : EIATTR_MAXREG_COUNT
	.align		4
        /*002c*/ 	.byte	0x03, 0x1b
        /*002e*/ 	.short	0x0080


	//----- nvinfo : EIATTR_EXTERNS
	.align		4
        /*0030*/ 	.byte	0x04, 0x0f
        /*0032*/ 	.short	(.L_505 - .L_504)


	//   ....[0]....
	.align		4
.L_504:
        /*0034*/ 	.word	index@(__assertfail)


	//----- nvinfo : EIATTR_MERCURY_ISA_VERSION
	.align		4
.L_505:
        /*0038*/ 	.byte	0x03, 0x5f
        /*003a*/ 	.short	0x0101


	//----- nvinfo : EIATTR_SYSCALL_OFFSETS
	.align		4
        /*003c*/ 	.byte	0x04, 0x46
        /*003e*/ 	.short	(.L_507 - .L_506)


	//   ....[0]....
.L_506:
        /*0040*/ 	.word	0x000021b0


	//   ....[1]....
        /*0044*/ 	.word	0x00003830


	//   ....[2]....
        /*0048*/ 	.word	0x00005a00


	//   ....[3]....
        /*004c*/ 	.word	0x00007080


	//   ....[4]....
        /*0050*/ 	.word	0x00009250


	//   ....[5]....
        /*0054*/ 	.word	0x0000a8d0


	//   ....[6]....
        /*0058*/ 	.word	0x0000ca90


	//   ....[7]....
        /*005c*/ 	.word	0x0000e110


	//----- nvinfo : EIATTR_EXIT_INSTR_OFFSETS
	.align		4
.L_507:
        /*0060*/ 	.byte	0x04, 0x1c
        /*0062*/ 	.short	(.L_509 - .L_508)


	//   ....[0]....
.L_508:
        /*0064*/ 	.word	0x0000a960


	//   ....[1]....
        /*0068*/ 	.word	0x0000d400


	//   ....[2]....
        /*006c*/ 	.word	0x0000d420


	//   ....[3]....
        /*0070*/ 	.word	0x0000d4a0


	//   ....[4]....
        /*0074*/ 	.word	0x0000d4c0


	//   ....[5]....
        /*0078*/ 	.word	0x0000d4e0


	//   ....[6]....
        /*007c*/ 	.word	0x0000d570


	//   ....[7]....
        /*0080*/ 	.word	0x0000d5b0


	//   ....[8]....
        /*0084*/ 	.word	0x0000d650


	//   ....[9]....
        /*0088*/ 	.word	0x0000d6a0


	//   ....[10]....
        /*008c*/ 	.word	0x0000d6d0


	//   ....[11]....
        /*0090*/ 	.word	0x0000d7a0


	//   ....[12]....
        /*0094*/ 	.word	0x0000d7e0


	//   ....[13]....
        /*0098*/ 	.word	0x0000d970


	//   ....[14]....
        /*009c*/ 	.word	0x0000dad0


	//   ....[15]....
        /*00a0*/ 	.word	0x0000db10


	//   ....[16]....
        /*00a4*/ 	.word	0x0000dbb0


	//   ....[17]....
        /*00a8*/ 	.word	0x0000dd30


	//   ....[18]....
        /*00ac*/ 	.word	0x0000deb0


	//   ....[19]....
        /*00b0*/ 	.word	0x0000e010


	//   ....[20]....
        /*00b4*/ 	.word	0x0000e120


	//   ....[21]....
        /*00b8*/ 	.word	0x0000e140


	//   ....[22]....
        /*00bc*/ 	.word	0x0000e160


	//----- nvinfo : EIATTR_MAX_THREADS
	.align		4
.L_509:
        /*00c0*/ 	.byte	0x04, 0x05
        /*00c2*/ 	.short	(.L_511 - .L_510)
.L_510:
        /*00c4*/ 	.word	0x00000080
        /*00c8*/ 	.word	0x00000001
        /*00cc*/ 	.word	0x00000001


	//----- nvinfo : EIATTR_CRS_STACK_SIZE
	.align		4
.L_511:
        /*00d0*/ 	.byte	0x04, 0x1e
        /*00d2*/ 	.short	(.L_513 - .L_512)
.L_512:
        /*00d4*/ 	.word	0x00000000


	//----- nvinfo : EIATTR_CBANK_PARAM_SIZE
	.align		4
.L_513:
        /*00d8*/ 	.byte	0x03, 0x19
        /*00da*/ 	.short	0x0250


	//----- nvinfo : EIATTR_PARAM_CBANK
	.align		4
        /*00dc*/ 	.byte	0x04, 0x0a
        /*00de*/ 	.short	(.L_515 - .L_514)
	.align		4
.L_514:
        /*00e0*/ 	.word	index@(.nv.constant0._ZN2at6native18elementwise_kernelILi128ELi4EZNS0_15gpu_kernel_implIZZNS0_61_GLOBAL__N__ae8afa13_23_FlattenIndicesKernel_cu_1520ed90_309421_flatten_indices_implINS3_18CUDAKernelLauncherEiLl0EEENS_6TensorERKS6_N3c108ArrayRefIlEEENKUlvE0_clEvEUllE_EEvRNS_18TensorIteratorBaseERKT_EUliE_EEviT1_)
        /*00e4*/ 	.short	0x0210
        /*00e6*/ 	.short	0x0250


	//----- nvinfo : EIATTR_SW_WAR
	.align		4
.L_515:
        /*00e8*/ 	.byte	0x04, 0x36
        /*00ea*/ 	.short	(.L_517 - .L_516)
.L_516:
        /*00ec*/ 	.word	0x00000008
.L_517:


//--------------------- .nv.info._ZN2at6native27unrolled_elementwise_kernelIZZNS0_61_GLOBAL__N__ae8afa13_23_FlattenIndicesKernel_cu_1520ed90_309421_flatten_indices_implINS2_18CUDAKernelLauncherEiLl0EEENS_6TensorERKS5_N3c108ArrayRefIlEEENKUlvE0_clEvEUllE_St5arrayIPcLm2EELi4E23TrivialOffsetCalculatorILi1EjESH_NS0_6memory12LoadWithCastILi1EEENSI_13StoreWithCastILi1EEEEEviT_T0_T2_T3_T4_T5_ --------------------------
	.section	.nv.info._ZN2at6native27unrolled_elementwise_kernelIZZNS0_61_GLOBAL__N__ae8afa13_23_FlattenIndicesKernel_cu_1520ed90_309421_flatten_indices_implINS2_18CUDAKernelLauncherEiLl0EEENS_6TensorERKS5_N3c108ArrayRefIlEEENKUlvE0_clEvEUllE_St5arrayIPcLm2EELi4E23TrivialOffsetCalculatorILi1EjESH_NS0_6memory12LoadWithCastILi1EEENSI_13StoreWithCastILi1EEEEEviT_T0_T2_T3_T4_T5_,"",@"SHT_CUDA_INFO"
	.sectionflags	@""
	.align	4


	//----- nvinfo : EIATTR_CUDA_API_VERSION
	.align		4
        /*0000*/ 	.byte	0x04, 0x37
        /*0002*/ 	.short	(.L_519 - .L_518)
.L_518:
        /*0004*/ 	.word	0x00000082


	//----- nvinfo : EIATTR_KPARAM_INFO
	.align		4
.L_519:
        /*0008*/ 	.byte	0x04, 0x17
        /*000a*/ 	.short	(.L_521 - .L_520)
.L_520:
        /*000c*/ 	.word	0x00000000
        /*0010*/ 	.short	0x0006
        /*0012*/ 	.short	0x0054
        /*0014*/ 	.byte	0x00, 0xf0, 0x21, 0x00


	//----- nvinfo : EIATTR_KPARAM_INFO
	.align		4
.L_521:
        /*0018*/ 	.byte	0x04, 0x17
        /*001a*/ 	.short	(.L_523 - .L_522)
.L_522:
        /*001c*/ 	.word	0x00000000
        /*0020*/ 	.short	0x0005
        /*0022*/ 	.short	0x004c
        /*0024*/ 	.byte	0x00, 0xf0, 0x21, 0x00


	//----- nvinfo : EIATTR_KPARAM_INFO
	.align		4
.L_523:
        /*0028*/ 	.byte	0x04, 0x17
        /*002a*/ 	.short	(.L_525 - .L_524)
.L_524:
        /*002c*/ 	.word	0x00000000
        /*0030*/ 	.short	0x0004
        /*0032*/ 	.short	0x0049
        /*0034*/ 	.byte	0x00, 0xf0, 0x05, 0x00


	//----- nvinfo : EIATTR_KPARAM_INFO
	.align		4
.L_525:
        /*0038*/ 	.byte	0x04, 0x17
        /*003a*/ 	.short	(.L_527 - .L_526)
.L_526:
        /*003c*/ 	.word	0x00000000
        /*0040*/ 	.short	0x0003
        /*0042*/ 	.short	0x0048
        /*0044*/ 	.byte	0x00, 0xf0, 0x05, 0x00


	//----- nvinfo : EIATTR_KPARAM_INFO
	.align		4
.L_527:
        /*0048*/ 	.byte	0x04, 0x17
        /*004a*/ 	.short	(.L_529 - .L_528)
.L_528:
        /*004c*/ 	.word	0x00000000
        /*0050*/ 	.short	0x0002
        /*0052*/ 	.short	0x0038
        /*0054*/ 	.byte	0x00, 0xf0, 0x41, 0x00


	//----- nvinfo : EIATTR_KPARAM_INFO
	.align		4
.L_529:
        /*0058*/ 	.byte	0x04, 0x17
        /*005a*/ 	.short	(.L_531 - .L_530)
.L_530:
        /*005c*/ 	.word	0x00000000
        /*0060*/ 	.short	0x0001
        /*0062*/ 	.short	0x0008
        /*0064*/ 	.byte	0x00, 0xf0, 0xc1, 0x00


	//----- nvinfo : EIATTR_KPARAM_INFO
	.align		4
.L_531:
        /*0068*/ 	.byte	0x04, 0x17
        /*006a*/ 	.short	(.L_533 - .L_532)
.L_532:
        /*006c*/ 	.word	0x00000000
        /*0070*/ 	.short	0x0000
        /*0072*/ 	.short	0x0000
        /*0074*/ 	.byte	0x00, 0xf0, 0x11, 0x00


	//----- nvinfo : EIATTR_SPARSE_MMA_MASK
	.align		4
.L_533:
        /*0078*/ 	.byte	0x03, 0x50
        /*007a*/ 	.short	0x0000


	//----- nvinfo : EIATTR_MAXREG_COUNT
	.align		4
        /*007c*/ 	.byte	0x03, 0x1b
        /*007e*/ 	.short	0x00ff


	//----- nvinfo : EIATTR_EXTERNS
	.align		4
        /*0080*/ 	.byte	0x04, 0x0f
        /*0082*/ 	.short	(.L_535 - .L_534)


	//   ....[0]....
	.align		4
.L_534:
        /*0084*/ 	.word	index@(__assertfail)


	//----- nvinfo : EIATTR_MERCURY_ISA_VERSION
	.align		4
.L_535:
        /*0088*/ 	.byte	0x03, 0x5f
        /*008a*/ 	.short	0x0101


	//----- nvinfo : EIATTR_SYSCALL_OFFSETS
	.align		4
        /*008c*/ 	.byte	0x04, 0x46
        /*008e*/ 	.short	(.L_537 - .L_536)


	//   ....[0]....
.L_536:
        /*0090*/ 	.word	0x00000f00


	//   ....[1]....
        /*0094*/ 	.word	0x00001e10


	//   ....[2]....
        /*0098*/ 	.word	0x00002d30


	//   ....[3]....
        /*009c*/ 	.word	0x00003c20


	//   ....[4]....
        /*00a0*/ 	.word	0x0000b1d0


	//   ....[5]....
        /*00a4*/ 	.word	0x0000c0c0


	//   ....[6]....
        /*00a8*/ 	.word	0x0000cf90


	//   ....[7]....
        /*00ac*/ 	.word	0x0000de60


	//----- nvinfo : EIATTR_EXIT_INSTR_OFFSETS
	.align		4
.L_537:
        /*00b0*/ 	.byte	0x04, 0x1c
        /*00b2*/ 	.short	(.L_539 - .L_538)


	//   ....[0]....
.L_538:
        /*00b4*/ 	.word	0x0000d010


	//   ....[1]....
        /*00b8*/ 	.word	0x0000d150


	//   ....[2]....
        /*00bc*/ 	.word	0x0000d170


	//   ....[3]....
        /*00c0*/ 	.word	0x0000d1f0


	//   ....[4]....
        /*00c4*/ 	.word	0x0000d210


	//   ....[5]....
        /*00c8*/ 	.word	0x0000d230


	//   ....[6]....
        /*00cc*/ 	.word	0x0000d2c0


	//   ....[7]....
        /*00d0*/ 	.word	0x0000d300


	//   ....[8]....
        /*00d4*/ 	.word	0x0000d3a0


	//   ....[9]....
        /*00d8*/ 	.word	0x0000d3f0


	//   ....[10]....
        /*00dc*/ 	.word	0x0000d420


	//   ....[11]....
        /*00e0*/ 	.word	0x0000d4f0


	//   ....[12]....
        /*00e4*/ 	.word	0x0000d530


	//   ....[13]....
        /*00e8*/ 	.word	0x0000d6c0


	//   ....[14]....
        /*00ec*/ 	.word	0x0000d820


	//   ....[15]....
        /*00f0*/ 	.word	0x0000d860


	//   ....[16]....
        /*00f4*/ 	.word	0x0000d900


	//   ....[17]....
        /*00f8*/ 	.word	0x0000da80


	//   ....[18]....
        /*00fc*/ 	.word	0x0000dc00


	//   ....[19]....
        /*0100*/ 	.word	0x0000dd60


	//   ....[20]....
        /*0104*/ 	.word	0x0000de70


	//   ....[21]....
        /*0108*/ 	.word	0x0000de90


	//   ....[22]....
        /*010c*/ 	.word	0x0000deb0


	//----- nvinfo : EIATTR_MAX_THREADS
	.align		4
.L_539:
        /*0110*/ 	.byte	0x04, 0x05
        /*0112*/ 	.short	(.L_541 - .L_540)
.L_540:
        /*0114*/ 	.word	0x00000080
        /*0118*/ 	.word	0x00000001
        /*011c*/ 	.word	0x00000001


	//----- nvinfo : EIATTR_CRS_STACK_SIZE
	.align		4
.L_541:
        /*0120*/ 	.byte	0x04, 0x1e
        /*0122*/ 	.short	(.L_543 - .L_542)
.L_542:
        /*0124*/ 	.word	0x00000000


	//----- nvinfo : EIATTR_CBANK_PARAM_SIZE
	.align		4
.L_543:
        /*0128*/ 	.byte	0x03, 0x19
        /*012a*/ 	.short	0x005c


	//----- nvinfo : EIATTR_PARAM_CBANK
	.align		4
        /*012c*/ 	.byte	0x04, 0x0a
        /*012e*/ 	.short	(.L_545 - .L_544)
	.align		4
.L_544:
        /*0130*/ 	.word	index@(.nv.constant0._ZN2at6native27unrolled_elementwise_kernelIZZNS0_61_GLOBAL__N__ae8afa13_23_FlattenIndicesKernel_cu_1520ed90_309421_flatten_indices_implINS2_18CUDAKernelLauncherEiLl0EEENS_6TensorERKS5_N3c108ArrayRefIlEEENKUlvE0_clEvEUllE_St5arrayIPcLm2EELi4E23TrivialOffsetCalculatorILi1EjESH_NS0_6memory12LoadWithCastILi1EEENSI_13StoreWithCastILi1EEEEEviT_T0_T2_T3_T4_T5_)
        /*0134*/ 	.short	0x0210
        /*0136*/ 	.short	0x005c


	//----- nvinfo : EIATTR_SW_WAR
	.align		4
.L_545:
        /*0138*/ 	.byte	0x04, 0x36
        /*013a*/ 	.short	(.L_547 - .L_546)
.L_546:
        /*013c*/ 	.word	0x00000008
.L_547:


//--------------------- .nv.info._ZN2at6native18elementwise_kernelILi128ELi2EZNS0_22gpu_kernel_impl_nocastIZZNS0_61_GLOBAL__N__ae8afa13_23_FlattenIndicesKernel_cu_1520ed90_309421_flatten_indices_implINS3_18CUDAKernelLauncherEiLl0EEENS_6TensorERKS6_N3c108ArrayRefIlEEENKUlvE0_clEvEUllE_EEvRNS_18TensorIteratorBaseERKT_EUliE_EEviT1_ --------------------------
	.section	.nv.info._ZN2at6native18elementwise_kernelILi128ELi2EZNS0_22gpu_kernel_impl_nocastIZZNS0_61_GLOBAL__N__ae8afa13_23_FlattenIndicesKernel_cu_1520ed90_309421_flatten_indices_implINS3_18CUDAKernelLauncherEiLl0EEENS_6TensorERKS6_N3c108ArrayRefIlEEENKUlvE0_clEvEUllE_EEvRNS_18TensorIteratorBaseERKT_EUliE_EEviT1_,"",@"SHT_CUDA_INFO"
	.sectionflags	@""
	.align	4


	//----- nvinfo : EIATTR_CUDA_API_VERSION
	.align		4
        /*0000*/ 	.byte	0x04, 0x37
        /*0002*/ 	.short	(.L_549 - .L_548)
.L_548:
        /*0004*/ 	.word	0x00000082


	//----- nvinfo : EIATTR_KPARAM_INFO
	.align		4
.L_549:
        /*0008*/ 	.byte	0x04, 0x17
        /*000a*/ 	.short	(.L_551 - .L_550)
.L_550:
        /*000c*/ 	.word	0x00000000
        /*0010*/ 	.short	0x0001
        /*0012*/ 	.short	0x0008
        /*0014*/ 	.byte	0x00, 0xf0, 0x01, 0x09


	//----- nvinfo : EIATTR_KPARAM_INFO
	.align		4
.L_551:
        /*0018*/ 	.byte	0x04, 0x17
        /*001a*/ 	.short	(.L_553 - .L_552)
.L_552:
        /*001c*/ 	.word	0x00000000
        /*0020*/ 	.short	0x0000
        /*0022*/ 	.short	0x0000
        /*0024*/ 	.byte	0x00, 0xf0, 0x11, 0x00


	//----- nvinfo : EIATTR_SPARSE_MMA_MASK
	.align		4
.L_553:
        /*0028*/ 	.byte	0x03, 0x50
        /*002a*/ 	.short	0x0000


	//----- nvinfo : EIATTR_MAXREG_COUNT
	.align		4
        /*002c*/ 	.byte	0x03, 0x1b
        /*002e*/ 	.short	0x0080


	//----- nvinfo : EIATTR_MERCURY_ISA_VERSION
	.align		4
        /*0030*/ 	.byte	0x03, 0x5f
        /*0032*/ 	.short	0x0101


	//----- nvinfo : EIATTR_EXIT_INSTR_OFFSETS
	.align		4
        /*0034*/ 	.byte	0x04, 0x1c
        /*0036*/ 	.short	(.L_555 - .L_554)


	//   ....[0]....
.L_554:
        /*0038*/ 	.word	0x00001c80


	//   ....[1]....
        /*003c*/ 	.word	0x000037c0


	//----- nvinfo : EIATTR_MAX_THREADS
	.align		4
.L_555:
        /*0040*/ 	.byte	0x04, 0x05
        /*0042*/ 	.short	(.L_557 - .L_556)
.L_556:
        /*0044*/ 	.word	0x00000080
        /*0048*/ 	.word	0x00000001
        /*004c*/ 	.word	0x00000001


	//----- nvinfo : EIATTR_CRS_STACK_SIZE
	.align		4
.L_557:
        /*0050*/ 	.byte	0x04, 0x1e
        /*0052*/ 	.short	(.L_559 - .L_558)
.L_558:
        /*0054*/ 	.word	0x00000000


	//----- nvinfo : EIATTR_CBANK_PARAM_SIZE
	.align		4
.L_559:
        /*0058*/ 	.byte	0x03, 0x19
        /*005a*/ 	.short	0x0248


	//----- nvinfo : EIATTR_PARAM_CBANK
	.align		4
        /*005c*/ 	.byte	0x04, 0x0a
        /*005e*/ 	.short	(.L_561 - .L_560)
	.align		4
.L_560:
        /*0060*/ 	.word	index@(.nv.constant0._ZN2at6native18elementwise_kernelILi128ELi2EZNS0_22gpu_kernel_impl_nocastIZZNS0_61_GLOBAL__N__ae8afa13_23_FlattenIndicesKernel_cu_1520ed90_309421_flatten_indices_implINS3_18CUDAKernelLauncherEiLl0EEENS_6TensorERKS6_N3c108ArrayRefIlEEENKUlvE0_clEvEUllE_EEvRNS_18TensorIteratorBaseERKT_EUliE_EEviT1_)
        /*0064*/ 	.short	0x0210
        /*0066*/ 	.short	0x0248


	//----- nvinfo : EIATTR_SW_WAR
	.align		4
.L_561:
        /*0068*/ 	.byte	0x04, 0x36
        /*006a*/ 	.short	(.L_563 - .L_562)
.L_562:
        /*006c*/ 	.word	0x00000008
.L_563:


//--------------------- .nv.info._ZN2at6native27unrolled_elementwise_kernelIZZNS0_61_GLOBAL__N__ae8afa13_23_FlattenIndicesKernel_cu_1520ed90_309421_flatten_indices_implINS2_18CUDAKernelLauncherEiLl0EEENS_6TensorERKS5_N3c108ArrayRefIlEEENKUlvE0_clEvEUllE_St5arrayIPcLm2EELi4E23TrivialOffsetCalculatorILi1EjESH_NS0_6memory15LoadWithoutCastENSI_16StoreWithoutCastEEEviT_T0_T2_T3_T4_T5_ --------------------------
	.section	.nv.info._ZN2at6native27unrolled_elementwise_kernelIZZNS0_61_GLOBAL__N__ae8afa13_23_FlattenIndicesKernel_cu_1520ed90_309421_flatten_indices_implINS2_18CUDAKernelLauncherEiLl0EEENS_6TensorERKS5_N3c108ArrayRefIlEEENKUlvE0_clEvEUllE_St5arrayIPcLm2EELi4E23TrivialOffsetCalculatorILi1EjESH_NS0_6memory15LoadWithoutCastENSI_16StoreWithoutCastEEEviT_T0_T2_T3_T4_T5_,"",@"SHT_CUDA_INFO"
	.sectionflags	@""
	.align	4


	//----- nvinfo : EIATTR_CUDA_API_VERSION
	.align		4
        /*0000*/ 	.byte	0x04, 0x37
        /*0002*/ 	.short	(.L_565 - .L_564)
.L_564:
        /*0004*/ 	.word	0x00000082


	//----- nvinfo : EIATTR_KPARAM_INFO
	.align		4
.L_565:
        /*0008*/ 	.byte	0x04, 0x17
        /*000a*/ 	.short	(.L_567 - .L_566)
.L_566:
        /*000c*/ 	.word	0x00000000
        /*0010*/ 	.short	0x0006
        /*0012*/ 	.short	0x004b
        /*0014*/ 	.byte	0x00, 0xf0, 0x05, 0x00


	//----- nvinfo : EIATTR_KPARAM_INFO
	.align		4
.L_567:
        /*0018*/ 	.byte	0x04, 0x17
        /*001a*/ 	.short	(.L_569 - .L_568)
.L_568:
        /*001c*/ 	.word	0x00000000
        /*0020*/ 	.short	0x0005
        /*0022*/ 	.short	0x004a
        /*0024*/ 	.byte	0x00, 0xf0, 0x05, 0x00


	//----- nvinfo : EIATTR_KPARAM_INFO
	.align		4
.L_569:
        /*0028*/ 	.byte	0x04, 0x17
        /*002a*/ 	.short	(.L_571 - .L_570)
.L_570:
        /*002c*/ 	.word	0x00000000
        /*0030*/ 	.short	0x0004
        /*0032*/ 	.short	0x0049
        /*0034*/ 	.byte	0x00, 0xf0, 0x05, 0x00


	//----- nvinfo : EIATTR_KPARAM_INFO
	.align		4
.L_571:
        /*0038*/ 	.byte	0x04, 0x17
        /*003a*/ 	.short	(.L_573 - .L_572)
.L_572:
        /*003c*/ 	.word	0x00000000
        /*0040*/ 	.short	0x0003
        /*0042*/ 	.short	0x0048
        /*0044*/ 	.byte	0x00, 0xf0, 0x05, 0x00


	//----- nvinfo : EIATTR_KPARAM_INFO
	.align		4
.L_573:
        /*0048*/ 	.byte	0x04, 0x17
        /*004a*/ 	.short	(.L_575 - .L_574)
.L_574:
        /*004c*/ 	.word	0x00000000
        /*0050*/ 	.short	0x0002
        /*0052*/ 	.short	0x0038
        /*0054*/ 	.byte	0x00, 0xf0, 0x41, 0x00


	//----- nvinfo : EIATTR_KPARAM_INFO
	.align		4
.L_575:
        /*0058*/ 	.byte	0x04, 0x17
        /*005a*/ 	.short	(.L_577 - .L_576)
.L_576:
        /*005c*/ 	.word	0x00000000
        /*0060*/ 	.short	0x0001
        /*0062*/ 	.short	0x0008
        /*0064*/ 	.byte	0x00, 0xf0, 0xc1, 0x00


	//----- nvinfo : EIATTR_KPARAM_INFO
	.align		4
.L_577:
        /*0068*/ 	.byte	0x04, 0x17
        /*006a*/ 	.short	(.L_579 - .L_578)
.L_578:
        /*006c*/ 	.word	0x00000000
        /*0070*/ 	.short	0x0000
        /*0072*/ 	.short	0x0000
        /*0074*/ 	.byte	0x00, 0xf0, 0x11, 0x00


	//----- nvinfo : EIATTR_SPARSE_MMA_MASK
	.align		4
.L_579:
        /*0078*/ 	.byte	0x03, 0x50
        /*007a*/ 	.short	0x0000


	//----- nvinfo : EIATTR_MAXREG_COUNT
	.align		4
        /*007c*/ 	.byte	0x03, 0x1b
        /*007e*/ 	.short	0x00ff


	//----- nvinfo : EIATTR_MERCURY_ISA_VERSION
	.align		4
        /*0080*/ 	.byte	0x03, 0x5f
        /*0082*/ 	.short	0x0101


	//----- nvinfo : EIATTR_EXIT_INSTR_OFFSETS
	.align		4
        /*0084*/ 	.byte	0x04, 0x1c
        /*0086*/ 	.short	(.L_581 - .L_580)


	//   ....[0]....
.L_580:
        /*0088*/ 	.word	0x000067b0


	//   ....[1]....
        /*008c*/ 	.word	0x00006810


	//----- nvinfo : EIATTR_MAX_THREADS
	.align		4
.L_581:
        /*0090*/ 	.byte	0x04, 0x05
        /*0092*/ 	.short	(.L_583 - .L_582)
.L_582:
        /*0094*/ 	.word	0x00000080
        /*0098*/ 	.word	0x00000001
        /*009c*/ 	.word	0x00000001


	//----- nvinfo : EIATTR_CRS_STACK_SIZE
	.align		4
.L_583:
        /*00a0*/ 	.byte	0x04, 0x1e
        /*00a2*/ 	.short	(.L_585 - .L_584)
.L_584:
        /*00a4*/ 	.word	0x00000000


	//----- nvinfo : EIATTR_CBANK_PARAM_SIZE
	.align		4
.L_585:
        /*00a8*/ 	.byte	0x03, 0x19
        /*00aa*/ 	.short	0x004c


	//----- nvinfo : EIATTR_PARAM_CBANK
	.align		4
        /*00ac*/ 	.byte	0x04, 0x0a
        /*00ae*/ 	.short	(.L_587 - .L_586)
	.align		4
.L_586:
        /*00b0*/ 	.word	index@(.nv.constant0._ZN2at6native27unrolled_elementwise_kernelIZZNS0_61_GLOBAL__N__ae8afa13_23_FlattenIndicesKernel_cu_1520ed90_309421_flatten_indices_implINS2_18CUDAKernelLauncherEiLl0EEENS_6TensorERKS5_N3c108ArrayRefIlEEENKUlvE0_clEvEUllE_St5arrayIPcLm2EELi4E23TrivialOffsetCalculatorILi1EjESH_NS0_6memory15LoadWithoutCastENSI_16StoreWithoutCastEEEviT_T0_T2_T3_T4_T5_)
        /*00b4*/ 	.short	0x0210
        /*00b6*/ 	.short	0x004c


	//----- nvinfo : EIATTR_SW_WAR
	.align		4
.L_587:
        /*00b8*/ 	.byte	0x04, 0x36
        /*00ba*/ 	.short	(.L_589 - .L_588)
.L_588:
        /*00bc*/ 	.word	0x00000008
.L_589:


//--------------------- .nv.info._ZN2at6native29vectorized_elementwise_kernelILi2EZZNS0_61_GLOBAL__N__ae8afa13_23_FlattenIndicesKernel_cu_1520ed90_309421_flatten_indices_implINS2_18CUDAKernelLauncherEiLl0EEENS_6TensorERKS5_N3c108ArrayRefIlEEENKUlvE0_clEvEUllE_St5arrayIPcLm2EEEEviT0_T1_ --------------------------
	.section	.nv.info._ZN2at6native29vectorized_elementwise_kernelILi2EZZNS0_61_GLOBAL__N__ae8afa13_23_FlattenIndicesKernel_cu_1520ed90_309421_flatten_indices_implINS2_18CUDAKernelLauncherEiLl0EEENS_6TensorERKS5_N3c108ArrayRefIlEEENKUlvE0_clEvEUllE_St5arrayIPcLm2EEEEviT0_T1_,"",@"SHT_CUDA_INFO"
	.sectionflags	@""
	.align	4


	//----- nvinfo : EIATTR_CUDA_API_VERSION
	.align		4
        /*0000*/ 	.byte	0x04, 0x37
        /*0002*/ 	.short	(.L_591 - .L_590)
.L_590:
        /*0004*/ 	.word	0x00000082


	//----- nvinfo : EIATTR_KPARAM_INFO
	.align		4
.L_591:
        /*0008*/ 	.byte	0x04, 0x17
        /*000a*/ 	.short	(.L_593 - .L_592)
.L_592:
        /*000c*/ 	.word	0x00000000
        /*0010*/ 	.short	0x0002
        /*0012*/ 	.short	0x0038
        /*0014*/ 	.byte	0x00, 0xf0, 0x41, 0x00


	//----- nvinfo : EIATTR_KPARAM_INFO
	.align		4
.L_593:
        /*0018*/ 	.byte	0x04, 0x17
        /*001a*/ 	.short	(.L_595 - .L_594)
.L_594:
        /*001c*/ 	.word	0x00000000
        /*0020*/ 	.short	0x0001
        /*0022*/ 	.short	0x0008
        /*0024*/ 	.byte	0x00, 0xf0, 0xc1, 0x00


	//----- nvinfo : EIATTR_KPARAM_INFO
	.align		4
.L_595:
        /*0028*/ 	.byte	0x04, 0x17
        /*002a*/ 	.short	(.L_597 - .L_596)
.L_596:
        /*002c*/ 	.word	0x00000000
        /*0030*/ 	.short	0x0000
        /*0032*/ 	.short	0x0000
        /*0034*/ 	.byte	0x00, 0xf0, 0x11, 0x00


	//----- nvinfo : EIATTR_SPARSE_MMA_MASK
	.align		4
.L_597:
        /*0038*/ 	.byte	0x03, 0x50
        /*003a*/ 	.short	0x0000


	//----- nvinfo : EIATTR_MAXREG_COUNT
	.align		4
        /*003c*/ 	.byte	0x03, 0x1b
        /*003e*/ 	.short	0x00ff


	//----- nvinfo : EIATTR_MERCURY_ISA_VERSION
	.align		4
        /*0040*/ 	.byte	0x03, 0x5f
        /*0042*/ 	.short	0x0101


	//----- nvinfo : EIATTR_EXIT_INSTR_OFFSETS
	.align		4
        /*0044*/ 	.byte	0x04, 0x1c
        /*0046*/ 	.short	(.L_599 - .L_598)


	//   ....[0]....
.L_598:
        /*0048*/ 	.word	0x0000c070


	//   ....[1]....
        /*004c*/ 	.word	0x00019520


	//   ....[2]....
        /*0050*/ 	.word	0x00019570


	//----- nvinfo : EIATTR_MAX_THREADS
	.align		4
.L_599:
        /*0054*/ 	.byte	0x04, 0x05
        /*0056*/ 	.short	(.L_601 - .L_600)
.L_600:
        /*0058*/ 	.word	0x00000080
        /*005c*/ 	.word	0x00000001
        /*0060*/ 	.word	0x00000001


	//----- nvinfo : EIATTR_CRS_STACK_SIZE
	.align		4
.L_601:
        /*0064*/ 	.byte	0x04, 0x1e
        /*0066*/ 	.short	(.L_603 - .L_602)
.L_602:
        /*0068*/ 	.word	0x00000000


	//----- nvinfo : EIATTR_CBANK_PARAM_SIZE
	.align		4
.L_603:
        /*006c*/ 	.byte	0x03, 0x19
        /*006e*/ 	.short	0x0048


	//----- nvinfo : EIATTR_PARAM_CBANK
	.align		4
        /*0070*/ 	.byte	0x04, 0x0a
        /*0072*/ 	.short	(.L_605 - .L_604)
	.align		4
.L_604:
        /*0074*/ 	.word	index@(.nv.constant0._ZN2at6native29vectorized_elementwise_kernelILi2EZZNS0_61_GLOBAL__N__ae8afa13_23_FlattenIndicesKernel_cu_1520ed90_309421_flatten_indices_implINS2_18CUDAKernelLauncherEiLl0EEENS_6TensorERKS5_N3c108ArrayRefIlEEENKUlvE0_clEvEUllE_St5arrayIPcLm2EEEEviT0_T1_)
        /*0078*/ 	.short	0x0210
        /*007a*/ 	.short	0x0048


	//----- nvinfo : EIATTR_SW_WAR
	.align		4
.L_605:
        /*007c*/ 	.byte	0x04, 0x36
        /*007e*/ 	.short	(.L_607 - .L_606)
.L_606:
        /*0080*/ 	.word	0x00000008
.L_607:


//--------------------- .nv.info._ZN2at6native29vectorized_elementwise_kernelILi4EZZNS0_61_GLOBAL__N__ae8afa13_23_FlattenIndicesKernel_cu_1520ed90_309421_flatten_indices_implINS2_18CUDAKernelLauncherEiLl0EEENS_6TensorERKS5_N3c108ArrayRefIlEEENKUlvE0_clEvEUllE_St5arrayIPcLm2EEEEviT0_T1_ --------------------------
	.section	.nv.info._ZN2at6native29vectorized_elementwise_kernelILi4EZZNS0_61_GLOBAL__N__ae8afa13_23_FlattenIndicesKernel_cu_1520ed90_309421_flatten_indices_implINS2_18CUDAKernelLauncherEiLl0EEENS_6TensorERKS5_N3c108ArrayRefIlEEENKUlvE0_clEvEUllE_St5arrayIPcLm2EEEEviT0_T1_,"",@"SHT_CUDA_INFO"
	.sectionflags	@""
	.align	4


	//----- nvinfo : EIATTR_CUDA_API_VERSION
	.align		4
        /*0000*/ 	.byte	0x04, 0x37
        /*0002*/ 	.short	(.L_609 - .L_608)
.L_608:
        /*0004*/ 	.word	0x00000082


	//----- nvinfo : EIATTR_KPARAM_INFO
	.align		4
.L_609:
        /*0008*/ 	.byte	0x04, 0x17
        /*000a*/ 	.short	(.L_611 - .L_610)
.L_610:
        /*000c*/ 	.word	0x00000000
        /*0010*/ 	.short	0x0002
        /*0012*/ 	.short	0x0038
        /*0014*/ 	.byte	0x00, 0xf0, 0x41, 0x00


	//----- nvinfo : EIATTR_KPARAM_INFO
	.align		4
.L_611:
        /*0018*/ 	.byte	0x04, 0x17
        /*001a*/ 	.short	(.L_613 - .L_612)
.L_612:
        /*001c*/ 	.word	0x00000000
        /*0020*/ 	.short	0x0001
        /*0022*/ 	.short	0x0008
        /*0024*/ 	.byte	0x00, 0xf0, 0xc1, 0x00


	//----- nvinfo : EIATTR_KPARAM_INFO
	.align		4
.L_613:
        /*0028*/ 	.byte	0x04, 0x17
        /*002a*/ 	.short	(.L_615 - .L_614)
.L_614:
        /*002c*/ 	.word	0x00000000
        /*0030*/ 	.short	0x0000
        /*0032*/ 	.short	0x0000
        /*0034*/ 	.byte	0x00, 0xf0, 0x11, 0x00


	//----- nvinfo : EIATTR_SPARSE_MMA_MASK
	.align		4
.L_615:
        /*0038*/ 	.byte	0x03, 0x50
        /*003a*/ 	.short	0x0000


	//----- nvinfo : EIATTR_MAXREG_COUNT
	.align		4
        /*003c*/ 	.byte	0x03, 0x1b
        /*003e*/ 	.short	0x00ff


	//----- nvinfo : EIATTR_MERCURY_ISA_VERSION
	.align		4
        /*0040*/ 	.byte	0x03, 0x5f
        /*0042*/ 	.short	0x0101


	//----- nvinfo : EIATTR_EXIT_INSTR_OFFSETS
	.align		4
        /*0044*/ 	.byte	0x04, 0x1c
        /*0046*/ 	.short	(.L_617 - .L_616)


	//   ....[0]....
.L_616:
        /*0048*/ 	.word	0x0000c070


	//   ....[1]....
        /*004c*/ 	.word	0x00019520


	//   ....[2]....
        /*0050*/ 	.word	0x00019570


	//----- nvinfo : EIATTR_MAX_THREADS
	.align		4
.L_617:
        /*0054*/ 	.byte	0x04, 0x05
        /*0056*/ 	.short	(.L_619 - .L_618)
.L_618:
        /*0058*/ 	.word	0x00000080
        /*005c*/ 	.word	0x00000001
        /*0060*/ 	.word	0x00000001


	//----- nvinfo : EIATTR_CRS_STACK_SIZE
	.align		4
.L_619:
        /*0064*/ 	.byte	0x04, 0x1e
        /*0066*/ 	.short	(.L_621 - .L_620)
.L_620:
        /*0068*/ 	.word	0x00000000


	//----- nvinfo : EIATTR_CBANK_PARAM_SIZE
	.align		4
.L_621:
        /*006c*/ 	.byte	0x03, 0x19
        /*006e*/ 	.short	0x0048


	//----- nvinfo : EIATTR_PARAM_CBANK
	.align		4
        /*0070*/ 	.byte	0x04, 0x0a
        /*0072*/ 	.short	(.L_623 - .L_622)
	.align		4
.L_622:
        /*0074*/ 	.word	index@(.nv.constant0._ZN2at6native29vectorized_elementwise_kernelILi4EZZNS0_61_GLOBAL__N__ae8afa13_23_FlattenIndicesKernel_cu_1520ed90_309421_flatten_indices_implINS2_18CUDAKernelLauncherEiLl0EEENS_6TensorERKS5_N3c108ArrayRefIlEEENKUlvE0_clEvEUllE_St5arrayIPcLm2EEEEviT0_T1_)
        /*0078*/ 	.short	0x0210
        /*007a*/ 	.short	0x0048


	//----- nvinfo : EIATTR_SW_WAR
	.align		4
.L_623:
        /*007c*/ 	.byte	0x04, 0x36
        /*007e*/ 	.short	(.L_625 - .L_624)
.L_624:
        /*0080*/ 	.word	0x00000008
.L_625:


//--------------------- .nv.info._ZN2at6native29vectorized_elementwise_kernelILi8EZZNS0_61_GLOBAL__N__ae8afa13_23_FlattenIndicesKernel_cu_1520ed90_309421_flatten_indices_implINS2_18CUDAKernelLauncherEiLl0EEENS_6TensorERKS5_N3c108ArrayRefIlEEENKUlvE0_clEvEUllE_St5arrayIPcLm2EEEEviT0_T1_ --------------------------
	.section	.nv.info._ZN2at6native29vectorized_elementwise_kernelILi8EZZNS0_61_GLOBAL__N__ae8afa13_23_FlattenIndicesKernel_cu_1520ed90_309421_flatten_indices_implINS2_18CUDAKernelLauncherEiLl0EEENS_6TensorERKS5_N3c108ArrayRefIlEEENKUlvE0_clEvEUllE_St5arrayIPcLm2EEEEviT0_T1_,"",@"SHT_CUDA_INFO"
	.sectionflags	@""
	.align	4


	//----- nvinfo : EIATTR_CUDA_API_VERSION
	.align		4
        /*0000*/ 	.byte	0x04, 0x37
        /*0002*/ 	.short	(.L_627 - .L_626)
.L_626:
        /*0004*/ 	.word	0x00000082


	//----- nvinfo : EIATTR_KPARAM_INFO
	.align		4
.L_627:
        /*0008*/ 	.byte	0x04, 0x17
        /*000a*/ 	.short	(.L_629 - .L_628)
.L_628:
        /*000c*/ 	.word	0x00000000
        /*0010*/ 	.short	0x0002
        /*0012*/ 	.short	0x0038
        /*0014*/ 	.byte	0x00, 0xf0, 0x41, 0x00


	//----- nvinfo : EIATTR_KPARAM_INFO
	.align		4
.L_629:
        /*0018*/ 	.byte	0x04, 0x17
        /*001a*/ 	.short	(.L_631 - .L_630)
.L_630:
        /*001c*/ 	.word	0x00000000
        /*0020*/ 	.short	0x0001
        /*0022*/ 	.short	0x0008
        /*0024*/ 	.byte	0x00, 0xf0, 0xc1, 0x00


	//----- nvinfo : EIATTR_KPARAM_INFO
	.align		4
.L_631:
        /*0028*/ 	.byte	0x04, 0x17
        /*002a*/ 	.short	(.L_633 - .L_632)
.L_632:
        /*002c*/ 	.word	0x00000000
        /*0030*/ 	.short	0x0000
        /*0032*/ 	.short	0x0000
        /*0034*/ 	.byte	0x00, 0xf0, 0x11, 0x00


	//----- nvinfo : EIATTR_SPARSE_MMA_MASK
	.align		4
.L_633:
        /*0038*/ 	.byte	0x03, 0x50
        /*003a*/ 	.short	0x0000


	//----- nvinfo : EIATTR_MAXREG_COUNT
	.align		4
        /*003c*/ 	.byte	0x03, 0x1b
        /*003e*/ 	.short	0x00ff


	//----- nvinfo : EIATTR_MERCURY_ISA_VERSION
	.align		4
        /*0040*/ 	.byte	0x03, 0x5f
        /*0042*/ 	.short	0x0101


	//----- nvinfo : EIATTR_EXIT_INSTR_OFFSETS
	.align		4
        /*0044*/ 	.byte	0x04, 0x1c
        /*0046*/ 	.short	(.L_635 - .L_634)


	//   ....[0]....
.L_634:
        /*0048*/ 	.word	0x0000c070


	//   ....[1]....
        /*004c*/ 	.word	0x00019520


	//   ....[2]....
        /*0050*/ 	.word	0x00019570


	//----- nvinfo : EIATTR_MAX_THREADS
	.align		4
.L_635:
        /*0054*/ 	.byte	0x04, 0x05
        /*0056*/ 	.short	(.L_637 - .L_636)
.L_636:
        /*0058*/ 	.word	0x00000080
        /*005c*/ 	.word	0x00000001
        /*0060*/ 	.word	0x00000001


	//----- nvinfo : EIATTR_CRS_STACK_SIZE
	.align		4
.L_637:
        /*0064*/ 	.byte	0x04, 0x1e
        /*0066*/ 	.short	(.L_639 - .L_638)
.L_638:
        /*0068*/ 	.word	0x00000000


	//----- nvinfo : EIATTR_CBANK_PARAM_SIZE
	.align		4
.L_639:
        /*006c*/ 	.byte	0x03, 0x19
        /*006e*/ 	.short	0x0048


	//----- nvinfo : EIATTR_PARAM_CBANK
	.align		4
        /*0070*/ 	.byte	0x04, 0x0a
        /*0072*/ 	.short	(.L_641 - .L_640)
	.align		4
.L_640:
        /*0074*/ 	.word	index@(.nv.constant0._ZN2at6native29vectorized_elementwise_kernelILi8EZZNS0_61_GLOBAL__N__ae8afa13_23_FlattenIndicesKernel_cu_1520ed90_309421_flatten_indices_implINS2_18CUDAKernelLauncherEiLl0EEENS_6TensorERKS5_N3c108ArrayRefIlEEENKUlvE0_clEvEUllE_St5arrayIPcLm2EEEEviT0_T1_)
        /*0078*/ 	.short	0x0210
        /*007a*/ 	.short	0x0048


	//----- nvinfo : EIATTR_SW_WAR
	.align		4
.L_641:
        /*007c*/ 	.byte	0x04, 0x36
        /*007e*/ 	.short	(.L_643 - .L_642)
.L_642:
        /*0080*/ 	.word	0x00000008
.L_643:


//--------------------- .nv.info._ZN2at6native18elementwise_kernelILi128ELi4EZNS0_15gpu_kernel_implIZZNS0_61_GLOBAL__N__ae8afa13_23_FlattenIndicesKernel_cu_1520ed90_309421_flatten_indices_implINS3_18CUDAKernelLauncherEiLl8EEENS_6TensorERKS6_N3c108ArrayRefIlEEENKUlvE0_clEvEUllE_EEvRNS_18TensorIteratorBaseERKT_EUliE_EEviT1_ --------------------------
	.section	.nv.info._ZN2at6native18elementwise_kernelILi128ELi4EZNS0_15gpu_kernel_implIZZNS0_61_GLOBAL__N__ae8afa13_23_FlattenIndicesKernel_cu_1520ed90_309421_flatten_indices_implINS3_18CUDAKernelLauncherEiLl8EEENS_6TensorERKS6_N3c108ArrayRefIlEEENKUlvE0_clEvEUllE_EEvRNS_18TensorIteratorBaseERKT_EUliE_EEviT1_,"",@"SHT_CUDA_INFO"
	.sectionflags	@""
	.align	4


	//----- nvinfo : EIATTR_CUDA_API_VERSION
	.align		4
        /*0000*/ 	.byte	0x04, 0x37
        /*0002*/ 	.short	(.L_645 - .L_644)
.L_644:
        /*0004*/ 	.word	0x00000082


	//----- nvinfo : EIATTR_KPARAM_INFO
	.align		4
.L_645:
        /*0008*/ 	.byte	0x04, 0x17
        /*000a*/ 	.short	(.L_647 - .L_646)
.L_646:
        /*000c*/ 	.word	0x00000000
        /*0010*/ 	.short	0x0001
        /*0012*/ 	.short	0x0008
        /*0014*/ 	.byte	0x00, 0xf0, 0x01, 0x0a


	//----- nvinfo : EIATTR_KPARAM_INFO
	.align		4
.L_647:
        /*0018*/ 	.byte	0x04, 0x17
        /*001a*/ 	.short	(.L_649 - .L_648)
.L_648:
        /*001c*/ 	.word	0x00000000
        /*0020*/ 	.short	0x0000
        /*0022*/ 	.short	0x0000
        /*0024*/ 	.byte	0x00, 0xf0, 0x11, 0x00


	//----- nvinfo : EIATTR_SPARSE_MMA_MASK
	.align		4
.L_649:
        /*0028*/ 	.byte	0x03, 0x50
        /*002a*/ 	.short	0x0000


	//----- nvinfo : EIATTR_MAXREG_COUNT
	.align		4
        /*002c*/ 	.byte	0x03, 0x1b
        /*002e*/ 	.short	0x0080


	//----- nvinfo : EIATTR_EXTERNS
	.align		4
        /*0030*/ 	.byte	0x04, 0x0f
        /*0032*/ 	.short	(.L_651 - .L_650)


	//   ....[0]....
	.align		4
.L_650:
        /*0034*/ 	.word	index@(__assertfail)


	//----- nvinfo : EIATTR_MERCURY_ISA_VERSION
	.align		4
.L_651:
        /*0038*/ 	.byte	0x03, 0x5f
        /*003a*/ 	.short	0x0101


	//----- nvinfo : EIATTR_SYSCALL_OFFSETS
	.align		4
        /*003c*/ 	.byte	0x04, 0x46
        /*003e*/ 	.short	(.L_653 - .L_652)


	//   ....[0]....
.L_652:
        /*0040*/ 	.word	0x000021b0


	//   ....[1]....
        /*0044*/ 	.word	0x000037e0


	//   ....[2]....
        /*0048*/ 	.word	0x000059b0


	//   ....[3]....
        /*004c*/ 	.word	0x00006fe0


	//   ....[4]....
        /*0050*/ 	.word	0x000091b0


	//   ....[5]....
        /*0054*/ 	.word	0x0000a7e0


	//   ....[6]....
        /*0058*/ 	.word	0x0000c9a0


	//   ....[7]....
        /*005c*/ 	.word	0x0000dfd0


	//----- nvinfo : EIATTR_EXIT_INSTR_OFFSETS
	.align		4
.L_653:
        /*0060*/ 	.byte	0x04, 0x1c
        /*0062*/ 	.short	(.L_655 - .L_654)


	//   ....[0]....
.L_654:
        /*0064*/ 	.word	0x0000a870


	//   ....[1]....
        /*0068*/ 	.word	0x0000d2c0


	//   ....[2]....
        /*006c*/ 	.word	0x0000d2e0


	//   ....[3]....
        /*0070*/ 	.word	0x0000d360


	//   ....[4]....
        /*0074*/ 	.word	0x0000d380


	//   ....[5]....
        /*0078*/ 	.word	0x0000d3a0


	//   ....[6]....
        /*007c*/ 	.word	0x0000d430


	//   ....[7]....
        /*0080*/ 	.word	0x0000d470


	//   ....[8]....
        /*0084*/ 	.word	0x0000d510


	//   ....[9]....
        /*0088*/ 	.word	0x0000d560


	//   ....[10]....
        /*008c*/ 	.word	0x0000d590


	//   ....[11]....
        /*0090*/ 	.word	0x0000d660


	//   ....[12]....
        /*0094*/ 	.word	0x0000d6a0


	//   ....[13]....
        /*0098*/ 	.word	0x0000d830


	//   ....[14]....
        /*009c*/ 	.word	0x0000d990


	//   ....[15]....
        /*00a0*/ 	.word	0x0000d9d0


	//   ....[16]....
        /*00a4*/ 	.word	0x0000da70


	//   ....[17]....
        /*00a8*/ 	.word	0x0000dbf0


	//   ....[18]....
        /*00ac*/ 	.word	0x0000dd70


	//   ....[19]....
        /*00b0*/ 	.word	0x0000ded0


	//   ....[20]....
        /*00b4*/ 	.word	0x0000dfe0


	//   ....[21]....
        /*00b8*/ 	.word	0x0000e000


	//   ....[22]....
        /*00bc*/ 	.word	0x0000e020


	//----- nvinfo : EIATTR_MAX_THREADS
	.align		4
.L_655:
        /*00c0*/ 	.byte	0x04, 0x05
        /*00c2*/ 	.short	(.L_657 - .L_656)
.L_656:
        /*00c4*/ 	.word	0x00000080
        /*00c8*/ 	.word	0x00000001
        /*00cc*/ 	.word	0x00000001


	//----- nvinfo : EIATTR_CRS_STACK_SIZE
	.align		4
.L_657:
        /*00d0*/ 	.byte	0x04, 0x1e
        /*00d2*/ 	.short	(.L_659 - .L_658)
.L_658:
        /*00d4*/ 	.word	0x00000000


	//----- nvinfo : EIATTR_CBANK_PARAM_SIZE
	.align		4
.L_659:
        /*00d8*/ 	.byte	0x03, 0x19
        /*00da*/ 	.short	0x0288


	//----- nvinfo : EIATTR_PARAM_CBANK
	.align		4
        /*00dc*/ 	.byte	0x04, 0x0a
        /*00de*/ 	.short	(.L_661 - .L_660)
	.align		4
.L_660:
        /*00e0*/ 	.word	index@(.nv.constant0._ZN2at6native18elementwise_kernelILi128ELi4EZNS0_15gpu_kernel_implIZZNS0_61_GLOBAL__N__ae8afa13_23_FlattenIndicesKernel_cu_1520ed90_309421_flatten_indices_implINS3_18CUDAKernelLauncherEiLl8EEENS_6TensorERKS6_N3c108ArrayRefIlEEENKUlvE0_clEvEUllE_EEvRNS_18TensorIteratorBaseERKT_EUliE_EEviT1_)
        /*00e4*/ 	.short	0x0210
        /*00e6*/ 	.short	0x0288


	//----- nvinfo : EIATTR_SW_WAR
	.align		4
.L_661:
        /*00e8*/ 	.byte	0x04, 0x36
        /*00ea*/ 	.short	(.L_663 - .L_662)
.L_662:
        /*00ec*/ 	.word	0x00000008
.L_663:


//--------------------- .nv.info._ZN2at6native27unrolled_elementwise_kernelIZZNS0_61_GLOBAL__N__ae8afa13_23_FlattenIndicesKernel_cu_1520ed90_309421_flatten_indices_implINS2_18CUDAKernelLauncherEiLl8EEENS_6TensorERKS5_N3c108ArrayRefIlEEENKUlvE0_clEvEUllE_St5arrayIPcLm2EELi4E23TrivialOffsetCalculatorILi1EjESH_NS0_6memory12LoadWithCastILi1EEENSI_13StoreWithCastILi1EEEEEviT_T0_T2_T3_T4_T5_ --------------------------
	.section	.nv.info._ZN2at6native27unrolled_elementwise_kernelIZZNS0_61_GLOBAL__N__ae8afa13_23_FlattenIndicesKernel_cu_1520ed90_309421_flatten_indices_implINS2_18CUDAKernelLauncherEiLl8EEENS_6TensorERKS5_N3c108ArrayRefIlEEENKUlvE0_clEvEUllE_St5arrayIPcLm2EELi4E23TrivialOffsetCalculatorILi1EjESH_NS0_6memory12LoadWithCastILi1EEENSI_13StoreWithCastILi1EEEEEviT_T0_T2_T3_T4_T5_,"",@"SHT_CUDA_INFO"
	.sectionflags	@""
	.align	4


	//----- nvinfo : EIATTR_CUDA_API_VERSION
	.align		4
        /*0000*/ 	.byte	0x04, 0x37
        /*0002*/ 	.short	(.L_665 - .L_664)
.L_664:
        /*0004*/ 	.word	0x00000082


	//----- nvinfo : EIATTR_KPARAM_INFO
	.align		4
.L_665:
        /*0008*/ 	.byte	0x04, 0x17
        /*000a*/ 	.short	(.L_667 - .L_666)
.L_666:
        /*000c*/ 	.word	0x00000000
        /*0010*/ 	.short	0x0006
        /*0012*/ 	.short	0x008c
        /*0014*/ 	.byte	0x00, 0xf0, 0x21, 0x00


	//----- nvinfo : EIATTR_KPARAM_INFO
	.align		4
.L_667:
        /*0018*/ 	.byte	0x04, 0x17
        /*001a*/ 	.short	(.L_669 - .L_668)
.L_668:
        /*001c*/ 	.word	0x00000000
        /*0020*/ 	.short	0x0005
        /*0022*/ 	.short	0x0084
        /*0024*/ 	.byte	0x00, 0xf0, 0x21, 0x00


	//----- nvinfo : EIATTR_KPARAM_INFO
	.align		4
.L_669:
        /*0028*/ 	.byte	0x04, 0x17
        /*002a*/ 	.short	(.L_671 - .L_670)
.L_670:
        /*002c*/ 	.word	0x00000000
        /*0030*/ 	.short	0x0004
        /*0032*/ 	.short	0x0081
        /*0034*/ 	.byte	0x00, 0xf0, 0x05, 0x00


	//----- nvinfo : EIATTR_KPARAM_INFO
	.align		4
.L_671:
        /*0038*/ 	.byte	0x04, 0x17
        /*003a*/ 	.short	(.L_673 - .L_672)
.L_672:
        /*003c*/ 	.word	0x00000000
        /*0040*/ 	.short	0x0003
        /*0042*/ 	.short	0x0080
        /*0044*/ 	.byte	0x00, 0xf0, 0x05, 0x00


	//----- nvinfo : EIATTR_KPARAM_INFO
	.align		4
.L_673:
        /*0048*/ 	.byte	0x04, 0x17
        /*004a*/ 	.short	(.L_675 - .L_674)
.L_674:
        /*004c*/ 	.word	0x00000000
        /*0050*/ 	.short	0x0002
        /*0052*/ 	.short	0x0070
        /*0054*/ 	.byte	0x00, 0xf0, 0x41, 0x00


	//----- nvinfo : EIATTR_KPARAM_INFO
	.align		4
.L_675:
        /*0058*/ 	.byte	0x04, 0x17
        /*005a*/ 	.short	(.L_677 - .L_676)
.L_676:
        /*005c*/ 	.word	0x00000000
        /*0060*/ 	.short	0x0001
        /*0062*/ 	.short	0x0008
        /*0064*/ 	.byte	0x00, 0xf0, 0xa1, 0x01


	//----- nvinfo : EIATTR_KPARAM_INFO
	.align		4
.L_677:
        /*0068*/ 	.byte	0x04, 0x17
        /*006a*/ 	.short	(.L_679 - .L_678)
.L_678:
        /*006c*/ 	.word	0x00000000
        /*0070*/ 	.short	0x0000
        /*0072*/ 	.short	0x0000
        /*0074*/ 	.byte	0x00, 0xf0, 0x11, 0x00


	//----- nvinfo : EIATTR_SPARSE_MMA_MASK
	.align		4
.L_679:
        /*0078*/ 	.byte	0x03, 0x50
        /*007a*/ 	.short	0x0000


	//----- nvinfo : EIATTR_MAXREG_COUNT
	.align		4
        /*007c*/ 	.byte	0x03, 0x1b
        /*007e*/ 	.short	0x00ff


	//----- nvinfo : EIATTR_EXTERNS
	.align		4
        /*0080*/ 	.byte	0x04, 0x0f
        /*0082*/ 	.short	(.L_681 - .L_680)


	//   ....[0]....
	.align		4
.L_680:
        /*0084*/ 	.word	index@(__assertfail)


	//----- nvinfo : EIATTR_MERCURY_ISA_VERSION
	.align		4
.L_681:
        /*0088*/ 	.byte	0x03, 0x5f
        /*008a*/ 	.short	0x0101


	//----- nvinfo : EIATTR_SYSCALL_OFFSETS
	.align		4
        /*008c*/ 	.byte	0x04, 0x46
        /*008e*/ 	.short	(.L_683 - .L_682)


	//   ....[0]....
.L_682:
        /*0090*/ 	.word	0x000010a0


	//   ....[1]....
        /*0094*/ 	.word	0x00001fa0


	//   ....[2]....
        /*0098*/ 	.word	0x00002eb0


	//   ....[3]....
        /*009c*/ 	.word	0x00003da0


	//   ....[4]....
        /*00a0*/ 	.word	0x0000ae10


	//   ....[5]....
        /*00a4*/ 	.word	0x0000bcf0


	//   ....[6]....
        /*00a8*/ 	.word	0x0000cb90


	//   ....[7]....
        /*00ac*/ 	.word	0x0000da50


	//----- nvinfo : EIATTR_EXIT_INSTR_OFFSETS
	.align		4
.L_683:
        /*00b0*/ 	.byte	0x04, 0x1c
        /*00b2*/ 	.short	(.L_685 - .L_684)


	//   ....[0]....
.L_684:
        /*00b4*/ 	.word	0x0000cc10


	//   ....[1]....
        /*00b8*/ 	.word	0x0000cd40


	//   ....[2]....
        /*00bc*/ 	.word	0x0000cd60


	//   ....[3]....
        /*00c0*/ 	.word	0x0000cde0


	//   ....[4]....
        /*00c4*/ 	.word	0x0000ce00


	//   ....[5]....
        /*00c8*/ 	.word	0x0000ce20


	//   ....[6]....
        /*00cc*/ 	.word	0x0000ceb0


	//   ....[7]....
        /*00d0*/ 	.word	0x0000cef0


	//   ....[8]....
        /*00d4*/ 	.word	0x0000cf90


	//   ....[9]....
        /*00d8*/ 	.word	0x0000cfe0


	//   ....[10]....
        /*00dc*/ 	.word	0x0000d010


	//   ....[11]....
        /*00e0*/ 	.word	0x0000d0e0


	//   ....[12]....
        /*00e4*/ 	.word	0x0000d120


	//   ....[13]....
        /*00e8*/ 	.word	0x0000d2b0


	//   ....[14]....
        /*00ec*/ 	.word	0x0000d410


	//   ....[15]....
        /*00f0*/ 	.word	0x0000d450


	//   ....[16]....
        /*00f4*/ 	.word	0x0000d4f0


	//   ....[17]....
        /*00f8*/ 	.word	0x0000d670


	//   ....[18]....
        /*00fc*/ 	.word	0x0000d7f0


	//   ....[19]....
        /*0100*/ 	.word	0x0000d950


	//   ....[20]....
        /*0104*/ 	.word	0x0000da60


	//   ....[21]....
        /*0108*/ 	.word	0x0000da80


	//   ....[22]....
        /*010c*/ 	.word	0x0000daa0


	//----- nvinfo : EIATTR_MAX_THREADS
	.align		4
.L_685:
        /*0110*/ 	.byte	0x04, 0x05
        /*0112*/ 	.short	(.L_687 - .L_686)
.L_686:
        /*0114*/ 	.word	0x00000080
        /*0118*/ 	.word	0x00000001
        /*011c*/ 	.word	0x00000001


	//----- nvinfo : EIATTR_CRS_STACK_SIZE
	.align		4
.L_687:
        /*0120*/ 	.byte	0x04, 0x1e
        /*0122*/ 	.short	(.L_689 - .L_688)
.L_688:
        /*0124*/ 	.word	0x00000000


	//----- nvinfo : EIATTR_CBANK_PARAM_SIZE
	.align		4
.L_689:
        /*0128*/ 	.byte	0x03, 0x19
        /*012a*/ 	.short	0x0094


	//----- nvinfo : EIATTR_PARAM_CBANK
	.align		4
        /*012c*/ 	.byte	0x04, 0x0a
        /*012e*/ 	.short	(.L_691 - .L_690)
	.align		4
.L_690:
        /*0130*/ 	.word	index@(.nv.constant0._ZN2at6native27unrolled_elementwise_kernelIZZNS0_61_GLOBAL__N__ae8afa13_23_FlattenIndicesKernel_cu_1520ed90_309421_flatten_indices_implINS2_18CUDAKernelLauncherEiLl8EEENS_6TensorERKS5_N3c108ArrayRefIlEEENKUlvE0_clEvEUllE_St5arrayIPcLm2EELi4E23TrivialOffsetCalculatorILi1EjESH_NS0_6memory12LoadWithCastILi1EEENSI_13StoreWithCastILi1EEEEEviT_T0_T2_T3_T4_T5_)
        /*0134*/ 	.short	0x0210
        /*0136*/ 	.short	0x0094


	//----- nvinfo : EIATTR_SW_WAR
	.align		4
.L_691:
        /*0138*/ 	.byte	0x04, 0x36
        /*013a*/ 	.short	(.L_693 - .L_692)
.L_692:
        /*013c*/ 	.word	0x00000008
.L_693:


//--------------------- .nv.info._ZN2at6native18elementwise_kernelILi128ELi2EZNS0_22gpu_kernel_impl_nocastIZZNS0_61_GLOBAL__N__ae8afa13_23_FlattenIndicesKernel_cu_1520ed90_309421_flatten_indices_implINS3_18CUDAKernelLauncherEiLl8EEENS_6TensorERKS6_N3c108ArrayRefIlEEENKUlvE0_clEvEUllE_EEvRNS_18TensorIteratorBaseERKT_EUliE_EEviT1_ --------------------------
	.section	.nv.info._ZN2at6native18elementwise_kernelILi128ELi2EZNS0_22gpu_kernel_impl_nocastIZZNS0_61_GLOBAL__N__ae8afa13_23_FlattenIndicesKernel_cu_1520ed90_309421_flatten_indices_implINS3_18CUDAKernelLauncherEiLl8EEENS_6TensorERKS6_N3c108ArrayRefIlEEENKUlvE0_clEvEUllE_EEvRNS_18TensorIteratorBaseERKT_EUliE_EEviT1_,"",@"SHT_CUDA_INFO"
	.sectionflags	@""
	.align	4


	//----- nvinfo : EIATTR_CUDA_API_VERSION
	.align		4
        /*0000*/ 	.byte	0x04, 0x37
        /*0002*/ 	.short	(.L_695 - .L_694)
.L_694:
        /*0004*/ 	.word	0x00000082


	//----- nvinfo : EIATTR_KPARAM_INFO
	.align		4
.L_695:
        /*0008*/ 	.byte	0x04, 0x17
        /*000a*/ 	.short	(.L_697 - .L_696)
.L_696:
        /*000c*/ 	.word	0x00000000
        /*0010*/ 	.short	0x0001
        /*0012*/ 	.short	0x0008
        /*0014*/ 	.byte	0x00, 0xf0, 0xe1, 0x09


	//----- nvinfo : EIATTR_KPARAM_INFO
	.align		4
.L_697:
        /*0018*/ 	.byte	0x04, 0x17
        /*001a*/ 	.short	(.L_699 - .L_698)
.L_698:
        /*001c*/ 	.word	0x00000000
        /*0020*/ 	.short	0x0000
        /*0022*/ 	.short	0x0000
        /*0024*/ 	.byte	0x00, 0xf0, 0x11, 0x00


	//----- nvinfo : EIATTR_SPARSE_MMA_MASK
	.align		4
.L_699:
        /*0028*/ 	.byte	0x03, 0x50
        /*002a*/ 	.short	0x0000


	//----- nvinfo : EIATTR_MAXREG_COUNT
	.align		4
        /*002c*/ 	.byte	0x03, 0x1b
        /*002e*/ 	.short	0x0080


	//----- nvinfo : EIATTR_MERCURY_ISA_VERSION
	.align		4
        /*0030*/ 	.byte	0x03, 0x5f
        /*0032*/ 	.short	0x0101


	//----- nvinfo : EIATTR_EXIT_INSTR_OFFSETS
	.align		4
        /*0034*/ 	.byte	0x04, 0x1c
        /*0036*/ 	.short	(.L_701 - .L_700)


	//   ....[0]....
.L_700:
        /*0038*/ 	.word	0x00001c30


	//   ....[1]....
        /*003c*/ 	.word	0x00003700


	//----- nvinfo : EIATTR_MAX_THREADS
	.align		4
.L_701:
        /*0040*/ 	.byte	0x04, 0x05
        /*0042*/ 	.short	(.L_703 - .L_702)
.L_702:
        /*0044*/ 	.word	0x00000080
        /*0048*/ 	.word	0x00000001
        /*004c*/ 	.word	0x00000001


	//----- nvinfo : EIATTR_CRS_STACK_SIZE
	.align		4
.L_703:
        /*0050*/ 	.byte	0x04, 0x1e
        /*0052*/ 	.short	(.L_705 - .L_704)
.L_704:
        /*0054*/ 	.word	0x00000000


	//----- nvinfo : EIATTR_CBANK_PARAM_SIZE
	.align		4
.L_705:
        /*0058*/ 	.byte	0x03, 0x19
        /*005a*/ 	.short	0x0280


	//----- nvinfo : EIATTR_PARAM_CBANK
	.align		4
        /*005c*/ 	.byte	0x04, 0x0a
        /*005e*/ 	.short	(.L_707 - .L_706)
	.align		4
.L_706:
        /*0060*/ 	.word	index@(.nv.constant0._ZN2at6native18elementwise_kernelILi128ELi2EZNS0_22gpu_kernel_impl_nocastIZZNS0_61_GLOBAL__N__ae8afa13_23_FlattenIndicesKernel_cu_1520ed90_309421_flatten_indices_implINS3_18CUDAKernelLauncherEiLl8EEENS_6TensorERKS6_N3c108ArrayRefIlEEENKUlvE0_clEvEUllE_EEvRNS_18TensorIteratorBaseERKT_EUliE_EEviT1_)
        /*0064*/ 	.short	0x0210
        /*0066*/ 	.short	0x0280


	//----- nvinfo : EIATTR_SW_WAR
	.align		4
.L_707:
        /*0068*/ 	.byte	0x04, 0x36
        /*006a*/ 	.short	(.L_709 - .L_708)
.L_708:
        /*006c*/ 	.word	0x00000008
.L_709:


//--------------------- .nv.info._ZN2at6native27unrolled_elementwise_kernelIZZNS0_61_GLOBAL__N__ae8afa13_23_FlattenIndicesKernel_cu_1520ed90_309421_flatten_indices_implINS2_18CUDAKernelLauncherEiLl8EEENS_6TensorERKS5_N3c108ArrayRefIlEEENKUlvE0_clEvEUllE_St5arrayIPcLm2EELi4E23TrivialOffsetCalculatorILi1EjESH_NS0_6memory15LoadWithoutCastENSI_16StoreWithoutCastEEEviT_T0_T2_T3_T4_T5_ --------------------------
	.section	.nv.info._ZN2at6native27unrolled_elementwise_kernelIZZNS0_61_GLOBAL__N__ae8afa13_23_FlattenIndicesKernel_cu_1520ed90_309421_flatten_indices_implINS2_18CUDAKernelLauncherEiLl8EEENS_6TensorERKS5_N3c108ArrayRefIlEEENKUlvE0_clEvEUllE_St5arrayIPcLm2EELi4E23TrivialOffsetCalculatorILi1EjESH_NS0_6memory15LoadWithoutCastENSI_16StoreWithoutCastEEEviT_T0_T2_T3_T4_T5_,"",@"SHT_CUDA_INFO"
	.sectionflags	@""
	.align	4


	//----- nvinfo : EIATTR_CUDA_API_VERSION
	.align		4
        /*0000*/ 	.byte	0x04, 0x37
        /*0002*/ 	.short	(.L_711 - .L_710)
.L_710:
        /*0004*/ 	.word	0x00000082


	//----- nvinfo : EIATTR_KPARAM_INFO
	.align		4
.L_711:
        /*0008*/ 	.byte	0x04, 0x17
        /*000a*/ 	.short	(.L_713 - .L_712)
.L_712:
        /*000c*/ 	.word	0x00000000
        /*0010*/ 	.short	0x0006
        /*0012*/ 	.short	0x0083
        /*0014*/ 	.byte	0x00, 0xf0, 0x05, 0x00


	//----- nvinfo : EIATTR_KPARAM_INFO
	.align		4
.L_713:
        /*0018*/ 	.byte	0x04, 0x17
        /*001a*/ 	.short	(.L_715 - .L_714)
.L_714:
        /*001c*/ 	.word	0x00000000
        /*0020*/ 	.short	0x0005
        /*0022*/ 	.short	0x0082
        /*0024*/ 	.byte	0x00, 0xf0, 0x05, 0x00


	//----- nvinfo : EIATTR_KPARAM_INFO
	.align		4
.L_715:
        /*0028*/ 	.byte	0x04, 0x17
        /*002a*/ 	.short	(.L_717 - .L_716)
.L_716:
        /*002c*/ 	.word	0x00000000
        /*0030*/ 	.short	0x0004
        /*0032*/ 	.short	0x0081
        /*0034*/ 	.byte	0x00, 0xf0, 0x05, 0x00


	//----- nvinfo : EIATTR_KPARAM_INFO
	.align		4
.L_717:
        /*0038*/ 	.byte	0x04, 0x17
        /*003a*/ 	.short	(.L_719 - .L_718)
.L_718:
        /*003c*/ 	.word	0x00000000
        /*0040*/ 	.short	0x0003
        /*0042*/ 	.short	0x0080
        /*0044*/ 	.byte	0x00, 0xf0, 0x05, 0x00


	//----- nvinfo : EIATTR_KPARAM_INFO
	.align		4
.L_719:
        /*0048*/ 	.byte	0x04, 0x17
        /*004a*/ 	.short	(.L_721 - .L_720)
.L_720:
        /*004c*/ 	.word	0x00000000
        /*0050*/ 	.short	0x0002
        /*0052*/ 	.short	0x0070
        /*0054*/ 	.byte	0x00, 0xf0, 0x41, 0x00


	//----- nvinfo : EIATTR_KPARAM_INFO
	.align		4
.L_721:
        /*0058*/ 	.byte	0x04, 0x17
        /*005a*/ 	.short	(.L_723 - .L_722)
.L_722:
        /*005c*/ 	.word	0x00000000
        /*0060*/ 	.short	0x0001
        /*0062*/ 	.short	0x0008
        /*0064*/ 	.byte	0x00, 0xf0, 0xa1, 0x01


	//----- nvinfo : EIATTR_KPARAM_INFO
	.align		4
.L_723:
        /*0068*/ 	.byte	0x04, 0x17
        /*006a*/ 	.short	(.L_725 - .L_724)
.L_724:
        /*006c*/ 	.word	0x00000000
        /*0070*/ 	.short	0x0000
        /*0072*/ 	.short	0x0000
        /*0074*/ 	.byte	0x00, 0xf0, 0x11, 0x00


	//----- nvinfo : EIATTR_SPARSE_MMA_MASK
	.align		4
.L_725:
        /*0078*/ 	.byte	0x03, 0x50
        /*007a*/ 	.short	0x0000


	//----- nvinfo : EIATTR_MAXREG_COUNT
	.align		4
        /*007c*/ 	.byte	0x03, 0x1b
        /*007e*/ 	.short	0x00ff


	//----- nvinfo : EIATTR_MERCURY_ISA_VERSION
	.align		4
        /*0080*/ 	.byte	0x03, 0x5f
        /*0082*/ 	.short	0x0101


	//----- nvinfo : EIATTR_EXIT_INSTR_OFFSETS
	.align		4
        /*0084*/ 	.byte	0x04, 0x1c
        /*0086*/ 	.short	(.L_727 - .L_726)


	//   ....[0]....
.L_726:
        /*0088*/ 	.word	0x00006820


	//   ....[1]....
        /*008c*/ 	.word	0x00006880


	//----- nvinfo : EIATTR_MAX_THREADS
	.align		4
.L_727:
        /*0090*/ 	.byte	0x04, 0x05
        /*0092*/ 	.short	(.L_729 - .L_728)
.L_728:
        /*0094*/ 	.word	0x00000080
        /*0098*/ 	.word	0x00000001
        /*009c*/ 	.word	0x00000001


	//----- nvinfo : EIATTR_CRS_STACK_SIZE
	.align		4
.L_729:
        /*00a0*/ 	.byte	0x04, 0x1e
        /*00a2*/ 	.short	(.L_731 - .L_730)
.L_730:
        /*00a4*/ 	.word	0x00000000


	//----- nvinfo : EIATTR_CBANK_PARAM_SIZE
	.align		4
.L_731:
        /*00a8*/ 	.byte	0x03, 0x19
        /*00aa*/ 	.short	0x0084


	//----- nvinfo : EIATTR_PARAM_CBANK
	.align		4
        /*00ac*/ 	.byte	0x04, 0x0a
        /*00ae*/ 	.short	(.L_733 - .L_732)
	.align		4
.L_732:
        /*00b0*/ 	.word	index@(.nv.constant0._ZN2at6native27unrolled_elementwise_kernelIZZNS0_61_GLOBAL__N__ae8afa13_23_FlattenIndicesKernel_cu_1520ed90_309421_flatten_indices_implINS2_18CUDAKernelLauncherEiLl8EEENS_6TensorERKS5_N3c108ArrayRefIlEEENKUlvE0_clEvEUllE_St5arrayIPcLm2EELi4E23TrivialOffsetCalculatorILi1EjESH_NS0_6memory15LoadWithoutCastENSI_16StoreWithoutCastEEEviT_T0_T2_T3_T4_T5_)
        /*00b4*/ 	.short	0x0210
        /*00b6*/ 	.short	0x0084


	//----- nvinfo : EIATTR_SW_WAR
	.align		4
.L_733:
        /*00b8*/ 	.byte	0x04, 0x36
        /*00ba*/ 	.short	(.L_735 - .L_734)
.L_734:
        /*00bc*/ 	.word	0x00000008
.L_735:


//--------------------- .nv.info._ZN2at6native29vectorized_elementwise_kernelILi2EZZNS0_61_GLOBAL__N__ae8afa13_23_FlattenIndicesKernel_cu_1520ed90_309421_flatten_indices_implINS2_18CUDAKernelLauncherEiLl8EEENS_6TensorERKS5_N3c108ArrayRefIlEEENKUlvE0_clEvEUllE_St5arrayIPcLm2EEEEviT0_T1_ --------------------------
	.section	.nv.info._ZN2at6native29vectorized_elementwise_kernelILi2EZZNS0_61_GLOBAL__N__ae8afa13_23_FlattenIndicesKernel_cu_1520ed90_309421_flatten_indices_implINS2_18CUDAKernelLauncherEiLl8EEENS_6TensorERKS5_N3c108ArrayRefIlEEENKUlvE0_clEvEUllE_St5arrayIPcLm2EEEEviT0_T1_,"",@"SHT_CUDA_INFO"
	.sectionflags	@""
	.align	4


	//----- nvinfo : EIATTR_CUDA_API_VERSION
	.align		4
        /*0000*/ 	.byte	0x04, 0x37
        /*0002*/ 	.short	(.L_737 - .L_736)
.L_736:
        /*0004*/ 	.word	0x00000082


	//----- nvinfo : EIATTR_KPARAM_INFO
	.align		4
.L_737:
        /*0008*/ 	.byte	0x04, 0x17
        /*000a*/ 	.short	(.L_739 - .L_738)
.L_738:
        /*000c*/ 	.word	0x00000000
        /*0010*/ 	.short	0x0002
        /*0012*/ 	.short	0x0070
        /*0014*/ 	.byte	0x00, 0xf0, 0x41, 0x00


	//----- nvinfo : EIATTR_KPARAM_INFO
	.align		4
.L_739:
        /*0018*/ 	.byte	0x04, 0x17
        /*001a*/ 	.short	(.L_741 - .L_740)
.L_740:
        /*001c*/ 	.word	0x00000000
        /*0020*/ 	.short	0x0001
        /*0022*/ 	.short	0x0008
        /*0024*/ 	.byte	0x00, 0xf0, 0xa1, 0x01


	//----- nvinfo : EIATTR_KPARAM_INFO
	.align		4
.L_741:
        /*0028*/ 	.byte	0x04, 0x17
        /*002a*/ 	.short	(.L_743 - .L_742)
.L_742:
        /*002c*/ 	.word	0x00000000
        /*0030*/ 	.short	0x0000
        /*0032*/ 	.short	0x0000
        /*0034*/ 	.byte	0x00, 0xf0, 0x11, 0x00


	//----- nvinfo : EIATTR_SPARSE_MMA_MASK
	.align		4
.L_743:
        /*0038*/ 	.byte	0x03, 0x50
        /*003a*/ 	.short	0x0000


	//----- nvinfo : EIATTR_MAXREG_COUNT
	.align		4
        /*003c*/ 	.byte	0x03, 0x1b
        /*003e*/ 	.short	0x00ff


	//----- nvinfo : EIATTR_MERCURY_ISA_VERSION
	.align		4
        /*0040*/ 	.byte	0x03, 0x5f
        /*0042*/ 	.short	0x0101


	//----- nvinfo : EIATTR_EXIT_INSTR_OFFSETS
	.align		4
        /*0044*/ 	.byte	0x04, 0x1c
        /*0046*/ 	.short	(.L_745 - .L_744)


	//   ....[0]....
.L_744:
        /*0048*/ 	.word	0x0000c6b0


	//   ....[1]....
        /*004c*/ 	.word	0x00019630


	//   ....[2]....
        /*0050*/ 	.word	0x00019680


	//----- nvinfo : EIATTR_MAX_THREADS
	.align		4
.L_745:
        /*0054*/ 	.byte	0x04, 0x05
        /*0056*/ 	.short	(.L_747 - .L_746)
.L_746:
        /*0058*/ 	.word	0x00000080
        /*005c*/ 	.word	0x00000001
        /*0060*/ 	.word	0x00000001


	//----- nvinfo : EIATTR_CRS_STACK_SIZE
	.align		4
.L_747:
        /*0064*/ 	.byte	0x04, 0x1e
        /*0066*/ 	.short	(.L_749 - .L_748)
.L_748:
        /*0068*/ 	.word	0x00000000


	//----- nvinfo : EIATTR_CBANK_PARAM_SIZE
	.align		4
.L_749:
        /*006c*/ 	.byte	0x03, 0x19
        /*006e*/ 	.short	0x0080


	//----- nvinfo : EIATTR_PARAM_CBANK
	.align		4
        /*0070*/ 	.byte	0x04, 0x0a
        /*0072*/ 	.short	(.L_751 - .L_750)
	.align		4
.L_750:
        /*0074*/ 	.word	index@(.nv.constant0._ZN2at6native29vectorized_elementwise_kernelILi2EZZNS0_61_GLOBAL__N__ae8afa13_23_FlattenIndicesKernel_cu_1520ed90_309421_flatten_indices_implINS2_18CUDAKernelLauncherEiLl8EEENS_6TensorERKS5_N3c108ArrayRefIlEEENKUlvE0_clEvEUllE_St5arrayIPcLm2EEEEviT0_T1_)
        /*0078*/ 	.short	0x0210
        /*007a*/ 	.short	0x0080


	//----- nvinfo : EIATTR_SW_WAR
	.align		4
.L_751:
        /*007c*/ 	.byte	0x04, 0x36
        /*007e*/ 	.short	(.L_753 - .L_752)
.L_752:
        /*0080*/ 	.word	0x00000008
.L_753:


//--------------------- .nv.info._ZN2at6native29vectorized_elementwise_kernelILi4EZZNS0_61_GLOBAL__N__ae8afa13_23_FlattenIndicesKernel_cu_1520ed90_309421_flatten_indices_implINS2_18CUDAKernelLauncherEiLl8EEENS_6TensorERKS5_N3c108ArrayRefIlEEENKUlvE0_clEvEUllE_St5arrayIPcLm2EEEEviT0_T1_ --------------------------
	.section	.nv.info._ZN2at6native29vectorized_elementwise_kernelILi4EZZNS0_61_GLOBAL__N__ae8afa13_23_FlattenIndicesKernel_cu_1520ed90_309421_flatten_indices_implINS2_18CUDAKernelLauncherEiLl8EEENS_6TensorERKS5_N3c108ArrayRefIlEEENKUlvE0_clEvEUllE_St5arrayIPcLm2EEEEviT0_T1_,"",@"SHT_CUDA_INFO"
	.sectionflags	@""
	.align	4


	//----- nvinfo : EIATTR_CUDA_API_VERSION
	.align		4
        /*0000*/ 	.byte	0x04, 0x37
        /*0002*/ 	.short	(.L_755 - .L_754)
.L_754:
        /*0004*/ 	.word	0x00000082


	//----- nvinfo : EIATTR_KPARAM_INFO
	.align		4
.L_755:
        /*0008*/ 	.byte	0x04, 0x17
        /*000a*/ 	.short	(.L_757 - .L_756)
.L_756:
        /*000c*/ 	.word	0x00000000
        /*0010*/ 	.short	0x0002
        /*0012*/ 	.short	0x0070
        /*0014*/ 	.byte	0x00, 0xf0, 0x41, 0x00


	//----- nvinfo : EIATTR_KPARAM_INFO
	.align		4
.L_757:
        /*0018*/ 	.byte	0x04, 0x17
        /*001a*/ 	.short	(.L_759 - .L_758)
.L_758:
        /*001c*/ 	.word	0x00000000
        /*0020*/ 	.short	0x0001
        /*0022*/ 	.short	0x0008
        /*0024*/ 	.byte	0x00, 0xf0, 0xa1, 0x01


	//----- nvinfo : EIATTR_KPARAM_INFO
	.align		4
.L_759:
        /*0028*/ 	.byte	0x04, 0x17
        /*002a*/ 	.short	(.L_761 - .L_760)
.L_760:
        /*002c*/ 	.word	0x00000000
        /*0030*/ 	.short	0x0000
        /*0032*/ 	.short	0x0000
        /*0034*/ 	.byte	0x00, 0xf0, 0x11, 0x00


	//----- nvinfo : EIATTR_SPARSE_MMA_MASK
	.align		4
.L_761:
        /*0038*/ 	.byte	0x03, 0x50
        /*003a*/ 	.short	0x0000


	//----- nvinfo : EIATTR_MAXREG_COUNT
	.align		4
        /*003c*/ 	.byte	0x03, 0x1b
        /*003e*/ 	.short	0x00ff


	//----- nvinfo : EIATTR_MERCURY_ISA_VERSION
	.align		4
        /*0040*/ 	.byte	0x03, 0x5f
        /*0042*/ 	.short	0x0101


	//----- nvinfo : EIATTR_EXIT_INSTR_OFFSETS
	.align		4
        /*0044*/ 	.byte	0x04, 0x1c
        /*0046*/ 	.short	(.L_763 - .L_762)


	//   ....[0]....
.L_762:
        /*0048*/ 	.word	0x0000c6b0


	//   ....[1]....
        /*004c*/ 	.word	0x00019630


	//   ....[2]....
        /*0050*/ 	.word	0x00019680


	//----- nvinfo : EIATTR_MAX_THREADS
	.align		4
.L_763:
        /*0054*/ 	.byte	0x04, 0x05
        /*0056*/ 	.short	(.L_765 - .L_764)
.L_764:
        /*0058*/ 	.word	0x00000080
        /*005c*/ 	.word	0x00000001
        /*0060*/ 	.word	0x00000001


	//----- nvinfo : EIATTR_CRS_STACK_SIZE
	.align		4
.L_765:
        /*0064*/ 	.byte	0x04, 0x1e
        /*0066*/ 	.short	(.L_767 - .L_766)
.L_766:
        /*0068*/ 	.word	0x00000000


	//----- nvinfo : EIATTR_CBANK_PARAM_SIZE
	.align		4
.L_767:
        /*006c*/ 	.byte	0x03, 0x19
        /*006e*/ 	.short	0x0080


	//----- nvinfo : EIATTR_PARAM_CBANK
	.align		4
        /*0070*/ 	.byte	0x04, 0x0a
        /*0072*/ 	.short	(.L_769 - .L_768)
	.align		4
.L_768:
        /*0074*/ 	.word	index@(.nv.constant0._ZN2at6native29vectorized_elementwise_kernelILi4EZZNS0_61_GLOBAL__N__ae8afa13_23_FlattenIndicesKernel_cu_1520ed90_309421_flatten_indices_implINS2_18CUDAKernelLauncherEiLl8EEENS_6TensorERKS5_N3c108ArrayRefIlEEENKUlvE0_clEvEUllE_St5arrayIPcLm2EEEEviT0_T1_)
        /*0078*/ 	.short	0x0210
        /*007a*/ 	.short	0x0080


	//----- nvinfo : EIATTR_SW_WAR
	.align		4
.L_769:
        /*007c*/ 	.byte	0x04, 0x36
        /*007e*/ 	.short	(.L_771 - .L_770)
.L_770:
        /*0080*/ 	.word	0x00000008
.L_771:


//--------------------- .nv.info._ZN2at6native29vectorized_elementwise_kernelILi8EZZNS0_61_GLOBAL__N__ae8afa13_23_FlattenIndicesKernel_cu_1520ed90_309421_flatten_indices_implINS2_18CUDAKernelLauncherEiLl8EEENS_6TensorERKS5_N3c108ArrayRefIlEEENKUlvE0_clEvEUllE_St5arrayIPcLm2EEEEviT0_T1_ --------------------------
	.section	.nv.info._ZN2at6native29vectorized_elementwise_kernelILi8EZZNS0_61_GLOBAL__N__ae8afa13_23_FlattenIndicesKernel_cu_1520ed90_309421_flatten_indices_implINS2_18CUDAKernelLauncherEiLl8EEENS_6TensorERKS5_N3c108ArrayRefIlEEENKUlvE0_clEvEUllE_St5arrayIPcLm2EEEEviT0_T1_,"",@"SHT_CUDA_INFO"
	.sectionflags	@""
	.align	4


	//----- nvinfo : EIATTR_CUDA_API_VERSION
	.align		4
        /*0000*/ 	.byte	0x04, 0x37
        /*0002*/ 	.short	(.L_773 - .L_772)
.L_772:
        /*0004*/ 	.word	0x00000082


	//----- nvinfo : EIATTR_KPARAM_INFO
	.align		4
.L_773:
        /*0008*/ 	.byte	0x04, 0x17
        /*000a*/ 	.short	(.L_775 - .L_774)
.L_774:
        /*000c*/ 	.word	0x00000000
        /*0010*/ 	.short	0x0002
        /*0012*/ 	.short	0x0070
        /*0014*/ 	.byte	0x00, 0xf0, 0x41, 0x00


	//----- nvinfo : EIATTR_KPARAM_INFO
	.align		4
.L_775:
        /*0018*/ 	.byte	0x04, 0x17
        /*001a*/ 	.short	(.L_777 - .L_776)
.L_776:
        /*001c*/ 	.word	0x00000000
        /*0020*/ 	.short	0x0001
        /*0022*/ 	.short	0x0008
        /*0024*/ 	.byte	0x00, 0xf0, 0xa1, 0x01


	//----- nvinfo : EIATTR_KPARAM_INFO
	.align		4
.L_777:
        /*0028*/ 	.byte	0x04, 0x17
        /*002a*/ 	.short	(.L_779 - .L_778)
.L_778:
        /*002c*/ 	.word	0x00000000
        /*0030*/ 	.short	0x0000
        /*0032*/ 	.short	0x0000
        /*0034*/ 	.byte	0x00, 0xf0, 0x11, 0x00


	//----- nvinfo : EIATTR_SPARSE_MMA_MASK
	.align		4
.L_779:
        /*0038*/ 	.byte	0x03, 0x50
        /*003a*/ 	.short	0x0000


	//----- nvinfo : EIATTR_MAXREG_COUNT
	.align		4
        /*003c*/ 	.byte	0x03, 0x1b
        /*003e*/ 	.short	0x00ff


	//----- nvinfo : EIATTR_MERCURY_ISA_VERSION
	.align		4
        /*0040*/ 	.byte	0x03, 0x5f
        /*0042*/ 	.short	0x0101


	//----- nvinfo : EIATTR_EXIT_INSTR_OFFSETS
	.align		4
        /*0044*/ 	.byte	0x04, 0x1c
        /*0046*/ 	.short	(.L_781 - .L_780)


	//   ....[0]....
.L_780:
        /*0048*/ 	.word	0x0000c6b0


	//   ....[1]....
        /*004c*/ 	.word	0x00019630


	//   ....[2]....
        /*0050*/ 	.word	0x00019680


	//----- nvinfo : EIATTR_MAX_THREADS
	.align		4
.L_781:
        /*0054*/ 	.byte	0x04, 0x05
        /*0056*/ 	.short	(.L_783 - .L_782)
.L_782:
        /*0058*/ 	.word	0x00000080
        /*005c*/ 	.word	0x00000001
        /*0060*/ 	.word	0x00000001


	//----- nvinfo : EIATTR_CRS_STACK_SIZE
	.align		4
.L_783:
        /*0064*/ 	.byte	0x04, 0x1e
        /*0066*/ 	.short	(.L_785 - .L_784)
.L_784:
        /*0068*/ 	.word	0x00000000


	//----- nvinfo : EIATTR_CBANK_PARAM_SIZE
	.align		4
.L_785:
        /*006c*/ 	.byte	0x03, 0x19
        /*006e*/ 	.short	0x0080


	//----- nvinfo : EIATTR_PARAM_CBANK
	.align		4
        /*0070*/ 	.byte	0x04, 0x0a
        /*0072*/ 	.short	(.L_787 - .L_786)
	.align		4
.L_786:
        /*0074*/ 	.word	index@(.nv.constant0._ZN2at6native29vectorized_elementwise_kernelILi8EZZNS0_61_GLOBAL__N__ae8afa13_23_FlattenIndicesKernel_cu_1520ed90_309421_flatten_indices_implINS2_18CUDAKernelLauncherEiLl8EEENS_6TensorERKS5_N3c108ArrayRefIlEEENKUlvE0_clEvEUllE_St5arrayIPcLm2EEEEviT0_T1_)
        /*0078*/ 	.short	0x0210
        /*007a*/ 	.short	0x0080


	//----- nvinfo : EIATTR_SW_WAR
	.align		4
.L_787:
        /*007c*/ 	.byte	0x04, 0x36
        /*007e*/ 	.short	(.L_789 - .L_788)
.L_788:
        /*0080*/ 	.word	0x00000008
.L_789:


//--------------------- .nv.callgraph             --------------------------
	.section	.nv.callgraph,"",@"SHT_CUDA_CALLGRAPH"
	.align	4
	.sectionentsize	8
	.align		4
        /*0000*/ 	.word	0x00000000
	.align		4
        /*0004*/ 	.word	0xffffffff
	.align		4
        /*0008*/ 	.word	index@(_ZN2at6native18elementwise_kernelILi128ELi4EZNS0_15gpu_kernel_implIZZNS0_61_GLOBAL__N__ae8afa13_23_FlattenIndicesKernel_cu_1520ed90_309421_flatten_indices_implINS3_18CUDAKernelLauncherElLl0EEENS_6TensorERKS6_N3c108ArrayRefIlEEENKUlvE0_clEvEUllE_EEvRNS_18TensorIteratorBaseERKT_EUliE_EEviT1_)
	.align		4
        /*000c*/ 	.word	index@(__assertfail)
	.align		4
        /*0010*/ 	.word	index@(_ZN2at6native27unrolled_elementwise_kernelIZZNS0_61_GLOBAL__N__ae8afa13_23_FlattenIndicesKernel_cu_1520ed90_309421_flatten_indices_implINS2_18CUDAKernelLauncherElLl0EEENS_6TensorERKS5_N3c108ArrayRefIlEEENKUlvE0_clEvEUllE_St5arrayIPcLm2EELi4E23TrivialOffsetCalculatorILi1EjESH_NS0_6memory12LoadWithCastILi1EEENSI_13StoreWithCastILi1EEEEEviT_T0_T2_T3_T4_T5_)
	.align		4
        /*0014*/ 	.word	index@(__assertfail)
	.align		4
        /*0018*/ 	.word	index@(_ZN2at6native18elementwise_kernelILi128ELi4EZNS0_15gpu_kernel_implIZZNS0_61_GLOBAL__N__ae8afa13_23_FlattenIndicesKernel_cu_1520ed90_309421_flatten_indices_implINS3_18CUDAKernelLauncherElLl8EEENS_6TensorERKS6_N3c108ArrayRefIlEEENKUlvE0_clEvEUllE_EEvRNS_18TensorIteratorBaseERKT_EUliE_EEviT1_)
	.align		4
        /*001c*/ 	.word	index@(__assertfail)
	.align		4
        /*0020*/ 	.word	index@(_ZN2at6native27unrolled_elementwise_kernelIZZNS0_61_GLOBAL__N__ae8afa13_23_FlattenIndicesKernel_cu_1520ed90_309421_flatten_indices_implINS2_18CUDAKernelLauncherElLl8EEENS_6TensorERKS5_N3c108ArrayRefIlEEENKUlvE0_clEvEUllE_St5arrayIPcLm2EELi4E23TrivialOffsetCalculatorILi1EjESH_NS0_6memory12LoadWithCastILi1EEENSI_13StoreWithCastILi1EEEEEviT_T0_T2_T3_T4_T5_)
	.align		4
        /*0024*/ 	.word	index@(__assertfail)
	.align		4
        /*0028*/ 	.word	index@(_ZN2at6native18elementwise_kernelILi128ELi4EZNS0_15gpu_kernel_implIZZNS0_61_GLOBAL__N__ae8afa13_23_FlattenIndicesKernel_cu_1520ed90_309421_flatten_indices_implINS3_18CUDAKernelLauncherEiLl0EEENS_6TensorERKS6_N3c108ArrayRefIlEEENKUlvE0_clEvEUllE_EEvRNS_18TensorIteratorBaseERKT_EUliE_EEviT1_)
	.align		4
        /*002c*/ 	.word	index@(__assertfail)
	.align		4
        /*0030*/ 	.word	index@(_ZN2at6native27unrolled_elementwise_kernelIZZNS0_61_GLOBAL__N__ae8afa13_23_FlattenIndicesKernel_cu_1520ed90_309421_flatten_indices_implINS2_18CUDAKernelLauncherEiLl0EEENS_6TensorERKS5_N3c108ArrayRefIlEEENKUlvE0_clEvEUllE_St5arrayIPcLm2EELi4E23TrivialOffsetCalculatorILi1EjESH_NS0_6memory12LoadWithCastILi1EEENSI_13StoreWithCastILi1EEEEEviT_T0_T2_T3_T4_T5_)
	.align		4
        /*0034*/ 	.word	index@(__assertfail)
	.align		4
        /*0038*/ 	.word	index@(_ZN2at6native18elementwise_kernelILi128ELi4EZNS0_15gpu_kernel_implIZZNS0_61_GLOBAL__N__ae8afa13_23_FlattenIndicesKernel_cu_1520ed90_309421_flatten_indices_implINS3_18CUDAKernelLauncherEiLl8EEENS_6TensorERKS6_N3c108ArrayRefIlEEENKUlvE0_clEvEUllE_EEvRNS_18TensorIteratorBaseERKT_EUliE_EEviT1_)
	.align		4
        /*003c*/ 	.word	index@(__assertfail)
	.align		4
        /*0040*/ 	.word	index@(_ZN2at6native27unrolled_elementwise_kernelIZZNS0_61_GLOBAL__N__ae8afa13_23_FlattenIndicesKernel_cu_1520ed90_309421_flatten_indices_implINS2_18CUDAKernelLauncherEiLl8EEENS_6TensorERKS5_N3c108ArrayRefIlEEENKUlvE0_clEvEUllE_St5arrayIPcLm2EELi4E23TrivialOffsetCalculatorILi1EjESH_NS0_6memory12LoadWithCastILi1EEENSI_13StoreWithCastILi1EEEEEviT_T0_T2_T3_T4_T5_)
	.align		4
        /*0044*/ 	.word	index@(__assertfail)
	.align		4
        /*0048*/ 	.word	0x00000000
	.align		4
        /*004c*/ 	.word	0xfffffffe
	.align		4
        /*0050*/ 	.word	0x00000000
	.align		4
        /*0054*/ 	.word	0xfffffffd
	.align		4
        /*0058*/ 	.word	0x00000000
	.align		4
        /*005c*/ 	.word	0xfffffffc


//--------------------- .nv.constant4             --------------------------
	.section	.nv.constant4,"a",@progbits
	.align	8
	.align		8
.nv.constant4:
        /*0000*/ 	.dword	__assertfail
	.align		8
        /*0008*/ 	.dword	__unnamed_1
	.align		8
        /*0010*/ 	.dword	__unnamed_2
	.align		8
        /*0018*/ 	.dword	_ZN59_INTERNAL_ae8afa13_23_FlattenIndicesKernel_cu_1520ed90_30944cuda3std3__45__cpo5beginE
	.align		8
        /*0020*/ 	.dword	_ZN59_INTERNAL_ae8afa13_23_FlattenIndicesKernel_cu_1520ed90_30944cuda3std3__45__cpo3endE
	.align		8
        /*0028*/ 	.dword	_ZN59_INTERNAL_ae8afa13_23_FlattenIndicesKernel_cu_1520ed90_30944cuda3std3__45__cpo6cbeginE
	.align		8
        /*0030*/ 	.dword	_ZN59_INTERNAL_ae8afa13_23_FlattenIndicesKernel_cu_1520ed90_30944cuda3std3__45__cpo4cendE
	.align		8
        /*0038*/ 	.dword	_ZN59_INTERNAL_ae8afa13_23_FlattenIndicesKernel_cu_1520ed90_30944cuda3std3__45__cpo6rbeginE
	.align		8
        /*0040*/ 	.dword	_ZN59_INTERNAL_ae8afa13_23_FlattenIndicesKernel_cu_1520ed90_30944cuda3std3__45__cpo4rendE
	.align		8
        /*0048*/ 	.dword	_ZN59_INTERNAL_ae8afa13_23_FlattenIndicesKernel_cu_1520ed90_30944cuda3std3__45__cpo7crbeginE
	.align		8
        /*0050*/ 	.dword	_ZN59_INTERNAL_ae8afa13_23_FlattenIndicesKernel_cu_1520ed90_30944cuda3std3__45__cpo5crendE
	.align		8
        /*0058*/ 	.dword	_ZN59_INTERNAL_ae8afa13_23_FlattenIndicesKernel_cu_1520ed90_30944cuda3std3__461_GLOBAL__N__ae8afa13_23_FlattenIndicesKernel_cu_1520ed90_30946ignoreE
	.align		8
        /*0060*/ 	.dword	_ZN59_INTERNAL_ae8afa13_23_FlattenIndicesKernel_cu_1520ed90_30944cuda3std3__419piecewise_constructE
	.align		8
        /*0068*/ 	.dword	_ZN59_INTERNAL_ae8afa13_23_FlattenIndicesKernel_cu_1520ed90_30944cuda3std3__48in_placeE
	.align		8
        /*0070*/ 	.dword	_ZN59_INTERNAL_ae8afa13_23_FlattenIndicesKernel_cu_1520ed90_30944cuda3std3__420unreachable_sentinelE
	.align		8
        /*0078*/ 	.dword	_ZN59_INTERNAL_ae8afa13_23_FlattenIndicesKernel_cu_1520ed90_30944cuda3std6ranges3__45__cpo4swapE
	.align		8
        /*0080*/ 	.dword	_ZN59_INTERNAL_ae8afa13_23_FlattenIndicesKernel_cu_1520ed90_30944cuda3std6ranges3__45__cpo9iter_moveE
	.align		8
        /*0088*/ 	.dword	_ZN59_INTERNAL_ae8afa13_23_FlattenIndicesKernel_cu_1520ed90_30944cuda3std6ranges3__45__cpo5beginE
	.align		8
        /*0090*/ 	.dword	_ZN59_INTERNAL_ae8afa13_23_FlattenIndicesKernel_cu_1520ed90_30944cuda3std6ranges3__45__cpo3endE
	.align		8
        /*0098*/ 	.dword	_ZN59_INTERNAL_ae8afa13_23_FlattenIndicesKernel_cu_1520ed90_30944cuda3std6ranges3__45__cpo6cbeginE
	.align		8
        /*00a0*/ 	.dword	_ZN59_INTERNAL_ae8afa13_23_FlattenIndicesKernel_cu_1520ed90_30944cuda3std6ranges3__45__cpo4cendE
	.align		8
        /*00a8*/ 	.dword	_ZN59_INTERNAL_ae8afa13_23_FlattenIndicesKernel_cu_1520ed90_30944cuda3std6ranges3__45__cpo7advanceE
	.align		8
        /*00b0*/ 	.dword	_ZN59_INTERNAL_ae8afa13_23_FlattenIndicesKernel_cu_1520ed90_30944cuda3std6ranges3__45__cpo9iter_swapE
	.align		8
        /*00b8*/ 	.dword	_ZN59_INTERNAL_ae8afa13_23_FlattenIndicesKernel_cu_1520ed90_30944cuda3std6ranges3__45__cpo4nextE
	.align		8
        /*00c0*/ 	.dword	_ZN59_INTERNAL_ae8afa13_23_FlattenIndicesKernel_cu_1520ed90_30944cuda3std6ranges3__45__cpo4prevE
	.align		8
        /*00c8*/ 	.dword	_ZN59_INTERNAL_ae8afa13_23_FlattenIndicesKernel_cu_1520ed90_30944cuda3std6ranges3__45__cpo4dataE
	.align		8
        /*00d0*/ 	.dword	_ZN59_INTERNAL_ae8afa13_23_FlattenIndicesKernel_cu_1520ed90_30944cuda3std6ranges3__45__cpo5cdataE
	.align		8
        /*00d8*/ 	.dword	_ZN59_INTERNAL_ae8afa13_23_FlattenIndicesKernel_cu_1520ed90_30944cuda3std6ranges3__45__cpo4sizeE
	.align		8
        /*00e0*/ 	.dword	_ZN59_INTERNAL_ae8afa13_23_FlattenIndicesKernel_cu_1520ed90_30944cuda3std6ranges3__45__cpo5ssizeE
	.align		8
        /*00e8*/ 	.dword	_ZN59_INTERNAL_ae8afa13_23_FlattenIndicesKernel_cu_1520ed90_30944cuda3std6ranges3__45__cpo8distanceE
	.align		8
        /*00f0*/ 	.dword	_ZN59_INTERNAL_ae8afa13_23_FlattenIndicesKernel_cu_1520ed90_30946thrust23THRUST_300001_SM_900_NS6system6detail10sequential3seqE
	.align		8
        /*00f8*/ 	.dword	$str$5
	.align		8
        /*0100*/ 	.dword	$str$6


//--------------------- .text._ZN2at6native18elementwise_kernelILi128ELi4EZNS0_15gpu_kernel_implIZZNS0_61_GLOBAL__N__ae8afa13_23_FlattenIndicesKernel_cu_1520ed90_309421_flatten_indices_implINS3_18CUDAKernelLauncherElLl0EEENS_6TensorERKS6_N3c108ArrayRefIlEEENKUlvE0_clEvEUllE_EEvRNS_18TensorIteratorBaseERKT_EUliE_EEviT1_ --------------------------
	.section	.text._ZN2at6native18elementwise_kernelILi128ELi4EZNS0_15gpu_kernel_implIZZNS0_61_GLOBAL__N__ae8afa13_23_FlattenIndicesKernel_cu_1520ed90_309421_flatten_indices_implINS3_18CUDAKernelLauncherElLl0EEENS_6TensorERKS6_N3c108ArrayRefIlEEENKUlvE0_clEvEUllE_EEvRNS_18TensorIteratorBaseERKT_EUliE_EEviT1_,"ax",@progbits
	.align	128
        .global         _ZN2at6native18elementwise_kernelILi128ELi4EZNS0_15gpu_kernel_implIZZNS0_61_GLOBAL__N__ae8afa13_23_FlattenIndicesKernel_cu_1520ed90_309421_flatten_indices_implINS3_18CUDAKernelLauncherElLl0EEENS_6TensorERKS6_N3c108ArrayRefIlEEENKUlvE0_clEvEUllE_EEvRNS_18TensorIteratorBaseERKT_EUliE_EEviT1_
        .type           _ZN2at6native18elementwise_kernelILi128ELi4EZNS0_15gpu_kernel_implIZZNS0_61_GLOBAL__N__ae8afa13_23_FlattenIndicesKernel_cu_1520ed90_309421_flatten_indices_implINS3_18CUDAKernelLauncherElLl0EEENS_6TensorERKS6_N3c108ArrayRefIlEEENKUlvE0_clEvEUllE_EEvRNS_18TensorIteratorBaseERKT_EUliE_EEviT1_,@function
        .size           _ZN2at6native18elementwise_kernelILi128ELi4EZNS0_15gpu_kernel_implIZZNS0_61_GLOBAL__N__ae8afa13_23_FlattenIndicesKernel_cu_1520ed90_309421_flatten_indices_implINS3_18CUDAKernelLauncherElLl0EEENS_6TensorERKS6_N3c108ArrayRefIlEEENKUlvE0_clEvEUllE_EEvRNS_18TensorIteratorBaseERKT_EUliE_EEviT1_,(.L_x_3942 - _ZN2at6native18elementwise_kernelILi128ELi4EZNS0_15gpu_kernel_implIZZNS0_61_GLOBAL__N__ae8afa13_23_FlattenIndicesKernel_cu_1520ed90_309421_flatten_indices_implINS3_18CUDAKernelLauncherElLl0EEENS_6TensorERKS6_N3c108ArrayRefIlEEENKUlvE0_clEvEUllE_EEvRNS_18TensorIteratorBaseERKT_EUliE_EEviT1_)
        .other          _ZN2at6native18elementwise_kernelILi128ELi4EZNS0_15gpu_kernel_implIZZNS0_61_GLOBAL__N__ae8afa13_23_FlattenIndicesKernel_cu_1520ed90_309421_flatten_indices_implINS3_18CUDAKernelLauncherElLl0EEENS_6TensorERKS6_N3c108ArrayRefIlEEENKUlvE0_clEvEUllE_EEvRNS_18TensorIteratorBaseERKT_EUliE_EEviT1_,@"STO_CUDA_ENTRY STV_DEFAULT"
_ZN2at6native18elementwise_kernelILi128ELi4EZNS0_15gpu_kernel_implIZZNS0_61_GLOBAL__N__ae8afa13_23_FlattenIndicesKernel_cu_1520ed90_309421_flatten_indices_implINS3_18CUDAKernelLauncherElLl0EEENS_6TensorERKS6_N3c108ArrayRefIlEEENKUlvE0_clEvEUllE_EEvRNS_18TensorIteratorBaseERKT_EUliE_EEviT1_:
.text._ZN2at6native18elementwise_kernelILi128ELi4EZNS0_15gpu_kernel_implIZZNS0_61_GLOBAL__N__ae8afa13_23_FlattenIndicesKernel_cu_1520ed90_309421_flatten_indices_implINS3_18CUDAKernelLauncherElLl0EEENS_6TensorERKS6_N3c108ArrayRefIlEEENKUlvE0_clEvEUllE_EEvRNS_18TensorIteratorBaseERKT_EUliE_EEviT1_:
[----:B------:R-:W0:Y:S01]  /*0000*/  LDC R1, c[0x0][0x28] ;  /* 0x00000a00ff017b82 */ /* 0x000e220000000800 */
[----:B------:R-:W1:Y:S01]  /*0010*/  S2R R19, SR_CTAID.X ;  /* 0x0000000000137919 */ /* 0x000e620000002500 */
[----:B------:R-:W-:Y:S01]  /*0020*/  ULDC UR4, c[0x0][0x210] ;  /* 0x0000840000047ab9 */ /* 0x000fe20000000800 */
[----:B------:R-:W-:Y:S01]  /*0030*/  ULDC.64 UR36, c[0x0][0x208] ;  /* 0x0000820000247ab9 */ /* 0x000fe20000000a00 */
[----:B------:R-:W-:Y:S01]  /*0040*/  BSSY B6, `(.L_x_0) ;  /* 0x0000380000067945 */ /* 0x000fe20003800000 */
[----:B------:R-:W1:Y:S02]  /*0050*/  S2R R0, SR_TID.X ;  /* 0x0000000000007919 */ /* 0x000e640000002100 */
[----:B-1----:R-:W-:-:S05]  /*0060*/  IMAD R19, R19, 0x200, R0 ;  /* 0x0000020013137824 */ /* 0x002fca00078e0200 */
[----:B------:R-:W-:-:S13]  /*0070*/  ISETP.GE.AND P0, PT, R19, UR4, PT ;  /* 0x0000000413007c0c */ /* 0x000fda000bf06270 */
[----:B0-----:R-:W-:Y:S05]  /*0080*/  @P0 BRA `(.L_x_1) ;  /* 0x0000003400ec0947 */ /* 0x001fea0003800000 */
[----:B------:R-:W0:Y:S01]  /*0090*/  LDC R6, c[0x0][0x218] ;  /* 0x00008600ff067b82 */ /* 0x000e220000000800 */
[----:B------:R-:W-:Y:S02]  /*00a0*/  IMAD.MOV.U32 R0, RZ, RZ, RZ ;  /* 0x000000ffff007224 */ /* 0x000fe400078e00ff */
[----:B------:R-:W-:Y:S01]  /*00b0*/  IMAD.MOV.U32 R16, RZ, RZ, RZ ;  /* 0x000000ffff107224 */ /* 0x000fe200078e00ff */
[----:B0-----:R-:W-:-:S13]  /*00c0*/  ISETP.NE.AND P0, PT, R6, RZ, PT ;  /* 0x000000ff0600720c */ /* 0x001fda0003f05270 */
[----:B------:R-:W-:Y:S05]  /*00d0*/  @!P0 BRA `(.L_x_2) ;  /* 0x0000001000a88947 */ /* 0x000fea0003800000 */
[----:B------:R-:W-:Y:S01]  /*00e0*/  IMAD.MOV.U32 R18, RZ, RZ, RZ ;  /* 0x000000ffff127224 */ /* 0x000fe200078e00ff */
[----:B------:R-:W-:Y:S01]  /*00f0*/  ULDC.64 UR4, c[0x0][0x220] ;  /* 0x0000880000047ab9 */ /* 0x000fe20000000a00 */
[----:B------:R-:W-:Y:S02]  /*0100*/  ISETP.NE.AND P0, PT, R6, 0x1, PT ;  /* 0x000000010600780c */ /* 0x000fe40003f05270 */
[----:B------:R-:W-:Y:S01]  /*0110*/  IMAD.HI.U32 R2, R19, UR4, R18 ;  /* 0x0000000413027c27 */ /* 0x000fe2000f8e0012 */
[----:B------:R-:W-:-:S04]  /*0120*/  ULDC UR4, c[0x0][0x21c] ;  /* 0x0000870000047ab9 */ /* 0x000fc80000000800 */
[----:B------:R-:W-:-:S05]  /*0130*/  SHF.R.U32.HI R3, RZ, UR5, R2 ;  /* 0x00000005ff037c19 */ /* 0x000fca0008011602 */
[----:B------:R-:W-:-:S04]  /*0140*/  IMAD.MOV R0, RZ, RZ, -R3 ;  /* 0x000000ffff007224 */ /* 0x000fc800078e0a03 */
[----:B------:R-:W-:Y:S01]  /*0150*/  IMAD R0, R0, UR4, R19 ;  /* 0x0000000400007c24 */ /* 0x000fe2000f8e0213 */
[----:B------:R-:W-:-:S03]  /*0160*/  ULDC.64 UR4, c[0x0][0x348] ;  /* 0x0000d20000047ab9 */ /* 0x000fc60000000a00 */
[C---:B------:R-:W-:Y:S02]  /*0170*/  IMAD R16, R0.reuse, UR4, RZ ;  /* 0x0000000400107c24 */ /* 0x040fe4000f8e02ff */
[----:B------:R-:W-:Y:S01]  /*0180*/  IMAD R0, R0, UR5, RZ ;  /* 0x0000000500007c24 */ /* 0x000fe2000f8e02ff */
[----:B------:R-:W-:Y:S06]  /*0190*/  @!P0 BRA `(.L_x_2) ;  /* 0x0000001000788947 */ /* 0x000fec0003800000 */
[----:B------:R-:W-:Y:S01]  /*01a0*/  IMAD.MOV.U32 R2, RZ, RZ, RZ ;  /* 0x000000ffff027224 */ /* 0x000fe200078e00ff */
[----:B------:R-:W-:Y:S01]  /*01b0*/  ULDC.64 UR6, c[0x0][0x228] ;  /* 0x00008a0000067ab9 */ /* 0x000fe20000000a00 */
[----:B------:R-:W-:Y:S01]  /*01c0*/  ULDC UR4, c[0x0][0x230] ;  /* 0x00008c0000047ab9 */ /* 0x000fe20000000800 */
[----:B------:R-:W-:Y:S01]  /*01d0*/  ISETP.NE.AND P0, PT, R6, 0x2, PT ;  /* 0x000000020600780c */ /* 0x000fe20003f05270 */
[----:B------:R-:W-:-:S05]  /*01e0*/  IMAD.HI.U32 R4, R3, UR7, R2 ;  /* 0x0000000703047c27 */ /* 0x000fca000f8e0002 */
[----:B------:R-:W-:Y:S01]  /*01f0*/  SHF.R.U32.HI R5, RZ, UR4, R4 ;  /* 0x00000004ff057c19 */ /* 0x000fe20008011604 */
[----:B------:R-:W-:-:S04]  /*0200*/  ULDC.64 UR4, c[0x0][0x350] ;  /* 0x0000d40000047ab9 */ /* 0x000fc80000000a00 */
[----:B------:R-:W-:-:S04]  /*0210*/  IMAD.MOV R2, RZ, RZ, -R5 ;  /* 0x000000ffff027224 */ /* 0x000fc800078e0a05 */
[----:B------:R-:W-:-:S04]  /*0220*/  IMAD R3, R2, UR6, R3 ;  /* 0x0000000602037c24 */ /* 0x000fc8000f8e0203 */
[C---:B------:R-:W-:Y:S02]  /*0230*/  IMAD R16, R3.reuse, UR4, R16 ;  /* 0x0000000403107c24 */ /* 0x040fe4000f8e0210 */
[----:B------:R-:W-:Y:S01]  /*0240*/  IMAD R0, R3, UR5, R0 ;  /* 0x0000000503007c24 */ /* 0x000fe2000f8e0200 */
[----:B------:R-:W-:Y:S06]  /*0250*/  @!P0 BRA `(.L_x_2) ;  /* 0x0000001000488947 */ /* 0x000fec0003800000 */
        /* <DEDUP_REMOVED lines=9> */
[C---:B------:R-:W-:Y:S02]  /*02f0*/  IMAD R16, R5.reuse, UR4, R16 ;  /* 0x0000000405107c24 */ /* 0x040fe4000f8e0210 */
[----:B------:R-:W-:Y:S01]  /*0300*/  IMAD R0, R5, UR5, R0 ;  /* 0x0000000505007c24 */ /* 0x000fe2000f8e0200 */
        /* <DEDUP_REMOVED lines=97> */
[----:B------:R-:W-:Y:S01]  /*0920*/  HFMA2.MMA R2, -RZ, RZ, 0, 0 ;  /* 0x00000000ff027435 */ /* 0x000fe200000001ff */
[----:B------:R-:W-:Y:S01]  /*0930*/  ULDC.64 UR6, c[0x0][0x2a0] ;  /* 0x0000a80000067ab9 */ /* 0x000fe20000000a00 */
[----:B------:R-:W-:Y:S01]  /*0940*/  ULDC UR4, c[0x0][0x2a8] ;  /* 0x0000aa0000047ab9 */ /* 0x000fe20000000800 */
[----:B------:R-:W-:-:S07]  /*0950*/  ISETP.NE.AND P0, PT, R6, 0xc, PT ;  /* 0x0000000c0600780c */ /* 0x000fce0003f05270 */
        /* <DEDUP_REMOVED lines=146> */
[----:B------:R-:W-:-:S03]  /*1280*/  ULDC.64 UR4, c[0x0][0x400] ;  /* 0x0001000000047ab9 */ /* 0x000fc60000000a00 */
[----:B------:R-:W-:-:S05]  /*1290*/  IADD3 R2, -R5, RZ, RZ ;  /* 0x000000ff05027210 */ /* 0x000fca0007ffe1ff */
[----:B------:R-:W-:-:S04]  /*12a0*/  IMAD R3, R2, UR6, R3 ;  /* 0x0000000602037c24 */ /* 0x000fc8000f8e0203 */
[C---:B------:R-:W-:Y:S02]  /*12b0*/  IMAD R16, R3.reuse, UR4, R16 ;  /* 0x0000000403107c24 */ /* 0x040fe4000f8e0210 */
[----:B------:R-:W-:Y:S01]  /*12c0*/  IMAD R0, R3, UR5, R0 ;  /* 0x0000000503007c24 */ /* 0x000fe2000f8e0200 */
[----:B------:R-:W-:Y:S06]  /*12d0*/  @!P0 BRA `(.L_x_2) ;  /* 0x0000000000288947 */ /* 0x000fec0003800000 */
[----:B------:R-:W-:Y:S01]  /*12e0*/  IMAD.MOV.U32 R4, RZ, RZ, RZ ;  /* 0x000000ffff047224 */ /* 0x000fe200078e00ff */
[----:B------:R-:W-:-:S03]  /*12f0*/  ULDC.64 UR4, c[0x0][0x340] ;  /* 0x0000d00000047ab9 */ /* 0x000fc60000000a00 */
[----:B------:R-:W-:Y:S01]  /*1300*/  IMAD.HI.U32 R2, R5, UR4, R4 ;  /* 0x0000000405027c27 */ /* 0x000fe2000f8e0004 */
[----:B------:R-:W-:-:S04]  /*1310*/  ULDC UR4, c[0x0][0x33c] ;  /* 0x0000cf0000047ab9 */ /* 0x000fc80000000800 */
[----:B------:R-:W-:-:S05]  /*1320*/  SHF.R.U32.HI R2, RZ, UR5, R2 ;  /* 0x00000005ff027c19 */ /* 0x000fca0008011602 */
[----:B------:R-:W-:-:S04]  /*1330*/  IMAD.MOV R3, RZ, RZ, -R2 ;  /* 0x000000ffff037224 */ /* 0x000fc800078e0a02 */
[----:B------:R-:W-:Y:S01]  /*1340*/  IMAD R5, R3, UR4, R5 ;  /* 0x0000000403057c24 */ /* 0x000fe2000f8e0205 */
[----:B------:R-:W-:-:S03]  /*1350*/  ULDC.64 UR4, c[0x0][0x408] ;  /* 0x0001020000047ab9 */ /* 0x000fc60000000a00 */
[C---:B------:R-:W-:Y:S02]  /*1360*/  IMAD R16, R5.reuse, UR4, R16 ;  /* 0x0000000405107c24 */ /* 0x040fe4000f8e0210 */
[----:B------:R-:W-:-:S07]  /*1370*/  IMAD R0, R5, UR5, R0 ;  /* 0x0000000505007c24 */ /* 0x000fce000f8e0200 */
.L_x_2:
[----:B------:R-:W0:Y:S01]  /*1380*/  LDC.U8 R3, c[0x0][0x451] ;  /* 0x00011440ff037b82 */ /* 0x000e220000000000 */
[----:B------:R-:W-:Y:S01]  /*1390*/  ULDC.64 UR4, c[0x0][0x410] ;  /* 0x0001040000047ab9 */ /* 0x000fe20000000a00 */
[----:B------:R-:W-:Y:S01]  /*13a0*/  ULDC.64 UR6, c[0x0][0x418] ;  /* 0x0001060000067ab9 */ /* 0x000fe20000000a00 */
[----:B------:R-:W-:Y:S02]  /*13b0*/  IADD3 R16, P1, R16, UR4, RZ ;  /* 0x0000000410107c10 */ /* 0x000fe4000ff3e0ff */
[----:B------:R-:W-:-:S03]  /*13c0*/  IADD3 R4, P2, R0, UR6, RZ ;  /* 0x0000000600047c10 */ /* 0x000fc6000ff5e0ff */
[----:B------:R-:W-:Y:S02]  /*13d0*/  IMAD.X R17, RZ, RZ, UR5, P1 ;  /* 0x00000005ff117e24 */ /* 0x000fe400088e06ff */
[----:B------:R-:W-:Y:S01]  /*13e0*/  IMAD.X R5, RZ, RZ, UR7, P2 ;  /* 0x00000007ff057e24 */ /* 0x000fe200090e06ff */
[----:B0-----:R-:W-:-:S04]  /*13f0*/  PRMT R2, R3, 0x9910, RZ ;  /* 0x0000991003027816 */ /* 0x001fc800000000ff */
[----:B------:R-:W-:-:S13]  /*1400*/  ISETP.GT.AND P0, PT, R2, 0x9, PT ;  /* 0x000000090200780c */ /* 0x000fda0003f04270 */
[----:B------:R-:W-:Y:S05]  /*1410*/  @P0 BRA `(.L_x_3) ;  /* 0x0000000000e40947 */ /* 0x000fea0003800000 */
[----:B------:R-:W-:-:S13]  /*1420*/  ISETP.GT.AND P0, PT, R2, 0x4, PT ;  /* 0x000000040200780c */ /* 0x000fda0003f04270 */
[----:B------:R-:W-:Y:S05]  /*1430*/  @P0 BRA `(.L_x_4) ;  /* 0x0000000000680947 */ /* 0x000fea0003800000 */
[----:B------:R-:W-:-:S13]  /*1440*/  ISETP.GT.AND P0, PT, R2, 0x1, PT ;  /* 0x000000010200780c */ /* 0x000fda0003f04270 */
[----:B------:R-:W-:Y:S05]  /*1450*/  @P0 BRA `(.L_x_5) ;  /* 0x0000000000280947 */ /* 0x000fea0003800000 */
[----:B------:R-:W-:-:S13]  /*1460*/  ISETP.NE.AND P0, PT, R3, RZ, PT ;  /* 0x000000ff0300720c */ /* 0x000fda0003f05270 */
[----:B------:R-:W-:Y:S05]  /*1470*/  @!P0 BRA `(.L_x_6) ;  /* 0x0000000000148947 */ /* 0x000fea0003800000 */
[----:B------:R-:W-:-:S13]  /*1480*/  ISETP.NE.AND P0, PT, R2, 0x1, PT ;  /* 0x000000010200780c */ /* 0x000fda0003f05270 */
[----:B------:R-:W-:Y:S05]  /*1490*/  @P0 BRA `(.L_x_7) ;  /* 0x0000000c00080947 */ /* 0x000fea0003800000 */
[----:B------:R-:W2:Y:S02]  /*14a0*/  LDG.E.S8 R2, desc[UR36][R4.64] ;  /* 0x0000002404027981 */ /* 0x000ea4000c1e1300 */
[----:B--2---:R-:W-:Y:S01]  /*14b0*/  SHF.R.S32.HI R3, RZ, 0x1f, R2 ;  /* 0x0000001fff037819 */ /* 0x004fe20000011402 */
[----:B------:R-:W-:Y:S06]  /*14c0*/  BRA `(.L_x_8) ;  /* 0x0000000c00547947 */ /* 0x000fec0003800000 */
.L_x_6:
[----:B------:R0:W5:Y:S01]  /*14d0*/  LDG.E.U8 R2, desc[UR36][R4.64] ;  /* 0x0000002404027981 */ /* 0x000162000c1e1100 */
[----:B------:R-:W-:Y:S01]  /*14e0*/  IMAD.MOV.U32 R3, RZ, RZ, RZ ;  /* 0x000000ffff037224 */ /* 0x000fe200078e00ff */
[----:B------:R-:W-:Y:S06]  /*14f0*/  BRA `(.L_x_8) ;  /* 0x0000000c00487947 */ /* 0x000fec0003800000 */
.L_x_5:
[----:B------:R-:W-:-:S13]  /*1500*/  ISETP.NE.AND P0, PT, R2, 0x2, PT ;  /* 0x000000020200780c */ /* 0x000fda0003f05270 */
[----:B------:R-:W-:Y:S05]  /*1510*/  @!P0 BRA `(.L_x_9) ;  /* 0x0000000000248947 */ /* 0x000fea0003800000 */
[----:B------:R-:W-:-:S13]  /*1520*/  ISETP.NE.AND P0, PT, R2, 0x3, PT ;  /* 0x000000030200780c */ /* 0x000fda0003f05270 */
[----:B------:R-:W-:Y:S05]  /*1530*/  @!P0 BRA `(.L_x_10) ;  /* 0x0000000000108947 */ /* 0x000fea0003800000 */
[----:B------:R-:W-:-:S13]  /*1540*/  ISETP.NE.AND P0, PT, R2, 0x4, PT ;  /* 0x000000040200780c */ /* 0x000fda0003f05270 */
[----:B------:R-:W-:Y:S05]  /*1550*/  @P0 BRA `(.L_x_7) ;  /* 0x0000000800d80947 */ /* 0x000fea0003800000 */
[----:B------:R0:W5:Y:S01]  /*1560*/  LDG.E.64 R2, desc[UR36][R4.64] ;  /* 0x0000002404027981 */ /* 0x000162000c1e1b00 */
[----:B------:R-:W-:Y:S05]  /*1570*/  BRA `(.L_x_8) ;  /* 0x0000000c00287947 */ /* 0x000fea0003800000 */
.L_x_10:
[----:B------:R-:W2:Y:S02]  /*1580*/  LDG.E R2, desc[UR36][R4.64] ;  /* 0x0000002404027981 */ /* 0x000ea4000c1e1900 */
[----:B--2---:R-:W-:Y:S01]  /*1590*/  SHF.R.S32.HI R3, RZ, 0x1f, R2 ;  /* 0x0000001fff037819 */ /* 0x004fe20000011402 */
[----:B------:R-:W-:Y:S06]  /*15a0*/  BRA `(.L_x_8) ;  /* 0x0000000c001c7947 */ /* 0x000fec0003800000 */
.L_x_9:
[----:B------:R-:W2:Y:S02]  /*15b0*/  LDG.E.S16 R2, desc[UR36][R4.64] ;  /* 0x0000002404027981 */ /* 0x000ea4000c1e1700 */
[----:B--2---:R-:W-:Y:S01]  /*15c0*/  SHF.R.S32.HI R3, RZ, 0x1f, R2 ;  /* 0x0000001fff037819 */ /* 0x004fe20000011402 */
[----:B------:R-:W-:Y:S06]  /*15d0*/  BRA `(.L_x_8) ;  /* 0x0000000c00107947 */ /* 0x000fec0003800000 */
.L_x_4:
[----:B------:R-:W-:-:S13]  /*15e0*/  ISETP.GT.AND P0, PT, R2, 0x6, PT ;  /* 0x000000060200780c */ /* 0x000fda0003f04270 */
[----:B------:R-:W-:Y:S05]  /*15f0*/  @P0 BRA `(.L_x_11) ;  /* 0x00000000002c0947 */ /* 0x000fea0003800000 */
[----:B------:R-:W-:-:S13]  /*1600*/  ISETP.NE.AND P0, PT, R2, 0x5, PT ;  /* 0x000000050200780c */ /* 0x000fda0003f05270 */
[----:B------:R-:W-:Y:S05]  /*1610*/  @!P0 BRA `(.L_x_12) ;  /* 0x0000000000148947 */ /* 0x000fea0003800000 */
[----:B------:R-:W-:-:S13]  /*1620*/  ISETP.NE.AND P0, PT, R2, 0x6, PT ;  /* 0x000000060200780c */ /* 0x000fda0003f05270 */
[----:B------:R-:W-:Y:S05]  /*1630*/  @P0 BRA `(.L_x_7) ;  /* 0x0000000800a00947 */ /* 0x000fea0003800000 */
[----:B------:R-:W2:Y:S02]  /*1640*/  LDG.E R2, desc[UR36][R4.64] ;  /* 0x0000002404027981 */ /* 0x000ea4000c1e1900 */
[----:B--2---:R-:W0:Y:S01]  /*1650*/  F2I.S64.TRUNC R2, R2 ;  /* 0x0000000200027311 */ /* 0x004e22000020d900 */
[----:B------:R-:W-:Y:S05]  /*1660*/  BRA `(.L_x_8) ;  /* 0x0000000800ec7947 */ /* 0x000fea0003800000 */
.L_x_12:
[----:B------:R-:W2:Y:S02]  /*1670*/  LDG.E.U16 R4, desc[UR36][R4.64] ;  /* 0x0000002404047981 */ /* 0x000ea4000c1e1500 */
[----:B--2---:R-:W-:-:S06]  /*1680*/  HADD2.F32 R2, -RZ, R4.H0_H0 ;  /* 0x20000004ff027230 */ /* 0x004fcc0000004100 */
[----:B------:R-:W0:Y:S01]  /*1690*/  F2I.S64.TRUNC R2, R2 ;  /* 0x0000000200027311 */ /* 0x000e22000020d900 */
[----:B------:R-:W-:Y:S05]  /*16a0*/  BRA `(.L_x_8) ;  /* 0x0000000800dc7947 */ /* 0x000fea0003800000 */
.L_x_11:
[----:B------:R-:W-:-:S13]  /*16b0*/  ISETP.NE.AND P0, PT, R2, 0x7, PT ;  /* 0x000000070200780c */ /* 0x000fda0003f05270 */
[----:B------:R-:W-:Y:S05]  /*16c0*/  @!P0 BRA `(.L_x_13) ;  /* 0x00000000002c8947 */ /* 0x000fea0003800000 */
[----:B------:R-:W-:-:S13]  /*16d0*/  ISETP.NE.AND P0, PT, R2, 0x8, PT ;  /* 0x000000080200780c */ /* 0x000fda0003f05270 */
[----:B------:R-:W-:Y:S05]  /*16e0*/  @!P0 BRA `(.L_x_14) ;  /* 0x0000000000148947 */ /* 0x000fea0003800000 */
[----:B------:R-:W-:-:S13]  /*16f0*/  ISETP.NE.AND P0, PT, R2, 0x9, PT ;  /* 0x000000090200780c */ /* 0x000fda0003f05270 */
[----:B------:R-:W-:Y:S05]  /*1700*/  @P0 BRA `(.L_x_7) ;  /* 0x00000008006c0947 */ /* 0x000fea0003800000 */
[----:B------:R-:W2:Y:S02]  /*1710*/  LDG.E R2, desc[UR36][R4.64] ;  /* 0x0000002404027981 */ /* 0x000ea4000c1e1900 */
[----:B--2---:R-:W0:Y:S01]  /*1720*/  F2I.S64.TRUNC R2, R2 ;  /* 0x0000000200027311 */ /* 0x004e22000020d900 */
[----:B------:R-:W-:Y:S05]  /*1730*/  BRA `(.L_x_8) ;  /* 0x0000000800b87947 */ /* 0x000fea0003800000 */
.L_x_14:
[----:B------:R-:W2:Y:S02]  /*1740*/  LDG.E.U16 R4, desc[UR36][R4.64] ;  /* 0x0000002404047981 */ /* 0x000ea4000c1e1500 */
[----:B--2---:R-:W-:-:S06]  /*1750*/  HADD2.F32 R2, -RZ, R4.H0_H0 ;  /* 0x20000004ff027230 */ /* 0x004fcc0000004100 */
[----:B------:R-:W0:Y:S01]  /*1760*/  F2I.S64.TRUNC R2, R2 ;  /* 0x0000000200027311 */ /* 0x000e22000020d900 */
[----:B------:R-:W-:Y:S05]  /*1770*/  BRA `(.L_x_8) ;  /* 0x0000000800a87947 */ /* 0x000fea0003800000 */
.L_x_13:
[----:B------:R-:W2:Y:S02]  /*1780*/  LDG.E.64 R2, desc[UR36][R4.64] ;  /* 0x0000002404027981 */ /* 0x000ea4000c1e1b00 */
[----:B--2---:R-:W0:Y:S01]  /*1790*/  F2I.S64.F64.TRUNC R2, R2 ;  /* 0x0000000200027311 */ /* 0x004e22000030d900 */
[----:B------:R-:W-:Y:S05]  /*17a0*/  BRA `(.L_x_8) ;  /* 0x00000008009c7947 */ /* 0x000fea0003800000 */
.L_x_3:
[----:B------:R-:W-:-:S13]  /*17b0*/  ISETP.GT.AND P0, PT, R2, 0x18, PT ;  /* 0x000000180200780c */ /* 0x000fda0003f04270 */
[----:B------:R-:W-:Y:S05]  /*17c0*/  @P0 BRA `(.L_x_15) ;  /* 0x0000000000ec0947 */ /* 0x000fea0003800000 */
[----:B------:R-:W-:-:S13]  /*17d0*/  ISETP.GT.AND P0, PT, R2, 0xe, PT ;  /* 0x0000000e0200780c */ /* 0x000fda0003f04270 */
[----:B------:R-:W-:Y:S05]  /*17e0*/  @P0 BRA `(.L_x_16) ;  /* 0x0000000000300947 */ /* 0x000fea0003800000 */
[----:B------:R-:W-:-:S13]  /*17f0*/  ISETP.NE.AND P0, PT, R2, 0xa, PT ;  /* 0x0000000a0200780c */ /* 0x000fda0003f05270 */
[----:B------:R-:W-:Y:S05]  /*1800*/  @!P0 BRA `(.L_x_17) ;  /* 0x00000000001c8947 */ /* 0x000fea0003800000 */
[----:B------:R-:W-:-:S13]  /*1810*/  ISETP.NE.AND P0, PT, R2, 0xb, PT ;  /* 0x0000000b0200780c */ /* 0x000fda0003f05270 */
[----:B------:R-:W-:Y:S05]  /*1820*/  @P0 BRA `(.L_x_7) ;  /* 0x0000000800240947 */ /* 0x000fea0003800000 */
[----:B------:R-:W2:Y:S01]  /*1830*/  LDG.E.U8 R4, desc[UR36][R4.64] ;  /* 0x0000002404047981 */ /* 0x000ea2000c1e1100 */
[----:B------:R-:W-:Y:S01]  /*1840*/  IMAD.MOV.U32 R3, RZ, RZ, RZ ;  /* 0x000000ffff037224 */ /* 0x000fe200078e00ff */
[----:B--2---:R-:W-:-:S04]  /*1850*/  ISETP.NE.AND P0, PT, R4, RZ, PT ;  /* 0x000000ff0400720c */ /* 0x004fc80003f05270 */
[----:B------:R-:W-:Y:S01]  /*1860*/  SEL R2, RZ, 0x1, !P0 ;  /* 0x00000001ff027807 */ /* 0x000fe20004000000 */
[----:B------:R-:W-:Y:S08]  /*1870*/  BRA `(.L_x_8) ;  /* 0x0000000800687947 */ /* 0x000ff00003800000 */
.L_x_17:
[----:B------:R-:W2:Y:S02]  /*1880*/  LDG.E.64 R2, desc[UR36][R4.64] ;  /* 0x0000002404027981 */ /* 0x000ea4000c1e1b00 */
[----:B--2---:R-:W0:Y:S01]  /*1890*/  F2I.S64.F64.TRUNC R2, R2 ;  /* 0x0000000200027311 */ /* 0x004e22000030d900 */
[----:B------:R-:W-:Y:S05]  /*18a0*/  BRA `(.L_x_8) ;  /* 0x00000008005c7947 */ /* 0x000fea0003800000 */
.L_x_16:
[----:B------:R-:W-:-:S13]  /*18b0*/  ISETP.NE.AND P0, PT, R2, 0xf, PT ;  /* 0x0000000f0200780c */ /* 0x000fda0003f05270 */
[----:B------:R-:W-:Y:S05]  /*18c0*/  @!P0 BRA `(.L_x_18) ;  /* 0x00000000009c8947 */ /* 0x000fea0003800000 */
[----:B------:R-:W-:-:S13]  /*18d0*/  ISETP.NE.AND P0, PT, R2, 0x17, PT ;  /* 0x000000170200780c */ /* 0x000fda0003f05270 */
[----:B------:R-:W-:Y:S05]  /*18e0*/  @!P0 BRA `(.L_x_19) ;  /* 0x00000000005c8947 */ /* 0x000fea0003800000 */
[----:B------:R-:W-:-:S13]  /*18f0*/  ISETP.NE.AND P0, PT, R2, 0x18, PT ;  /* 0x000000180200780c */ /* 0x000fda0003f05270 */
[----:B------:R-:W-:Y:S05]  /*1900*/  @P0 BRA `(.L_x_7) ;  /* 0x0000000400ec0947 */ /* 0x000fea0003800000 */
[----:B------:R-:W2:Y:S01]  /*1910*/  LDG.E.U8 R0, desc[UR36][R4.64] ;  /* 0x0000002404007981 */ /* 0x000ea2000c1e1100 */
[----:B------:R-:W-:Y:S02]  /*1920*/  IMAD.MOV.U32 R8, RZ, RZ, -0x800000 ;  /* 0xff800000ff087424 */ /* 0x000fe400078e00ff */
[----:B--2---:R-:W-:-:S05]  /*1930*/  IMAD.SHL.U32 R0, R0, 0x1000000, RZ ;  /* 0x0100000000007824 */ /* 0x004fca00078e00ff */
[----:B------:R-:W-:-:S04]  /*1940*/  LOP3.LUT R2, R0, 0x7f000000, RZ, 0xc0, !PT ;  /* 0x7f00000000027812 */ /* 0x000fc800078ec0ff */
[----:B------:R-:W0:Y:S01]  /*1950*/  FLO.U32 R3, R2 ;  /* 0x0000000200037300 */ /* 0x000e2200000e0000 */
[----:B------:R-:W-:-:S05]  /*1960*/  VIADD R6, R2, 0x1000000 ;  /* 0x0100000002067836 */ /* 0x000fca0000000000 */
[----:B------:R-:W-:Y:S02]  /*1970*/  SHF.R.S32.HI R6, RZ, 0x8, R6 ;  /* 0x00000008ff067819 */ /* 0x000fe40000011406 */
[----:B0-----:R-:W-:-:S04]  /*1980*/  IADD3 R3, -R3, 0x1f, RZ ;  /* 0x0000001f03037810 */ /* 0x001fc80007ffe1ff */
[C---:B------:R-:W-:Y:S01]  /*1990*/  ISETP.GT.U32.AND P0, PT, R3.reuse, 0x4, PT ;  /* 0x000000040300780c */ /* 0x040fe20003f04070 */
[----:B------:R-:W-:-:S05]  /*19a0*/  VIADD R3, R3, 0xfffffffc ;  /* 0xfffffffc03037836 */ /* 0x000fca0000000000 */
[----:B------:R-:W-:-:S04]  /*19b0*/  SEL R3, R3, RZ, P0 ;  /* 0x000000ff03037207 */ /* 0x000fc80000000000 */
[C---:B------:R-:W-:Y:S01]  /*19c0*/  SHF.L.U32 R4, R2.reuse, R3, RZ ;  /* 0x0000000302047219 */ /* 0x040fe200000006ff */
[----:B------:R-:W-:Y:S02]  /*19d0*/  IMAD R7, R3, R8, 0x3c000000 ;  /* 0x3c00000003077424 */ /* 0x000fe400078e0208 */
[----:B------:R-:W-:-:S03]  /*19e0*/  VIADD R3, R2, 0xffffffff ;  /* 0xffffffff02037836 */ /* 0x000fc60000000000 */
[----:B------:R-:W-:Y:S02]  /*19f0*/  LEA.HI R7, R4, R7, RZ, 0x1c ;  /* 0x0000000704077211 */ /* 0x000fe400078fe0ff */
[----:B------:R-:W-:Y:S02]  /*1a00*/  SHF.R.S32.HI R3, RZ, 0x1f, R3 ;  /* 0x0000001fff037819 */ /* 0x000fe40000011403 */
[----:B------:R-:W-:-:S04]  /*1a10*/  LOP3.LUT R6, R7, 0x7f800000, R6, 0xf8, !PT ;  /* 0x7f80000007067812 */ /* 0x000fc800078ef806 */
[----:B------:R-:W-:-:S04]  /*1a20*/  LOP3.LUT R3, R6, R3, RZ, 0x30, !PT ;  /* 0x0000000306037212 */ /* 0x000fc800078e30ff */
[----:B------:R-:W-:-:S06]  /*1a30*/  LOP3.LUT R3, R3, 0x80000000, R0, 0xf8, !PT ;  /* 0x8000000003037812 */ /* 0x000fcc00078ef800 */
[----:B------:R-:W0:Y:S01]  /*1a40*/  F2I.S64.TRUNC R2, R3 ;  /* 0x0000000300027311 */ /* 0x000e22000020d900 */
[----:B------:R-:W-:Y:S05]  /*1a50*/  BRA `(.L_x_8) ;  /* 0x0000000400f07947 */ /* 0x000fea0003800000 */
.L_x_19:
[----:B------:R-:W2:Y:S02]  /*1a60*/  LDG.E.U8 R3, desc[UR36][R4.64] ;  /* 0x0000002404037981 */ /* 0x000ea4000c1e1100 */
[----:B--2---:R-:W-:-:S05]  /*1a70*/  IMAD.SHL.U32 R0, R3, 0x2000000, RZ ;  /* 0x0200000003007824 */ /* 0x004fca00078e00ff */
[----:B------:R-:W-:-:S13]  /*1a80*/  ISETP.GE.U32.AND P0, PT, R0, 0x8000000, PT ;  /* 0x080000000000780c */ /* 0x000fda0003f06070 */
[C---:B------:R-:W-:Y:S02]  /*1a90*/  @!P0 IMAD.SHL.U32 R0, R3.reuse, 0x100, RZ ;  /* 0x0000010003008824 */ /* 0x040fe400078e00ff */
[C---:B------:R-:W-:Y:S02]  /*1aa0*/  @P0 IMAD.SHL.U32 R2, R3.reuse, 0x200000, RZ ;  /* 0x0020000003020824 */ /* 0x040fe400078e00ff */
[----:B------:R-:W-:Y:S01]  /*1ab0*/  IMAD.SHL.U32 R3, R3, 0x1000000, RZ ;  /* 0x0100000003037824 */ /* 0x000fe200078e00ff */
[----:B------:R-:W-:Y:S02]  /*1ac0*/  @!P0 LOP3.LUT R0, R0, 0x7f00, RZ, 0xc0, !PT ;  /* 0x00007f0000008812 */ /* 0x000fe400078ec0ff */
[----:B------:R-:W-:Y:S02]  /*1ad0*/  @P0 LOP3.LUT R2, R2, 0x70000000, RZ, 0xfc, !PT ;  /* 0x7000000002020812 */ /* 0x000fe400078efcff */
[----:B------:R-:W-:-:S03]  /*1ae0*/  @!P0 LOP3.LUT R0, R0, 0x3f000000, RZ, 0xfc, !PT ;  /* 0x3f00000000008812 */ /* 0x000fc600078efcff */
[----:B------:R-:W-:Y:S02]  /*1af0*/  @P0 FMUL.FTZ R2, R2, 1.9259299443872358531e-34 ;  /* 0x0780000002020820 */ /* 0x000fe40000410000 */
[----:B------:R-:W-:-:S05]  /*1b00*/  @!P0 FADD.FTZ R2, R0, -0.5 ;  /* 0xbf00000000028421 */ /* 0x000fca0000010000 */
[----:B------:R-:W-:-:S06]  /*1b10*/  LOP3.LUT R2, R2, 0x80000000, R3, 0xf8, !PT ;  /* 0x8000000002027812 */ /* 0x000fcc00078ef803 */
[----:B------:R-:W0:Y:S01]  /*1b20*/  F2I.S64.TRUNC R2, R2 ;  /* 0x0000000200027311 */ /* 0x000e22000020d900 */
[----:B------:R-:W-:Y:S05]  /*1b30*/  BRA `(.L_x_8) ;  /* 0x0000000400b87947 */ /* 0x000fea0003800000 */
.L_x_18:
[----:B------:R-:W2:Y:S02]  /*1b40*/  LDG.E.U16 R2, desc[UR36][R4.64] ;  /* 0x0000002404027981 */ /* 0x000ea4000c1e1500 */
[----:B--2---:R-:W-:-:S06]  /*1b50*/  IMAD.U32 R2, R2, 0x10000, RZ ;  /* 0x0001000002027824 */ /* 0x004fcc00078e00ff */
[----:B------:R-:W0:Y:S01]  /*1b60*/  F2I.S64.TRUNC R2, R2 ;  /* 0x0000000200027311 */ /* 0x000e22000020d900 */
[----:B------:R-:W-:Y:S05]  /*1b70*/  BRA `(.L_x_8) ;  /* 0x0000000400a87947 */ /* 0x000fea0003800000 */
.L_x_15:
[----:B------:R-:W-:-:S13]  /*1b80*/  ISETP.GT.AND P0, PT, R2, 0x1b, PT ;  /* 0x0000001b0200780c */ /* 0x000fda0003f04270 */
[----:B------:R-:W-:Y:S05]  /*1b90*/  @P0 BRA `(.L_x_20) ;  /* 0x0000000400040947 */ /* 0x000fea0003800000 */
[----:B------:R-:W-:-:S13]  /*1ba0*/  ISETP.NE.AND P0, PT, R2, 0x19, PT ;  /* 0x000000190200780c */ /* 0x000fda0003f05270 */
[----:B------:R-:W-:Y:S05]  /*1bb0*/  @!P0 BRA `(.L_x_21) ;  /* 0x00000000008c8947 */ /* 0x000fea0003800000 */
[----:B------:R-:W-:-:S13]  /*1bc0*/  ISETP.NE.AND P0, PT, R2, 0x1a, PT ;  /* 0x0000001a0200780c */ /* 0x000fda0003f05270 */
[----:B------:R-:W-:Y:S05]  /*1bd0*/  @!P0 BRA `(.L_x_22) ;  /* 0x0000000000148947 */ /* 0x000fea0003800000 */
[----:B------:R-:W-:-:S13]  /*1be0*/  ISETP.NE.AND P0, PT, R2, 0x1b, PT ;  /* 0x0000001b0200780c */ /* 0x000fda0003f05270 */
[----:B------:R-:W-:Y:S05]  /*1bf0*/  @P0 BRA `(.L_x_7) ;  /* 0x0000000400300947 */ /* 0x000fea0003800000 */
[----:B------:R0:W5:Y:S01]  /*1c00*/  LDG.E.U16 R2, desc[UR36][R4.64] ;  /* 0x0000002404027981 */ /* 0x000162000c1e1500 */
[----:B------:R-:W-:Y:S01]  /*1c10*/  IMAD.MOV.U32 R3, RZ, RZ, RZ ;  /* 0x000000ffff037224 */ /* 0x000fe200078e00ff */
[----:B------:R-:W-:Y:S06]  /*1c20*/  BRA `(.L_x_8) ;  /* 0x00000004007c7947 */ /* 0x000fec0003800000 */
.L_x_22:
[----:B------:R-:W2:Y:S01]  /*1c30*/  LDG.E.U8 R4, desc[UR36][R4.64] ;  /* 0x0000002404047981 */ /* 0x000ea2000c1e1100 */
[----:B------:R-:W-:Y:S01]  /*1c40*/  BSSY B0, `(.L_x_23) ;  /* 0x0000018000007945 */ /* 0x000fe20003800000 */
[----:B------:R-:W-:Y:S01]  /*1c50*/  IMAD.MOV.U32 R2, RZ, RZ, RZ ;  /* 0x000000ffff027224 */ /* 0x000fe200078e00ff */
[----:B--2---:R-:W-:-:S13]  /*1c60*/  ISETP.NE.AND P0, PT, R4, RZ, PT ;  /* 0x000000ff0400720c */ /* 0x004fda0003f05270 */
[----:B------:R-:W-:Y:S05]  /*1c70*/  @!P0 BRA `(.L_x_24) ;  /* 0x0000000000508947 */ /* 0x000fea0003800000 */
[----:B------:R-:W-:-:S13]  /*1c80*/  ISETP.NE.AND P0, PT, R4, 0x80, PT ;  /* 0x000000800400780c */ /* 0x000fda0003f05270 */
[----:B------:R-:W-:Y:S01]  /*1c90*/  @!P0 IMAD.MOV.U32 R2, RZ, RZ, 0x7f800001 ;  /* 0x7f800001ff028424 */ /* 0x000fe200078e00ff */
[----:B------:R-:W-:Y:S06]  /*1ca0*/  @!P0 BRA `(.L_x_24) ;  /* 0x0000000000448947 */ /* 0x000fec0003800000 */
[C---:B------:R-:W-:Y:S01]  /*1cb0*/  LOP3.LUT P0, R0, R4.reuse, 0x78, RZ, 0xc0, !PT ;  /* 0x0000007804007812 */ /* 0x040fe2000780c0ff */
[----:B------:R-:W-:Y:S01]  /*1cc0*/  BSSY B1, `(.L_x_25) ;  /* 0x000000c000017945 */ /* 0x000fe20003800000 */
[----:B------:R-:W-:Y:S02]  /*1cd0*/  SHF.R.U32.HI R3, RZ, 0x7, R4 ;  /* 0x00000007ff037819 */ /* 0x000fe40000011604 */
[----:B------:R-:W-:Y:S02]  /*1ce0*/  LOP3.LUT R2, R4, 0x7, RZ, 0xc0, !PT ;  /* 0x0000000704027812 */ /* 0x000fe400078ec0ff */
[----:B------:R-:W-:Y:S01]  /*1cf0*/  SHF.R.U32.HI R0, RZ, 0x3, R0 ;  /* 0x00000003ff007819 */ /* 0x000fe20000011600 */
[----:B------:R-:W-:-:S06]  /*1d00*/  IMAD.U32 R4, R3, -0x80000000, RZ ;  /* 0x8000000003047824 */ /* 0x000fcc00078e00ff */
[----:B------:R-:W-:Y:S05]  /*1d10*/  @P0 BRA `(.L_x_26) ;  /* 0x0000000000180947 */ /* 0x000fea0003800000 */
[----:B------:R-:W0:Y:S02]  /*1d20*/  FLO.U32 R3, R2 ;  /* 0x0000000200037300 */ /* 0x000e2400000e0000 */
[----:B0-----:R-:W-:-:S04]  /*1d30*/  IADD3 R3, -R3, 0x1f, RZ ;  /* 0x0000001f03037810 */ /* 0x001fc80007ffe1ff */
[----:B------:R-:W-:Y:S01]  /*1d40*/  IADD3 R0, R0, 0x1d, -R3 ;  /* 0x0000001d00007810 */ /* 0x000fe20007ffe803 */
[----:B------:R-:W-:-:S05]  /*1d50*/  VIADD R5, R3, 0xffffffe4 ;  /* 0xffffffe403057836 */ /* 0x000fca0000000000 */
[----:B------:R-:W-:-:S04]  /*1d60*/  SHF.L.U32 R5, R2, R5, RZ ;  /* 0x0000000502057219 */ /* 0x000fc800000006ff */
[----:B------:R-:W-:-:S07]  /*1d70*/  LOP3.LUT R2, R5, 0x7, RZ, 0xc0, !PT ;  /* 0x0000000705027812 */ /* 0x000fce00078ec0ff */
.L_x_26:
[----:B------:R-:W-:Y:S05]  /*1d80*/  BSYNC B1 ;  /* 0x0000000000017941 */ /* 0x000fea0003800000 */
.L_x_25:
[----:B------:R-:W-:Y:S01]  /*1d90*/  IMAD.SHL.U32 R2, R2, 0x100000, RZ ;  /* 0x0010000002027824 */ /* 0x000fe200078e00ff */
[----:B------:R-:W-:-:S04]  /*1da0*/  LEA R3, R0, 0x3b800000, 0x17 ;  /* 0x3b80000000037811 */ /* 0x000fc800078eb8ff */
[----:B------:R-:W-:-:S07]  /*1db0*/  LOP3.LUT R2, R3, R2, R4, 0xfe, !PT ;  /* 0x0000000203027212 */ /* 0x000fce00078efe04 */
.L_x_24:
[----:B------:R-:W-:Y:S05]  /*1dc0*/  BSYNC B0 ;  /* 0x0000000000007941 */ /* 0x000fea0003800000 */
.L_x_23:
[----:B------:R-:W1:Y:S01]  /*1dd0*/  F2I.S64.TRUNC R2, R2 ;  /* 0x0000000200027311 */ /* 0x000e62000020d900 */
[----:B------:R-:W-:Y:S05]  /*1de0*/  BRA `(.L_x_8) ;  /* 0x00000004000c7947 */ /* 0x000fea0003800000 */
.L_x_21:
        /* <DEDUP_REMOVED lines=12> */
[----:B------:R-:W-:Y:S02]  /*1eb0*/  SHF.L.U32 R4, R3, 0x1f, RZ ;  /* 0x0000001f03047819 */ /* 0x000fe400000006ff */
[----:B------:R-:W-:-:S05]  /*1ec0*/  SHF.R.U32.HI R0, RZ, 0x2, R0 ;  /* 0x00000002ff007819 */ /* 0x000fca0000011600 */
[----:B------:R-:W-:Y:S05]  /*1ed0*/  @P0 BRA `(.L_x_30) ;  /* 0x0000000000180947 */ /* 0x000fea0003800000 */
[----:B------:R-:W0:Y:S02]  /*1ee0*/  FLO.U32 R3, R2 ;  /* 0x0000000200037300 */ /* 0x000e2400000e0000 */
[----:B0-----:R-:W-:-:S04]  /*1ef0*/  IADD3 R3, -R3, 0x1f, RZ ;  /* 0x0000001f03037810 */ /* 0x001fc80007ffe1ff */
[----:B------:R-:W-:Y:S01]  /*1f00*/  IADD3 R0, R0, 0x1e, -R3 ;  /* 0x0000001e00007810 */ /* 0x000fe20007ffe803 */
[----:B------:R-:W-:-:S05]  /*1f10*/  VIADD R5, R3, 0xffffffe3 ;  /* 0xffffffe303057836 */ /* 0x000fca0000000000 */
[----:B------:R-:W-:-:S04]  /*1f20*/  SHF.L.U32 R5, R2, R5, RZ ;  /* 0x0000000502057219 */ /* 0x000fc800000006ff */
[----:B------:R-:W-:-:S07]  /*1f30*/  LOP3.LUT R2, R5, 0x3, RZ, 0xc0, !PT ;  /* 0x0000000305027812 */ /* 0x000fce00078ec0ff */
.L_x_30:
[----:B------:R-:W-:Y:S05]  /*1f40*/  BSYNC B1 ;  /* 0x0000000000017941 */ /* 0x000fea0003800000 */
.L_x_29:
[----:B------:R-:W-:Y:S01]  /*1f50*/  IMAD.SHL.U32 R2, R2, 0x200000, RZ ;  /* 0x0020000002027824 */ /* 0x000fe200078e00ff */
[----:B------:R-:W-:-:S04]  /*1f60*/  LEA R3, R0, 0x37800000, 0x17 ;  /* 0x3780000000037811 */ /* 0x000fc800078eb8ff */
[----:B------:R-:W-:-:S07]  /*1f70*/  LOP3.LUT R2, R3, R2, R4, 0xfe, !PT ;  /* 0x0000000203027212 */ /* 0x000fce00078efe04 */
.L_x_28:
[----:B------:R-:W-:Y:S05]  /*1f80*/  BSYNC B0 ;  /* 0x0000000000007941 */ /* 0x000fea0003800000 */
.L_x_27:
[----:B------:R-:W2:Y:S01]  /*1f90*/  F2I.S64.TRUNC R2, R2 ;  /* 0x0000000200027311 */ /* 0x000ea2000020d900 */
[----:B------:R-:W-:Y:S05]  /*1fa0*/  BRA `(.L_x_8) ;  /* 0x00000000009c7947 */ /* 0x000fea0003800000 */
.L_x_20:
[----:B------:R-:W-:-:S13]  /*1fb0*/  ISETP.NE.AND P0, PT, R2, 0x1c, PT ;  /* 0x0000001c0200780c */ /* 0x000fda0003f05270 */
[----:B------:R-:W-:Y:S05]  /*1fc0*/  @!P0 BRA `(.L_x_31) ;  /* 0x00000000008c8947 */ /* 0x000fea0003800000 */
[----:B------:R-:W-:-:S13]  /*1fd0*/  ISETP.NE.AND P0, PT, R2, 0x1d, PT ;  /* 0x0000001d0200780c */ /* 0x000fda0003f05270 */
[----:B------:R-:W-:Y:S05]  /*1fe0*/  @!P0 BRA `(.L_x_32) ;  /* 0x00000000007c8947 */ /* 0x000fea0003800000 */
[----:B------:R-:W-:-:S13]  /*1ff0*/  ISETP.NE.AND P0, PT, R2, 0x2c, PT ;  /* 0x0000002c0200780c */ /* 0x000fda0003f05270 */
[----:B------:R-:W-:Y:S05]  /*2000*/  @P0 BRA `(.L_x_7) ;  /* 0x00000000002c0947 */ /* 0x000fea0003800000 */
[----:B------:R-:W2:Y:S01]  /*2010*/  LDG.E.U8 R4, desc[UR36][R4.64] ;  /* 0x0000002404047981 */ /* 0x000ea2000c1e1100 */
[----:B------:R-:W-:Y:S01]  /*2020*/  BSSY B0, `(.L_x_33) ;  /* 0x0000007000007945 */ /* 0x000fe20003800000 */
[----:B------:R-:W-:Y:S01]  /*2030*/  IMAD.MOV.U32 R2, RZ, RZ, 0x400000 ;  /* 0x00400000ff027424 */ /* 0x000fe200078e00ff */
[----:B--2---:R-:W-:-:S13]  /*2040*/  ISETP.NE.AND P0, PT, R4, RZ, PT ;  /* 0x000000ff0400720c */ /* 0x004fda0003f05270 */
[----:B------:R-:W-:Y:S05]  /*2050*/  @!P0 BRA `(.L_x_34) ;  /* 0x00000000000c8947 */ /* 0x000fea0003800000 */
[----:B------:R-:W-:-:S13]  /*2060*/  ISETP.NE.AND P0, PT, R4, 0xff, PT ;  /* 0x000000ff0400780c */ /* 0x000fda0003f05270 */
[----:B------:R-:W-:Y:S02]  /*2070*/  @!P0 IMAD.MOV.U32 R2, RZ, RZ, 0x7f800001 ;  /* 0x7f800001ff028424 */ /* 0x000fe400078e00ff */
[----:B------:R-:W-:-:S07]  /*2080*/  @P0 IMAD.SHL.U32 R2, R4, 0x800000, RZ ;  /* 0x0080000004020824 */ /* 0x000fce00078e00ff */
.L_x_34:
[----:B------:R-:W-:Y:S05]  /*2090*/  BSYNC B0 ;  /* 0x0000000000007941 */ /* 0x000fea0003800000 */
.L_x_33:
[----:B------:R-:W4:Y:S01]  /*20a0*/  F2I.S64.TRUNC R2, R2 ;  /* 0x0000000200027311 */ /* 0x000f22000020d900 */
[----:B------:R-:W-:Y:S05]  /*20b0*/  BRA `(.L_x_8) ;  /* 0x0000000000587947 */ /* 0x000fea0003800000 */
.L_x_7:
[----:B------:R-:W-:Y:S01]  /*20c0*/  MOV R0, 0x0 ;  /* 0x0000000000007802 */ /* 0x000fe20000000f00 */
[----:B------:R-:W-:Y:S01]  /*20d0*/  ULDC.64 UR4, c[0x4][0xf8] ;  /* 0x01003e0000047ab9 */ /* 0x000fe20000000a00 */
[----:B------:R-:W-:Y:S01]  /*20e0*/  ULDC.64 UR6, c[0x4][0x8] ;  /* 0x0100020000067ab9 */ /* 0x000fe20000000a00 */
[----:B------:R-:W-:Y:S01]  /*20f0*/  IMAD.U32 R4, RZ, RZ, UR4 ;  /* 0x00000004ff047e24 */ /* 0x000fe2000f8e00ff */
[----:B------:R0:W1:Y:S01]  /*2100*/  LDC.64 R2, c[0x4][R0] ;  /* 0x0100000000027b82 */ /* 0x0000620000000a00 */
[----:B------:R-:W-:Y:S01]  /*2110*/  IMAD.U32 R5, RZ, RZ, UR5 ;  /* 0x00000005ff057e24 */ /* 0x000fe2000f8e00ff */
[----:B------:R-:W-:Y:S01]  /*2120*/  ULDC.64 UR4, c[0x4][0x100] ;  /* 0x0100400000047ab9 */ /* 0x000fe20000000a00 */
[----:B------:R-:W-:Y:S02]  /*2130*/  IMAD.U32 R10, RZ, RZ, UR6 ;  /* 0x00000006ff0a7e24 */ /* 0x000fe4000f8e00ff */
[----:B------:R-:W-:Y:S02]  /*2140*/  IMAD.U32 R6, RZ, RZ, UR4 ;  /* 0x00000004ff067e24 */ /* 0x000fe4000f8e00ff */
[----:B------:R-:W-:-:S02]  /*2150*/  IMAD.U32 R7, RZ, RZ, UR5 ;  /* 0x00000005ff077e24 */ /* 0x000fc4000f8e00ff */
[----:B------:R-:W-:Y:S02]  /*2160*/  IMAD.U32 R11, RZ, RZ, UR7 ;  /* 0x00000007ff0b7e24 */ /* 0x000fe4000f8e00ff */
[----:B------:R-:W-:Y:S02]  /*2170*/  IMAD.MOV.U32 R8, RZ, RZ, 0x4e ;  /* 0x0000004eff087424 */ /* 0x000fe400078e00ff */
[----:B------:R-:W-:Y:S02]  /*2180*/  IMAD.MOV.U32 R12, RZ, RZ, 0x1 ;  /* 0x00000001ff0c7424 */ /* 0x000fe400078e00ff */
[----:B0-----:R-:W-:-:S07]  /*2190*/  IMAD.MOV.U32 R13, RZ, RZ, RZ ;  /* 0x000000ffff0d7224 */ /* 0x001fce00078e00ff */
[----:B------:R-:W-:-:S07]  /*21a0*/  LEPC R20, `(.L_x_35) ;  /* 0x000000001014794e */ /* 0x000fce0000000000 */
[----:B-1----:R-:W-:Y:S05]  /*21b0*/  CALL.ABS.NOINC R2 ;  /* 0x0000000002007343 */ /* 0x002fea0003c00000 */
.L_x_35:
[----:B------:R-:W-:Y:S01]  /*21c0*/  CS2R R2, SRZ ;  /* 0x0000000000027805 */ /* 0x000fe2000001ff00 */
[----:B------:R-:W-:Y:S06]  /*21d0*/  BRA `(.L_x_8) ;  /* 0x0000000000107947 */ /* 0x000fec0003800000 */
.L_x_32:
[----:B------:R0:W5:Y:S01]  /*21e0*/  LDG.E.64 R2, desc[UR36][R4.64] ;  /* 0x0000002404027981 */ /* 0x000162000c1e1b00 */
[----:B------:R-:W-:Y:S05]  /*21f0*/  BRA `(.L_x_8) ;  /* 0x0000000000087947 */ /* 0x000fea0003800000 */
.L_x_31:
[----:B------:R3:W5:Y:S01]  /*2200*/  LDG.E R2, desc[UR36][R4.64] ;  /* 0x0000002404027981 */ /* 0x000762000c1e1900 */
[----:B------:R-:W-:-:S07]  /*2210*/  IMAD.MOV.U32 R3, RZ, RZ, RZ ;  /* 0x000000ffff037224 */ /* 0x000fce00078e00ff */
.L_x_8:
[----:B------:R-:W3:Y:S01]  /*2220*/  LDC.64 R6, c[0x0][0x430] ;  /* 0x00010c00ff067b82 */ /* 0x000ee20000000a00 */
[----:B------:R-:W-:Y:S01]  /*2230*/  ULDC.64 UR4, c[0x0][0x428] ;  /* 0x00010a0000047ab9 */ /* 0x000fe20000000a00 */
[----:B------:R-:W-:Y:S01]  /*2240*/  CS2R R34, SRZ ;  /* 0x0000000000227805 */ /* 0x000fe2000001ff00 */
[----:B012-45:R-:W-:Y:S02]  /*2250*/  IMAD R3, R3, UR4, RZ ;  /* 0x0000000403037c24 */ /* 0x037fe4000f8e02ff */
[----:B------:R-:W-:-:S04]  /*2260*/  IMAD.WIDE.U32 R8, R2, UR4, RZ ;  /* 0x0000000402087c25 */ /* 0x000fc8000f8e00ff */
[----:B---3--:R-:W-:Y:S01]  /*2270*/  IMAD R5, R2, UR5, R3 ;  /* 0x0000000502057c24 */ /* 0x008fe2000f8e0203 */
[----:B------:R-:W-:-:S04]  /*2280*/  ISETP.GE.U32.AND P0, PT, R6, 0x1, PT ;  /* 0x000000010600780c */ /* 0x000fc80003f06070 */
[----:B------:R-:W-:-:S13]  /*2290*/  ISETP.GE.AND.EX P0, PT, R7, RZ, PT, P0 ;  /* 0x000000ff0700720c */ /* 0x000fda0003f06300 */
[----:B------:R-:W-:Y:S05]  /*22a0*/  @!P0 BRA `(.L_x_36) ;  /* 0x0000000400d48947 */ /* 0x000fea0003800000 */
[----:B------:R-:W-:Y:S01]  /*22b0*/  ISETP.GT.U32.AND P0, PT, R6, 0x1, PT ;  /* 0x000000010600780c */ /* 0x000fe20003f04070 */
[----:B------:R-:W-:Y:S01]  /*22c0*/  IMAD.IADD R5, R9, 0x1, R5 ;  /* 0x0000000109057824 */ /* 0x000fe200078e0205 */
[----:B------:R-:W-:Y:S01]  /*22d0*/  CS2R R34, SRZ ;  /* 0x0000000000227805 */ /* 0x000fe2000001ff00 */
[----:B------:R-:W-:Y:S01]  /*22e0*/  IMAD.MOV.U32 R43, RZ, RZ, RZ ;  /* 0x000000ffff2b7224 */ /* 0x000fe200078e00ff */
[----:B------:R-:W-:Y:S01]  /*22f0*/  ISETP.GT.AND.EX P0, PT, R7, RZ, PT, P0 ;  /* 0x000000ff0700720c */ /* 0x000fe20003f04300 */
[----:B------:R-:W-:-:S03]  /*2300*/  IMAD.MOV.U32 R39, RZ, RZ, RZ ;  /* 0x000000ffff277224 */ /* 0x000fc600078e00ff */
[----:B------:R-:W-:Y:S02]  /*2310*/  SEL R3, R6, 0x1, P0 ;  /* 0x0000000106037807 */ /* 0x000fe40000000000 */
[----:B------:R-:W-:Y:S02]  /*2320*/  SEL R18, R7, RZ, P0 ;  /* 0x000000ff07127207 */ /* 0x000fe40000000000 */
[C---:B------:R-:W-:Y:S01]  /*2330*/  IADD3 R2, P2, R3.reuse, -0x1, RZ ;  /* 0xffffffff03027810 */ /* 0x040fe20007f5e0ff */
[----:B------:R-:W0:Y:S01]  /*2340*/  LDC.64 R6, c[0x0][0x440] ;  /* 0x00011000ff067b82 */ /* 0x000e220000000a00 */
[----:B------:R-:W-:Y:S02]  /*2350*/  LOP3.LUT R0, R3, 0x3, RZ, 0xc0, !PT ;  /* 0x0000000303007812 */ /* 0x000fe400078ec0ff */
[----:B------:R-:W-:Y:S02]  /*2360*/  ISETP.GE.U32.AND P1, PT, R2, 0x3, PT ;  /* 0x000000030200780c */ /* 0x000fe40003f26070 */
[----:B------:R-:W-:-:S02]  /*2370*/  IADD3.X R2, R18, -0x1, RZ, P2, !PT ;  /* 0xffffffff12027810 */ /* 0x000fc400017fe4ff */
[----:B------:R-:W-:Y:S02]  /*2380*/  ISETP.NE.U32.AND P0, PT, R0, RZ, PT ;  /* 0x000000ff0000720c */ /* 0x000fe40003f05070 */
[----:B------:R-:W-:Y:S02]  /*2390*/  ISETP.GE.U32.AND.EX P1, PT, R2, RZ, PT, P1 ;  /* 0x000000ff0200720c */ /* 0x000fe40003f26110 */
[----:B------:R-:W-:-:S11]  /*23a0*/  ISETP.NE.AND.EX P0, PT, RZ, RZ, PT, P0 ;  /* 0x000000ffff00720c */ /* 0x000fd60003f05300 */
[----:B------:R-:W-:Y:S05]  /*23b0*/  @!P1 BRA `(.L_x_37) ;  /* 0x0000000000e89947 */ /* 0x000fea0003800000 */
[----:B------:R-:W-:Y:S01]  /*23c0*/  ULDC.64 UR4, c[0x0][0x420] ;  /* 0x0001080000047ab9 */ /* 0x000fe20000000a00 */
[----:B0-----:R-:W-:Y:S01]  /*23d0*/  IMAD.SHL.U32 R41, R7, 0x8, RZ ;  /* 0x0000000807297824 */ /* 0x001fe200078e00ff */
[C---:B------:R-:W-:Y:S01]  /*23e0*/  LEA R45, P1, R8.reuse, UR4, 0x3 ;  /* 0x00000004082d7c11 */ /* 0x040fe2000f8218ff */
[----:B------:R-:W-:Y:S01]  /*23f0*/  ULDC.64 UR6, c[0x0][0x438] ;  /* 0x00010e0000067ab9 */ /* 0x000fe20000000a00 */
[----:B------:R-:W-:Y:S01]  /*2400*/  BSSY B0, `(.L_x_37) ;  /* 0x0000035000007945 */ /* 0x000fe20003800000 */
[----:B------:R-:W-:Y:S01]  /*2410*/  IMAD.U32 R10, RZ, RZ, UR6 ;  /* 0x00000006ff0a7e24 */ /* 0x000fe2000f8e00ff */
[----:B------:R-:W-:Y:S01]  /*2420*/  LEA.HI.X R26, R8, UR5, R5, 0x3, P1 ;  /* 0x00000005081a7c11 */ /* 0x000fe200088f1c05 */
[----:B------:R-:W-:Y:S01]  /*2430*/  IMAD.U32 R11, RZ, RZ, UR7 ;  /* 0x00000007ff0b7e24 */ /* 0x000fe2000f8e00ff */
[----:B------:R-:W-:Y:S01]  /*2440*/  IADD3 R38, P1, R0, -R3, RZ ;  /* 0x8000000300267210 */ /* 0x000fe20007f3e0ff */
[----:B------:R-:W-:-:S04]  /*2450*/  IMAD.WIDE.U32 R2, R6, 0x8, RZ ;  /* 0x0000000806027825 */ /* 0x000fc800078e00ff */
[----:B------:R-:W-:Y:S01]  /*2460*/  IMAD.MOV.U32 R43, RZ, RZ, RZ ;  /* 0x000000ffff2b7224 */ /* 0x000fe200078e00ff */
[----:B------:R-:W-:Y:S01]  /*2470*/  IADD3 R41, R3, R41, RZ ;  /* 0x0000002903297210 */ /* 0x000fe20007ffe0ff */
[----:B------:R-:W-:Y:S02]  /*2480*/  IMAD.MOV.U32 R39, RZ, RZ, RZ ;  /* 0x000000ffff277224 */ /* 0x000fe400078e00ff */
[----:B------:R-:W-:-:S07]  /*2490*/  IMAD.X R18, RZ, RZ, ~R18, P1 ;  /* 0x000000ffff127224 */ /* 0x000fce00008e0e12 */
.L_x_38:
[----:B------:R-:W-:Y:S02]  /*24a0*/  IMAD.MOV.U32 R12, RZ, RZ, R45 ;  /* 0x000000ffff0c7224 */ /* 0x000fe400078e002d */
[----:B------:R-:W-:Y:S01]  /*24b0*/  IMAD.MOV.U32 R13, RZ, RZ, R26 ;  /* 0x000000ffff0d7224 */ /* 0x000fe200078e001a */
[-C--:B------:R-:W-:Y:S01]  /*24c0*/  IADD3 R44, P1, R45, R2.reuse, RZ ;  /* 0x000000022d2c7210 */ /* 0x080fe20007f3e0ff */
[----:B------:R-:W2:Y:S04]  /*24d0*/  LDG.E.64 R14, desc[UR36][R10.64] ;  /* 0x000000240a0e7981 */ /* 0x000ea8000c1e1b00 */
[----:B------:R-:W2:Y:S01]  /*24e0*/  LDG.E.64 R12, desc[UR36][R12.64] ;  /* 0x000000240c0c7981 */ /* 0x000ea2000c1e1b00 */
[----:B------:R-:W-:Y:S01]  /*24f0*/  IMAD.X R45, R26, 0x1, R41, P1 ;  /* 0x000000011a2d7824 */ /* 0x000fe200008e0629 */
[----:B------:R-:W-:-:S02]  /*2500*/  IADD3 R36, P1, R44, R2, RZ ;  /* 0x000000022c247210 */ /* 0x000fc40007f3e0ff */
[----:B------:R-:W3:Y:S04]  /*2510*/  LDG.E.64 R20, desc[UR36][R10.64+0x8] ;  /* 0x000008240a147981 */ /* 0x000ee8000c1e1b00 */
[----:B------:R-:W3:Y:S01]  /*2520*/  LDG.E.64 R22, desc[UR36][R44.64] ;  /* 0x000000242c167981 */ /* 0x000ee2000c1e1b00 */
[--C-:B------:R-:W-:Y:S01]  /*2530*/  IMAD.X R37, R45, 0x1, R41.reuse, P1 ;  /* 0x000000012d257824 */ /* 0x100fe200008e0629 */
[----:B------:R-:W-:Y:S02]  /*2540*/  IADD3 R26, P1, R36, R2, RZ ;  /* 0x00000002241a7210 */ /* 0x000fe40007f3e0ff */
[----:B------:R-:W4:Y:S04]  /*2550*/  LDG.E.64 R24, desc[UR36][R10.64+0x10] ;  /* 0x000010240a187981 */ /* 0x000f28000c1e1b00 */
[----:B------:R-:W4:Y:S01]  /*2560*/  LDG.E.64 R28, desc[UR36][R36.64] ;  /* 0x00000024241c7981 */ /* 0x000f22000c1e1b00 */
[----:B------:R-:W-:-:S03]  /*2570*/  IMAD.X R27, R37, 0x1, R41, P1 ;  /* 0x00000001251b7824 */ /* 0x000fc600008e0629 */
[----:B------:R0:W5:Y:S04]  /*2580*/  LDG.E.64 R30, desc[UR36][R10.64+0x18] ;  /* 0x000018240a1e7981 */ /* 0x000168000c1e1b00 */
[----:B------:R-:W5:Y:S01]  /*2590*/  LDG.E.64 R32, desc[UR36][R26.64] ;  /* 0x000000241a207981 */ /* 0x000f62000c1e1b00 */
[----:B------:R-:W-:-:S05]  /*25a0*/  IADD3 R43, P1, R43, 0x4, RZ ;  /* 0x000000042b2b7810 */ /* 0x000fca0007f3e0ff */
[----:B------:R-:W-:Y:S01]  /*25b0*/  IMAD.X R39, RZ, RZ, R39, P1 ;  /* 0x000000ffff277224 */ /* 0x000fe200008e0627 */
[----:B0-----:R-:W-:-:S05]  /*25c0*/  IADD3 R10, P3, R10, 0x20, RZ ;  /* 0x000000200a0a7810 */ /* 0x001fca0007f7e0ff */
[----:B------:R-:W-:Y:S02]  /*25d0*/  IMAD.X R11, RZ, RZ, R11, P3 ;  /* 0x000000ffff0b7224 */ /* 0x000fe400018e060b */
[-C--:B--2---:R-:W-:Y:S02]  /*25e0*/  IMAD R13, R13, R14.reuse, RZ ;  /* 0x0000000e0d0d7224 */ /* 0x084fe400078e02ff */
[----:B------:R-:W-:-:S04]  /*25f0*/  IMAD.WIDE.U32 R34, R12, R14, R34 ;  /* 0x0000000e0c227225 */ /* 0x000fc800078e0022 */
[----:B------:R-:W-:Y:S01]  /*2600*/  IMAD R13, R12, R15, R13 ;  /* 0x0000000f0c0d7224 */ /* 0x000fe200078e020d */
[----:B------:R-:W-:-:S03]  /*2610*/  IADD3 R12, P2, R43, R38, RZ ;  /* 0x000000262b0c7210 */ /* 0x000fc60007f5e0ff */
[----:B------:R-:W-:Y:S02]  /*2620*/  IMAD.IADD R35, R35, 0x1, R13 ;  /* 0x0000000123237824 */ /* 0x000fe400078e020d */
[----:B---3--:R-:W-:Y:S01]  /*2630*/  IMAD R13, R23, R20, RZ ;  /* 0x00000014170d7224 */ /* 0x008fe200078e02ff */
[----:B------:R-:W-:-:S03]  /*2640*/  ISETP.NE.U32.AND P1, PT, R12, RZ, PT ;  /* 0x000000ff0c00720c */ /* 0x000fc60003f25070 */
[C---:B------:R-:W-:Y:S02]  /*2650*/  IMAD R13, R22.reuse, R21, R13 ;  /* 0x00000015160d7224 */ /* 0x040fe400078e020d */
[----:B------:R-:W-:-:S04]  /*2660*/  IMAD.WIDE.U32 R20, R22, R20, R34 ;  /* 0x0000001416147225 */ /* 0x000fc800078e0022 */
[----:B------:R-:W-:Y:S02]  /*2670*/  IMAD.X R12, R39, 0x1, R18, P2 ;  /* 0x00000001270c7824 */ /* 0x000fe400010e0612 */
[----:B------:R-:W-:Y:S02]  /*2680*/  IMAD.IADD R21, R21, 0x1, R13 ;  /* 0x0000000115157824 */ /* 0x000fe400078e020d */
[----:B----4-:R-:W-:Y:S01]  /*2690*/  IMAD R13, R29, R24, RZ ;  /* 0x000000181d0d7224 */ /* 0x010fe200078e02ff */
[----:B------:R-:W-:-:S03]  /*26a0*/  ISETP.NE.AND.EX P1, PT, R12, RZ, PT, P1 ;  /* 0x000000ff0c00720c */ /* 0x000fc60003f25310 */
[C---:B------:R-:W-:Y:S02]  /*26b0*/  IMAD R13, R28.reuse, R25, R13 ;  /* 0x000000191c0d7224 */ /* 0x040fe400078e020d */
[----:B------:R-:W-:Y:S01]  /*26c0*/  IMAD.WIDE.U32 R24, R28, R24, R20 ;  /* 0x000000181c187225 */ /* 0x000fe200078e0014 */
[----:B------:R-:W-:-:S03]  /*26d0*/  IADD3 R45, P2, R26, R2, RZ ;  /* 0x000000021a2d7210 */ /* 0x000fc60007f5e0ff */
[-C--:B-----5:R-:W-:Y:S02]  /*26e0*/  IMAD R15, R33, R30.reuse, RZ ;  /* 0x0000001e210f7224 */ /* 0x0a0fe400078e02ff */
[----:B------:R-:W-:Y:S02]  /*26f0*/  IMAD.IADD R25, R25, 0x1, R13 ;  /* 0x0000000119197824 */ /* 0x000fe400078e020d */
[C---:B------:R-:W-:Y:S02]  /*2700*/  IMAD R15, R32.reuse, R31, R15 ;  /* 0x0000001f200f7224 */ /* 0x040fe400078e020f */
[----:B------:R-:W-:-:S04]  /*2710*/  IMAD.WIDE.U32 R34, R32, R30, R24 ;  /* 0x0000001e20227225 */ /* 0x000fc800078e0018 */
[----:B------:R-:W-:Y:S02]  /*2720*/  IMAD.IADD R35, R35, 0x1, R15 ;  /* 0x0000000123237824 */ /* 0x000fe400078e020f */
[----:B------:R-:W-:Y:S01]  /*2730*/  IMAD.X R26, R27, 0x1, R41, P2 ;  /* 0x000000011b1a7824 */ /* 0x000fe200010e0629 */
[----:B------:R-:W-:Y:S06]  /*2740*/  @P1 BRA `(.L_x_38) ;  /* 0xfffffffc00541947 */ /* 0x000fec000383ffff */
[----:B------:R-:W-:Y:S05]  /*2750*/  BSYNC B0 ;  /* 0x0000000000007941 */ /* 0x000fea0003800000 */
.L_x_37:
[----:B------:R-:W-:Y:S05]  /*2760*/  @!P0 BRA `(.L_x_36) ;  /* 0x0000000000a48947 */ /* 0x000fea0003800000 */
[-C--:B0-----:R-:W-:Y:S01]  /*2770*/  IMAD R2, R39, R6.reuse, RZ ;  /* 0x0000000627027224 */ /* 0x081fe200078e02ff */
[----:B------:R-:W-:Y:S01]  /*2780*/  ULDC.64 UR4, c[0x0][0x438] ;  /* 0x00010e0000047ab9 */ /* 0x000fe20000000a00 */
[----:B------:R-:W-:Y:S01]  /*2790*/  IMAD.MOV.U32 R4, RZ, RZ, R8 ;  /* 0x000000ffff047224 */ /* 0x000fe200078e0008 */
[----:B------:R-:W-:Y:S01]  /*27a0*/  ULDC.64 UR6, c[0x0][0x420] ;  /* 0x0001080000067ab9 */ /* 0x000fe20000000a00 */
[C---:B------:R-:W-:Y:S01]  /*27b0*/  IMAD R3, R43.reuse, R7, R2 ;  /* 0x000000072b037224 */ /* 0x040fe200078e0202 */
[C---:B------:R-:W-:Y:S01]  /*27c0*/  LEA R2, P0, R43.reuse, UR4, 0x3 ;  /* 0x000000042b027c11 */ /* 0x040fe2000f8018ff */
[----:B------:R-:W-:-:S04]  /*27d0*/  IMAD.WIDE.U32 R4, R43, R6, R4 ;  /* 0x000000062b047225 */ /* 0x000fc800078e0004 */
[----:B------:R-:W-:Y:S01]  /*27e0*/  IMAD.IADD R5, R5, 0x1, R3 ;  /* 0x0000000105057824 */ /* 0x000fe200078e0203 */
[C---:B------:R-:W-:Y:S02]  /*27f0*/  LEA R10, P1, R4.reuse, UR6, 0x3 ;  /* 0x00000006040a7c11 */ /* 0x040fe4000f8218ff */
[----:B------:R-:W-:Y:S02]  /*2800*/  LEA.HI.X R3, R43, UR5, R39, 0x3, P0 ;  /* 0x000000052b037c11 */ /* 0x000fe400080f1c27 */
[----:B------:R-:W-:-:S03]  /*2810*/  LEA.HI.X R11, R4, UR7, R5, 0x3, P1 ;  /* 0x00000007040b7c11 */ /* 0x000fc600088f1c05 */
[----:B------:R-:W2:Y:S04]  /*2820*/  LDG.E.64 R8, desc[UR36][R2.64] ;  /* 0x0000002402087981 */ /* 0x000ea8000c1e1b00 */
[----:B------:R-:W2:Y:S01]  /*2830*/  LDG.E.64 R4, desc[UR36][R10.64] ;  /* 0x000000240a047981 */ /* 0x000ea2000c1e1b00 */
[----:B------:R-:W-:-:S04]  /*2840*/  ISETP.NE.U32.AND P0, PT, R0, 0x1, PT ;  /* 0x000000010000780c */ /* 0x000fc80003f05070 */
[----:B------:R-:W-:Y:S01]  /*2850*/  ISETP.NE.AND.EX P0, PT, RZ, RZ, PT, P0 ;  /* 0x000000ffff00720c */ /* 0x000fe20003f05300 */
[-C--:B--2---:R-:W-:Y:S02]  /*2860*/  IMAD R5, R5, R8.reuse, RZ ;  /* 0x0000000805057224 */ /* 0x084fe400078e02ff */
[----:B------:R-:W-:-:S04]  /*2870*/  IMAD.WIDE.U32 R34, R4, R8, R34 ;  /* 0x0000000804227225 */ /* 0x000fc800078e0022 */
[----:B------:R-:W-:-:S04]  /*2880*/  IMAD R5, R4, R9, R5 ;  /* 0x0000000904057224 */ /* 0x000fc800078e0205 */
[----:B------:R-:W-:Y:S02]  /*2890*/  IMAD.IADD R35, R35, 0x1, R5 ;  /* 0x0000000123237824 */ /* 0x000fe400078e0205 */
[----:B------:R-:W-:Y:S05]  /*28a0*/  @!P0 BRA `(.L_x_36) ;  /* 0x0000000000548947 */ /* 0x000fea0003800000 */
[----:B------:R-:W-:Y:S01]  /*28b0*/  ISETP.NE.U32.AND P0, PT, R0, 0x2, PT ;  /* 0x000000020000780c */ /* 0x000fe20003f05070 */
[C---:B------:R-:W-:Y:S01]  /*28c0*/  IMAD.SHL.U32 R9, R6.reuse, 0x8, RZ ;  /* 0x0000000806097824 */ /* 0x040fe200078e00ff */
[----:B------:R-:W-:Y:S02]  /*28d0*/  SHF.L.U64.HI R15, R6, 0x3, R7 ;  /* 0x00000003060f7819 */ /* 0x000fe40000010207 */
[----:B------:R-:W-:Y:S01]  /*28e0*/  ISETP.NE.AND.EX P0, PT, RZ, RZ, PT, P0 ;  /* 0x000000ffff00720c */ /* 0x000fe20003f05300 */
[----:B------:R-:W2:Y:S01]  /*28f0*/  LDG.E.64 R6, desc[UR36][R2.64+0x8] ;  /* 0x0000082402067981 */ /* 0x000ea2000c1e1b00 */
[----:B------:R-:W-:-:S05]  /*2900*/  IADD3 R12, P1, R9, R10, RZ ;  /* 0x0000000a090c7210 */ /* 0x000fca0007f3e0ff */
[----:B------:R-:W-:-:S05]  /*2910*/  IMAD.X R13, R15, 0x1, R11, P1 ;  /* 0x000000010f0d7824 */ /* 0x000fca00008e060b */
[----:B------:R-:W2:Y:S01]  /*2920*/  LDG.E.64 R4, desc[UR36][R12.64] ;  /* 0x000000240c047981 */ /* 0x000ea2000c1e1b00 */
[----:B------:R-:W-:-:S03]  /*2930*/  @P0 IADD3 R8, P1, R12, R9, RZ ;  /* 0x000000090c080210 */ /* 0x000fc60007f3e0ff */
[----:B------:R-:W3:Y:S02]  /*2940*/  @P0 LDG.E.64 R10, desc[UR36][R2.64+0x10] ;  /* 0x00001024020a0981 */ /* 0x000ee4000c1e1b00 */
[----:B------:R-:W-:-:S06]  /*2950*/  @P0 IMAD.X R9, R13, 0x1, R15, P1 ;  /* 0x000000010d090824 */ /* 0x000fcc00008e060f */
[----:B------:R-:W3:Y:S01]  /*2960*/  @P0 LDG.E.64 R8, desc[UR36][R8.64] ;  /* 0x0000002408080981 */ /* 0x000ee2000c1e1b00 */
[-C--:B--2---:R-:W-:Y:S02]  /*2970*/  IMAD R5, R5, R6.reuse, RZ ;  /* 0x0000000605057224 */ /* 0x084fe400078e02ff */
[----:B------:R-:W-:-:S04]  /*2980*/  IMAD.WIDE.U32 R34, R4, R6, R34 ;  /* 0x0000000604227225 */ /* 0x000fc800078e0022 */
[----:B------:R-:W-:-:S04]  /*2990*/  IMAD R5, R4, R7, R5 ;  /* 0x0000000704057224 */ /* 0x000fc800078e0205 */
[----:B------:R-:W-:Y:S02]  /*29a0*/  IMAD.IADD R35, R35, 0x1, R5 ;  /* 0x0000000123237824 */ /* 0x000fe400078e0205 */
[----:B---3--:R-:W-:-:S04]  /*29b0*/  @P0 IMAD R7, R9, R10, RZ ;  /* 0x0000000a09070224 */ /* 0x008fc800078e02ff */
[C---:B------:R-:W-:Y:S02]  /*29c0*/  @P0 IMAD R7, R8.reuse, R11, R7 ;  /* 0x0000000b08070224 */ /* 0x040fe400078e0207 */
[----:B------:R-:W-:-:S04]  /*29d0*/  @P0 IMAD.WIDE.U32 R10, R8, R10, R34 ;  /* 0x0000000a080a0225 */ /* 0x000fc800078e0022 */
[----:B------:R-:W-:Y:S02]  /*29e0*/  @P0 IMAD.IADD R35, R11, 0x1, R7 ;  /* 0x000000010b230824 */ /* 0x000fe400078e0207 */
[----:B------:R-:W-:-:S07]  /*29f0*/  @P0 IMAD.MOV.U32 R34, RZ, RZ, R10 ;  /* 0x000000ffff220224 */ /* 0x000fce00078e000a */
.L_x_36:
[----:B------:R-:W1:Y:S02]  /*2a00*/  LDC.U8 R2, c[0x0][0x450] ;  /* 0x00011400ff027b82 */ /* 0x000e640000000000 */
[----:B-1----:R-:W-:-:S04]  /*2a10*/  PRMT R0, R2, 0x9910, RZ ;  /* 0x0000991002007816 */ /* 0x002fc800000000ff */
        /* <DEDUP_REMOVED lines=10> */
[----:B------:R1:W-:Y:S01]  /*2ac0*/  STG.E.U8 desc[UR36][R16.64], R34 ;  /* 0x0000002210007986 */ /* 0x0003e2000c101124 */
[----:B------:R-:W-:Y:S05]  /*2ad0*/  BRA `(.L_x_44) ;  /* 0x0000000c00547947 */ /* 0x000fea0003800000 */
.L_x_42:
[----:B------:R4:W-:Y:S01]  /*2ae0*/  STG.E.U8 desc[UR36][R16.64], R34 ;  /* 0x0000002210007986 */ /* 0x0009e2000c101124 */
[----:B------:R-:W-:Y:S05]  /*2af0*/  BRA `(.L_x_44) ;  /* 0x0000000c004c7947 */ /* 0x000fea0003800000 */
.L_x_41:
[----:B------:R-:W-:-:S13]  /*2b00*/  ISETP.NE.AND P0, PT, R0, 0x2, PT ;  /* 0x000000020000780c */ /* 0x000fda0003f05270 */
[----:B------:R-:W-:Y:S05]  /*2b10*/  @!P0 BRA `(.L_x_45) ;  /* 0x0000000000208947 */ /* 0x000fea0003800000 */
[----:B------:R-:W-:-:S13]  /*2b20*/  ISETP.NE.AND P0, PT, R0, 0x3, PT ;  /* 0x000000030000780c */ /* 0x000fda0003f05270 */
[----:B------:R-:W-:Y:S05]  /*2b30*/  @!P0 BRA `(.L_x_46) ;  /* 0x0000000000108947 */ /* 0x000fea0003800000 */
[----:B------:R-:W-:-:S13]  /*2b40*/  ISETP.NE.AND P0, PT, R0, 0x4, PT ;  /* 0x000000040000780c */ /* 0x000fda0003f05270 */
[----:B------:R-:W-:Y:S05]  /*2b50*/  @P0 BRA `(.L_x_43) ;  /* 0x0000000800e40947 */ /* 0x000fea0003800000 */
[----:B------:R1:W-:Y:S01]  /*2b60*/  STG.E.64 desc[UR36][R16.64], R34 ;  /* 0x0000002210007986 */ /* 0x0003e2000c101b24 */
[----:B------:R-:W-:Y:S05]  /*2b70*/  BRA `(.L_x_44) ;  /* 0x0000000c002c7947 */ /* 0x000fea0003800000 */
.L_x_46:
[----:B------:R2:W-:Y:S01]  /*2b80*/  STG.E desc[UR36][R16.64], R34 ;  /* 0x0000002210007986 */ /* 0x0005e2000c101924 */
[----:B------:R-:W-:Y:S05]  /*2b90*/  BRA `(.L_x_44) ;  /* 0x0000000c00247947 */ /* 0x000fea0003800000 */
.L_x_45:
[----:B------:R3:W-:Y:S01]  /*2ba0*/  STG.E.U16 desc[UR36][R16.64], R34 ;  /* 0x0000002210007986 */ /* 0x0007e2000c101524 */
[----:B------:R-:W-:Y:S05]  /*2bb0*/  BRA `(.L_x_44) ;  /* 0x0000000c001c7947 */ /* 0x000fea0003800000 */
.L_x_40:
[----:B------:R-:W-:-:S13]  /*2bc0*/  ISETP.GT.AND P0, PT, R0, 0x6, PT ;  /* 0x000000060000780c */ /* 0x000fda0003f04270 */
[----:B------:R-:W-:Y:S05]  /*2bd0*/  @P0 BRA `(.L_x_47) ;  /* 0x00000000002c0947 */ /* 0x000fea0003800000 */
[----:B------:R-:W-:-:S13]  /*2be0*/  ISETP.NE.AND P0, PT, R0, 0x5, PT ;  /* 0x000000050000780c */ /* 0x000fda0003f05270 */
[----:B------:R-:W-:Y:S05]  /*2bf0*/  @!P0 BRA `(.L_x_48) ;  /* 0x0000000000148947 */ /* 0x000fea0003800000 */
[----:B------:R-:W-:-:S13]  /*2c00*/  ISETP.NE.AND P0, PT, R0, 0x6, PT ;  /* 0x000000060000780c */ /* 0x000fda0003f05270 */
[----:B------:R-:W-:Y:S05]  /*2c10*/  @P0 BRA `(.L_x_43) ;  /* 0x0000000800b40947 */ /* 0x000fea0003800000 */
[----:B------:R-:W1:Y:S02]  /*2c20*/  I2F.S64 R35, R34 ;  /* 0x0000002200237312 */ /* 0x000e640000301400 */
[----:B-1----:R1:W-:Y:S01]  /*2c30*/  STG.E desc[UR36][R16.64], R35 ;  /* 0x0000002310007986 */ /* 0x0023e2000c101924 */
[----:B------:R-:W-:Y:S05]  /*2c40*/  BRA `(.L_x_44) ;  /* 0x0000000800f87947 */ /* 0x000fea0003800000 */
.L_x_48:
[----:B------:R-:W1:Y:S02]  /*2c50*/  I2F.S64 R0, R34 ;  /* 0x0000002200007312 */ /* 0x000e640000301400 */
[----:B-1----:R-:W-:-:S05]  /*2c60*/  F2FP.F16.F32.PACK_AB R0, RZ, R0 ;  /* 0x00000000ff00723e */ /* 0x002fca00000000ff */
[----:B------:R1:W-:Y:S01]  /*2c70*/  STG.E.U16 desc[UR36][R16.64], R0 ;  /* 0x0000000010007986 */ /* 0x0003e2000c101524 */
[----:B------:R-:W-:Y:S05]  /*2c80*/  BRA `(.L_x_44) ;  /* 0x0000000800e87947 */ /* 0x000fea0003800000 */
.L_x_47:
[----:B------:R-:W-:-:S13]  /*2c90*/  ISETP.NE.AND P0, PT, R0, 0x7, PT ;  /* 0x000000070000780c */ /* 0x000fda0003f05270 */
[----:B------:R-:W-:Y:S05]  /*2ca0*/  @!P0 BRA `(.L_x_49) ;  /* 0x0000000000348947 */ /* 0x000fea0003800000 */
[----:B------:R-:W-:-:S13]  /*2cb0*/  ISETP.NE.AND P0, PT, R0, 0x8, PT ;  /* 0x000000080000780c */ /* 0x000fda0003f05270 */
[----:B------:R-:W-:Y:S05]  /*2cc0*/  @!P0 BRA `(.L_x_50) ;  /* 0x0000000000188947 */ /* 0x000fea0003800000 */
[----:B------:R-:W-:-:S13]  /*2cd0*/  ISETP.NE.AND P0, PT, R0, 0x9, PT ;  /* 0x000000090000780c */ /* 0x000fda0003f05270 */
[----:B------:R-:W-:Y:S05]  /*2ce0*/  @P0 BRA `(.L_x_43) ;  /* 0x0000000800800947 */ /* 0x000fea0003800000 */
[----:B------:R-:W1:Y:S01]  /*2cf0*/  I2F.S64 R2, R34 ;  /* 0x0000002200027312 */ /* 0x000e620000301400 */
[----:B------:R-:W-:-:S05]  /*2d00*/  IMAD.MOV.U32 R3, RZ, RZ, RZ ;  /* 0x000000ffff037224 */ /* 0x000fca00078e00ff */
[----:B-1----:R1:W-:Y:S01]  /*2d10*/  STG.E.64 desc[UR36][R16.64], R2 ;  /* 0x0000000210007986 */ /* 0x0023e2000c101b24 */
[----:B------:R-:W-:Y:S05]  /*2d20*/  BRA `(.L_x_44) ;  /* 0x0000000800c07947 */ /* 0x000fea0003800000 */
.L_x_50:
[----:B------:R-:W1:Y:S02]  /*2d30*/  I2F.S64 R34, R34 ;  /* 0x0000002200227312 */ /* 0x000e640000301400 */
[----:B-1----:R-:W-:-:S04]  /*2d40*/  F2FP.F16.F32.PACK_AB R3, RZ, R34 ;  /* 0x00000022ff03723e */ /* 0x002fc800000000ff */
[----:B------:R-:W-:-:S05]  /*2d50*/  PRMT R3, R3, 0x5410, RZ ;  /* 0x0000541003037816 */ /* 0x000fca00000000ff */
[----:B------:R1:W-:Y:S01]  /*2d60*/  STG.E desc[UR36][R16.64], R3 ;  /* 0x0000000310007986 */ /* 0x0003e2000c101924 */
[----:B------:R-:W-:Y:S05]  /*2d70*/  BRA `(.L_x_44) ;  /* 0x0000000800ac7947 */ /* 0x000fea0003800000 */
.L_x_49:
[----:B------:R-:W1:Y:S02]  /*2d80*/  I2F.F64.S64 R2, R34 ;  /* 0x0000002200027312 */ /* 0x000e640000301c00 */
[----:B-1----:R1:W-:Y:S01]  /*2d90*/  STG.E.64 desc[UR36][R16.64], R2 ;  /* 0x0000000210007986 */ /* 0x0023e2000c101b24 */
[----:B------:R-:W-:Y:S05]  /*2da0*/  BRA `(.L_x_44) ;  /* 0x0000000800a07947 */ /* 0x000fea0003800000 */
.L_x_39:
        /* <DEDUP_REMOVED lines=8> */
[----:B------:R-:W-:-:S04]  /*2e30*/  ISETP.NE.U32.AND P0, PT, R34, RZ, PT ;  /* 0x000000ff2200720c */ /* 0x000fc80003f05070 */
[----:B------:R-:W-:-:S04]  /*2e40*/  ISETP.NE.AND.EX P0, PT, R35, RZ, PT, P0 ;  /* 0x000000ff2300720c */ /* 0x000fc80003f05300 */
[----:B------:R-:W-:-:S05]  /*2e50*/  SEL R3, RZ, 0x1, !P0 ;  /* 0x00000001ff037807 */ /* 0x000fca0004000000 */
[----:B------:R1:W-:Y:S01]  /*2e60*/  STG.E.U8 desc[UR36][R16.64], R3 ;  /* 0x0000000310007986 */ /* 0x0003e2000c101124 */
[----:B------:R-:W-:Y:S05]  /*2e70*/  BRA `(.L_x_44) ;  /* 0x00000008006c7947 */ /* 0x000fea0003800000 */
.L_x_53:
[----:B------:R-:W1:Y:S01]  /*2e80*/  I2F.F64.S64 R4, R34 ;  /* 0x0000002200047312 */ /* 0x000e620000301c00 */
[----:B0-----:R-:W-:-:S05]  /*2e90*/  CS2R R6, SRZ ;  /* 0x0000000000067805 */ /* 0x001fca000001ff00 */
[----:B-1----:R0:W-:Y:S01]  /*2ea0*/  STG.E.128 desc[UR36][R16.64], R4 ;  /* 0x0000000410007986 */ /* 0x0021e2000c101d24 */
[----:B------:R-:W-:Y:S05]  /*2eb0*/  BRA `(.L_x_44) ;  /* 0x00000008005c7947 */ /* 0x000fea0003800000 */
.L_x_52:
[----:B------:R-:W-:-:S13]  /*2ec0*/  ISETP.NE.AND P0, PT, R0, 0xf, PT ;  /* 0x0000000f0000780c */ /* 0x000fda0003f05270 */
[----:B------:R-:W-:Y:S05]  /*2ed0*/  @!P0 BRA `(.L_x_54) ;  /* 0x0000000000b48947 */ /* 0x000fea0003800000 */
[----:B------:R-:W-:-:S13]  /*2ee0*/  ISETP.NE.AND P0, PT, R0, 0x17, PT ;  /* 0x000000170000780c */ /* 0x000fda0003f05270 */
[----:B------:R-:W-:Y:S05]  /*2ef0*/  @!P0 BRA `(.L_x_55) ;  /* 0x0000000000548947 */ /* 0x000fea0003800000 */
[----:B------:R-:W-:-:S13]  /*2f00*/  ISETP.NE.AND P0, PT, R0, 0x18, PT ;  /* 0x000000180000780c */ /* 0x000fda0003f05270 */
[----:B------:R-:W-:Y:S05]  /*2f10*/  @P0 BRA `(.L_x_43) ;  /* 0x0000000400f40947 */ /* 0x000fea0003800000 */
[----:B------:R-:W1:Y:S01]  /*2f20*/  I2F.S64 R35, R34 ;  /* 0x0000002200237312 */ /* 0x000e620000301400 */
[----:B------:R-:W-:Y:S01]  /*2f30*/  BSSY B0, `(.L_x_56) ;  /* 0x000000e000007945 */ /* 0x000fe20003800000 */
[C---:B-1----:R-:W-:Y:S02]  /*2f40*/  LOP3.LUT R2, R35.reuse, 0x7fffffff, RZ, 0xc0, !PT ;  /* 0x7fffffff23027812 */ /* 0x042fe400078ec0ff */
[----:B------:R-:W-:Y:S02]  /*2f50*/  LOP3.LUT R0, R35, 0x80000000, RZ, 0xc0, !PT ;  /* 0x8000000023007812 */ /* 0x000fe400078ec0ff */
[----:B------:R-:W-:Y:S02]  /*2f60*/  ISETP.GT.U32.AND P0, PT, R2, 0x43efffff, PT ;  /* 0x43efffff0200780c */ /* 0x000fe40003f04070 */
[----:B------:R-:W-:Y:S01]  /*2f70*/  SHF.R.U32.HI R3, RZ, 0x18, R0 ;  /* 0x00000018ff037819 */ /* 0x000fe20000011600 */
[----:B------:R-:W-:-:S10]  /*2f80*/  IMAD.MOV.U32 R0, RZ, RZ, 0x7f ;  /* 0x0000007fff007424 */ /* 0x000fd400078e00ff */
[----:B------:R-:W-:Y:S05]  /*2f90*/  @P0 BRA `(.L_x_57) ;  /* 0x00000000001c0947 */ /* 0x000fea0003800000 */
[----:B------:R-:W-:-:S13]  /*2fa0*/  ISETP.GE.U32.AND P0, PT, R2, 0x3c800000, PT ;  /* 0x3c8000000200780c */ /* 0x000fda0003f06070 */
[----:B------:R-:W-:Y:S01]  /*2fb0*/  @P0 SHF.R.U32.HI R0, RZ, 0x14, R35 ;  /* 0x00000014ff000819 */ /* 0x000fe20000011623 */
[----:B------:R-:W-:-:S03]  /*2fc0*/  @!P0 FADD.FTZ R2, R2, 16384 ;  /* 0x4680000002028421 */ /* 0x000fc60000010000 */
[----:B------:R-:W-:-:S04]  /*2fd0*/  @P0 LOP3.LUT R0, R0, 0x1, RZ, 0xc0, !PT ;  /* 0x0000000100000812 */ /* 0x000fc800078ec0ff */
[----:B------:R-:W-:-:S04]  /*2fe0*/  @P0 IADD3 R0, R35, 0x407ffff, R0 ;  /* 0x0407ffff23000810 */ /* 0x000fc80007ffe000 */
[----:B------:R-:W-:Y:S02]  /*2ff0*/  @P0 SHF.R.U32.HI R0, RZ, 0x14, R0 ;  /* 0x00000014ff000819 */ /* 0x000fe40000011600 */
[----:B------:R-:W-:-:S07]  /*3000*/  @!P0 IADD3 R0, R2, -0x46800000, RZ ;  /* 0xb980000002008810 */ /* 0x000fce0007ffe0ff */
.L_x_57:
[----:B------:R-:W-:Y:S05]  /*3010*/  BSYNC B0 ;  /* 0x0000000000007941 */ /* 0x000fea0003800000 */
.L_x_56:
[----:B------:R-:W-:-:S05]  /*3020*/  LOP3.LUT R3, R0, R3, RZ, 0xfc, !PT ;  /* 0x0000000300037212 */ /* 0x000fca00078efcff */
[----:B------:R1:W-:Y:S01]  /*3030*/  STG.E.U8 desc[UR36][R16.64], R3 ;  /* 0x0000000310007986 */ /* 0x0003e2000c101124 */
[----:B------:R-:W-:Y:S05]  /*3040*/  BRA `(.L_x_44) ;  /* 0x0000000400f87947 */ /* 0x000fea0003800000 */
.L_x_55:
[----:B------:R-:W1:Y:S01]  /*3050*/  I2F.S64 R35, R34 ;  /* 0x0000002200237312 */ /* 0x000e620000301400 */
[----:B------:R-:W-:Y:S01]  /*3060*/  BSSY B0, `(.L_x_58) ;  /* 0x000000f000007945 */ /* 0x000fe20003800000 */
[----:B-1----:R-:W-:-:S04]  /*3070*/  LOP3.LUT R2, R35, 0x7fffffff, RZ, 0xc0, !PT ;  /* 0x7fffffff23027812 */ /* 0x002fc800078ec0ff */
[----:B------:R-:W-:-:S13]  /*3080*/  ISETP.GT.U32.AND P0, PT, R2, 0x477fffff, PT ;  /* 0x477fffff0200780c */ /* 0x000fda0003f04070 */
[----:B------:R-:W-:Y:S05]  /*3090*/  @P0 BRA `(.L_x_59) ;  /* 0x0000000000200947 */ /* 0x000fea0003800000 */
[----:B------:R-:W-:-:S13]  /*30a0*/  ISETP.GE.U32.AND P0, PT, R2, 0x38800000, PT ;  /* 0x388000000200780c */ /* 0x000fda0003f06070 */
[----:B------:R-:W-:Y:S01]  /*30b0*/  @P0 SHF.R.U32.HI R0, RZ, 0x15, R35 ;  /* 0x00000015ff000819 */ /* 0x000fe20000011623 */
[----:B------:R-:W-:-:S03]  /*30c0*/  @!P0 FADD.FTZ R2, R2, 128 ;  /* 0x4300000002028421 */ /* 0x000fc60000010000 */
[----:B------:R-:W-:-:S04]  /*30d0*/  @P0 LOP3.LUT R0, R0, 0x1, RZ, 0xc0, !PT ;  /* 0x0000000100000812 */ /* 0x000fc800078ec0ff */
[----:B------:R-:W-:-:S04]  /*30e0*/  @P0 IADD3 R0, R35, 0x80fffff, R0 ;  /* 0x080fffff23000810 */ /* 0x000fc80007ffe000 */
[----:B------:R-:W-:Y:S01]  /*30f0*/  @P0 SHF.R.U32.HI R0, RZ, 0x15, R0 ;  /* 0x00000015ff000819 */ /* 0x000fe20000011600 */
[----:B------:R-:W-:Y:S01]  /*3100*/  @!P0 VIADD R0, R2, 0xbd000000 ;  /* 0xbd00000002008836 */ /* 0x000fe20000000000 */
[----:B------:R-:W-:Y:S06]  /*3110*/  BRA `(.L_x_60) ;  /* 0x00000000000c7947 */ /* 0x000fec0003800000 */
.L_x_59:
[----:B------:R-:W-:Y:S01]  /*3120*/  IMAD.MOV.U32 R0, RZ, RZ, 0x7f ;  /* 0x0000007fff007424 */ /* 0x000fe200078e00ff */
[----:B------:R-:W-:-:S04]  /*3130*/  ISETP.GT.U32.AND P0, PT, R2, 0x7f800000, PT ;  /* 0x7f8000000200780c */ /* 0x000fc80003f04070 */
[----:B------:R-:W-:-:S09]  /*3140*/  SEL R0, R0, 0x7c, P0 ;  /* 0x0000007c00007807 */ /* 0x000fd20000000000 */
.L_x_60:
[----:B------:R-:W-:Y:S05]  /*3150*/  BSYNC B0 ;  /* 0x0000000000007941 */ /* 0x000fea0003800000 */
.L_x_58:
[----:B------:R-:W-:-:S04]  /*3160*/  LOP3.LUT R2, R35, 0x80000000, RZ, 0xc0, !PT ;  /* 0x8000000023027812 */ /* 0x000fc800078ec0ff */
[----:B------:R-:W-:-:S04]  /*3170*/  SHF.R.U32.HI R3, RZ, 0x18, R2 ;  /* 0x00000018ff037819 */ /* 0x000fc80000011602 */
[----:B------:R-:W-:-:S05]  /*3180*/  LOP3.LUT R3, R0, R3, RZ, 0xfc, !PT ;  /* 0x0000000300037212 */ /* 0x000fca00078efcff */
[----:B------:R1:W-:Y:S01]  /*3190*/  STG.E.U8 desc[UR36][R16.64], R3 ;  /* 0x0000000310007986 */ /* 0x0003e2000c101124 */
[----:B------:R-:W-:Y:S05]  /*31a0*/  BRA `(.L_x_44) ;  /* 0x0000000400a07947 */ /* 0x000fea0003800000 */
.L_x_54:
[----:B------:R-:W1:Y:S02]  /*31b0*/  I2F.S64 R0, R34 ;  /* 0x0000002200007312 */ /* 0x000e640000301400 */
[----:B-1----:R-:W-:-:S05]  /*31c0*/  F2FP.BF16.F32.PACK_AB R0, RZ, R0 ;  /* 0x00000000ff00723e */ /* 0x002fca00000010ff */
[----:B------:R1:W-:Y:S01]  /*31d0*/  STG.E.U16 desc[UR36][R16.64], R0 ;  /* 0x0000000010007986 */ /* 0x0003e2000c101524 */
[----:B------:R-:W-:Y:S05]  /*31e0*/  BRA `(.L_x_44) ;  /* 0x0000000400907947 */ /* 0x000fea0003800000 */
.L_x_51:
        /* <DEDUP_REMOVED lines=8> */
[----:B------:R1:W-:Y:S01]  /*3270*/  STG.E.U16 desc[UR36][R16.64], R34 ;  /* 0x0000002210007986 */ /* 0x0003e2000c101524 */
[----:B------:R-:W-:Y:S05]  /*3280*/  BRA `(.L_x_44) ;  /* 0x0000000400687947 */ /* 0x000fea0003800000 */
.L_x_63:
[----:B------:R-:W1:Y:S01]  /*3290*/  I2F.S64 R35, R34 ;  /* 0x0000002200237312 */ /* 0x000e620000301400 */
[----:B------:R-:W-:Y:S01]  /*32a0*/  BSSY B0, `(.L_x_64) ;  /* 0x0000014000007945 */ /* 0x000fe20003800000 */
[----:B------:R-:W-:Y:S01]  /*32b0*/  IMAD.MOV.U32 R8, RZ, RZ, 0x80 ;  /* 0x00000080ff087424 */ /* 0x000fe200078e00ff */
[----:B-1----:R-:W-:-:S04]  /*32c0*/  LOP3.LUT R2, R35, 0x7fffffff, RZ, 0xc0, !PT ;  /* 0x7fffffff23027812 */ /* 0x002fc800078ec0ff */
[----:B------:R-:W-:-:S13]  /*32d0*/  ISETP.GT.U32.AND P0, PT, R2, 0x437fffff, PT ;  /* 0x437fffff0200780c */ /* 0x000fda0003f04070 */
[----:B------:R-:W-:Y:S05]  /*32e0*/  @P0 BRA `(.L_x_65) ;  /* 0x00000000003c0947 */ /* 0x000fea0003800000 */
[----:B------:R-:W-:-:S13]  /*32f0*/  ISETP.GE.U32.AND P0, PT, R2, 0x3c000000, PT ;  /* 0x3c0000000200780c */ /* 0x000fda0003f06070 */
[----:B------:R-:W-:-:S04]  /*3300*/  @P0 SHF.R.U32.HI R0, RZ, 0x14, R35 ;  /* 0x00000014ff000819 */ /* 0x000fc80000011623 */
[----:B------:R-:W-:-:S04]  /*3310*/  @P0 LOP3.LUT R0, R0, 0x1, RZ, 0xc0, !PT ;  /* 0x0000000100000812 */ /* 0x000fc800078ec0ff */
[----:B------:R-:W-:-:S04]  /*3320*/  @P0 IADD3 R0, R35, 0x487ffff, R0 ;  /* 0x0487ffff23000810 */ /* 0x000fc80007ffe000 */
[----:B------:R-:W-:-:S04]  /*3330*/  @P0 SHF.R.U32.HI R0, RZ, 0x14, R0 ;  /* 0x00000014ff000819 */ /* 0x000fc80000011600 */
[----:B------:R-:W-:Y:S01]  /*3340*/  @P0 LOP3.LUT R0, R0, 0xff, RZ, 0xc0, !PT ;  /* 0x000000ff00000812 */ /* 0x000fe200078ec0ff */
[----:B------:R-:W-:Y:S06]  /*3350*/  @P0 BRA `(.L_x_66) ;  /* 0x0000000000100947 */ /* 0x000fec0003800000 */
[----:B------:R-:W-:Y:S01]  /*3360*/  FADD.FTZ R0, R2, 8192 ;  /* 0x4600000002007421 */ /* 0x000fe20000010000 */
[----:B------:R-:W-:-:S04]  /*3370*/  PRMT R8, RZ, 0x7610, R8 ;  /* 0x00007610ff087816 */ /* 0x000fc80000000008 */
[----:B------:R-:W-:-:S13]  /*3380*/  LOP3.LUT P0, R0, R0, 0xff, RZ, 0xc0, !PT ;  /* 0x000000ff00007812 */ /* 0x000fda000780c0ff */
[----:B------:R-:W-:Y:S05]  /*3390*/  @!P0 BRA `(.L_x_65) ;  /* 0x0000000000108947 */ /* 0x000fea0003800000 */
.L_x_66:
[----:B------:R-:W-:-:S04]  /*33a0*/  LOP3.LUT R2, R35, 0x80000000, RZ, 0xc0, !PT ;  /* 0x8000000023027812 */ /* 0x000fc800078ec0ff */
[----:B------:R-:W-:-:S04]  /*33b0*/  SHF.R.U32.HI R3, RZ, 0x18, R2 ;  /* 0x00000018ff037819 */ /* 0x000fc80000011602 */
[----:B------:R-:W-:-:S04]  /*33c0*/  LOP3.LUT R0, R0, R3, RZ, 0xfc, !PT ;  /* 0x0000000300007212 */ /* 0x000fc800078efcff */
[----:B------:R-:W-:-:S07]  /*33d0*/  PRMT R8, R0, 0x7610, R8 ;  /* 0x0000761000087816 */ /* 0x000fce0000000008 */
.L_x_65:
[----:B------:R-:W-:Y:S05]  /*33e0*/  BSYNC B0 ;  /* 0x0000000000007941 */ /* 0x000fea0003800000 */
.L_x_64:
[----:B------:R1:W-:Y:S01]  /*33f0*/  STG.E.U8 desc[UR36][R16.64], R8 ;  /* 0x0000000810007986 */ /* 0x0003e2000c101124 */
[----:B------:R-:W-:Y:S05]  /*3400*/  BRA `(.L_x_44) ;  /* 0x0000000400087947 */ /* 0x000fea0003800000 */
.L_x_62:
        /* <DEDUP_REMOVED lines=17> */
.L_x_69:
[----:B------:R-:W-:-:S04]  /*3520*/  LOP3.LUT R2, R35, 0x80000000, RZ, 0xc0, !PT ;  /* 0x8000000023027812 */ /* 0x000fc800078ec0ff */
[----:B------:R-:W-:-:S04]  /*3530*/  SHF.R.U32.HI R3, RZ, 0x18, R2 ;  /* 0x00000018ff037819 */ /* 0x000fc80000011602 */
[----:B------:R-:W-:-:S04]  /*3540*/  LOP3.LUT R0, R0, R3, RZ, 0xfc, !PT ;  /* 0x0000000300007212 */ /* 0x000fc800078efcff */
[----:B------:R-:W-:-:S07]  /*3550*/  PRMT R8, R0, 0x7610, R8 ;  /* 0x0000761000087816 */ /* 0x000fce0000000008 */
.L_x_68:
[----:B------:R-:W-:Y:S05]  /*3560*/  BSYNC B0 ;  /* 0x0000000000007941 */ /* 0x000fea0003800000 */
.L_x_67:
[----:B------:R1:W-:Y:S01]  /*3570*/  STG.E.U8 desc[UR36][R16.64], R8 ;  /* 0x0000000810007986 */ /* 0x0003e2000c101124 */
[----:B------:R-:W-:Y:S05]  /*3580*/  BRA `(.L_x_44) ;  /* 0x0000000000a87947 */ /* 0x000fea0003800000 */
.L_x_61:
[----:B------:R-:W-:-:S13]  /*3590*/  ISETP.NE.AND P0, PT, R0, 0x1c, PT ;  /* 0x0000001c0000780c */ /* 0x000fda0003f05270 */
[----:B------:R-:W-:Y:S05]  /*35a0*/  @!P0 BRA `(.L_x_70) ;  /* 0x00000000009c8947 */ /* 0x000fea0003800000 */
[----:B------:R-:W-:-:S13]  /*35b0*/  ISETP.NE.AND P0, PT, R0, 0x1d, PT ;  /* 0x0000001d0000780c */ /* 0x000fda0003f05270 */
[----:B------:R-:W-:Y:S05]  /*35c0*/  @!P0 BRA `(.L_x_71) ;  /* 0x00000000008c8947 */ /* 0x000fea0003800000 */
[----:B------:R-:W-:-:S13]  /*35d0*/  ISETP.NE.AND P0, PT, R0, 0x2c, PT ;  /* 0x0000002c0000780c */ /* 0x000fda0003f05270 */
[----:B------:R-:W-:Y:S05]  /*35e0*/  @P0 BRA `(.L_x_43) ;  /* 0x0000000000400947 */ /* 0x000fea0003800000 */
[----:B------:R-:W1:Y:S02]  /*35f0*/  I2F.S64 R34, R34 ;  /* 0x0000002200227312 */ /* 0x000e640000301400 */
[----:B-1----:R-:W-:-:S04]  /*3600*/  SHF.R.U32.HI R2, RZ, 0x17, R34 ;  /* 0x00000017ff027819 */ /* 0x002fc80000011622 */
[----:B------:R-:W-:-:S04]  /*3610*/  LOP3.LUT R3, R2, 0xff, RZ, 0xc0, !PT ;  /* 0x000000ff02037812 */ /* 0x000fc800078ec0ff */
[----:B------:R-:W-:-:S13]  /*3620*/  ISETP.NE.AND P2, PT, R3, 0xff, PT ;  /* 0x000000ff0300780c */ /* 0x000fda0003f45270 */
[--C-:B------:R-:W-:Y:S02]  /*3630*/  @P2 SHF.R.U32.HI R0, RZ, 0x16, R34.reuse ;  /* 0x00000016ff002819 */ /* 0x100fe40000011622 */
[----:B------:R-:W-:Y:S01]  /*3640*/  @P2 LOP3.LUT P0, RZ, R3, 0x3fffff, R34, 0xf8, !PT ;  /* 0x003fffff03ff2812 */ /* 0x000fe2000780f822 */
[----:B------:R-:W-:Y:S01]  /*3650*/  IMAD.MOV.U32 R3, RZ, RZ, 0xff ;  /* 0x000000ffff037424 */ /* 0x000fe200078e00ff */
[----:B------:R-:W-:-:S04]  /*3660*/  @P2 LOP3.LUT R0, R0, 0x1, RZ, 0xc0, !PT ;  /* 0x0000000100002812 */ /* 0x000fc800078ec0ff */
[----:B------:R-:W-:Y:S01]  /*3670*/  @P2 ISETP.EQ.U32.AND P1, PT, R0, 0x1, P0 ;  /* 0x000000010000280c */ /* 0x000fe20000722070 */
[----:B------:R-:W-:Y:S01]  /*3680*/  @P2 VIADD R0, R2, 0x1 ;  /* 0x0000000102002836 */ /* 0x000fe20000000000 */
[----:B------:R-:W-:Y:S02]  /*3690*/  PLOP3.LUT P0, PT, PT, PT, PT, 0x80, 0x0 ;  /* 0x000000000000781c */ /* 0x000fe40003f0f070 */
[----:B------:R-:W-:-:S13]  /*36a0*/  @P2 PLOP3.LUT P0, PT, P1, PT, PT, 0x80, 0x0 ;  /* 0x000000000000281c */ /* 0x000fda0000f0f070 */
[----:B------:R-:W-:-:S04]  /*36b0*/  @!P0 IMAD.MOV R0, RZ, RZ, R2 ;  /* 0x000000ffff008224 */ /* 0x000fc800078e0202 */
[----:B------:R-:W-:-:S05]  /*36c0*/  @P2 IMAD.MOV.U32 R3, RZ, RZ, R0 ;  /* 0x000000ffff032224 */ /* 0x000fca00078e0000 */
[----:B------:R1:W-:Y:S01]  /*36d0*/  STG.E.U8 desc[UR36][R16.64], R3 ;  /* 0x0000000310007986 */ /* 0x0003e2000c101124 */
[----:B------:R-:W-:Y:S05]  /*36e0*/  BRA `(.L_x_44) ;  /* 0x0000000000507947 */ /* 0x000fea0003800000 */
.L_x_43:
[----:B------:R-:W-:Y:S01]  /*36f0*/  MOV R0, 0x0 ;  /* 0x0000000000007802 */ /* 0x000fe20000000f00 */
[----:B------:R-:W-:Y:S01]  /*3700*/  ULDC.64 UR4, c[0x4][0xf8] ;  /* 0x01003e0000047ab9 */ /* 0x000fe20000000a00 */
[----:B------:R-:W-:Y:S01]  /*3710*/  ULDC.64 UR6, c[0x4][0x100] ;  /* 0x0100400000067ab9 */ /* 0x000fe20000000a00 */
[----:B------:R-:W-:Y:S01]  /*3720*/  IMAD.U32 R4, RZ, RZ, UR4 ;  /* 0x00000004ff047e24 */ /* 0x000fe2000f8e00ff */
[----:B------:R1:W2:Y:S01]  /*3730*/  LDC.64 R2, c[0x4][R0] ;  /* 0x0100000000027b82 */ /* 0x0002a20000000a00 */
[----:B------:R-:W-:Y:S01]  /*3740*/  IMAD.U32 R5, RZ, RZ, UR5 ;  /* 0x00000005ff057e24 */ /* 0x000fe2000f8e00ff */
[----:B------:R-:W-:Y:S01]  /*3750*/  ULDC.64 UR4, c[0x4][0x10] ;  /* 0x0100040000047ab9 */ /* 0x000fe20000000a00 */
[----:B0-----:R-:W-:Y:S02]  /*3760*/  IMAD.U32 R6, RZ, RZ, UR6 ;  /* 0x00000006ff067e24 */ /* 0x001fe4000f8e00ff */
[----:B------:R-:W-:Y:S02]  /*3770*/  IMAD.U32 R7, RZ, RZ, UR7 ;  /* 0x00000007ff077e24 */ /* 0x000fe4000f8e00ff */
[----:B------:R-:W-:-:S02]  /*3780*/  IMAD.U32 R10, RZ, RZ, UR4 ;  /* 0x00000004ff0a7e24 */ /* 0x000fc4000f8e00ff */
[----:B------:R-:W-:Y:S02]  /*3790*/  IMAD.U32 R11, RZ, RZ, UR5 ;  /* 0x00000005ff0b7e24 */ /* 0x000fe4000f8e00ff */
[----:B------:R-:W-:Y:S02]  /*37a0*/  IMAD.MOV.U32 R8, RZ, RZ, 0x65 ;  /* 0x00000065ff087424 */ /* 0x000fe400078e00ff */
[----:B------:R-:W-:Y:S02]  /*37b0*/  IMAD.MOV.U32 R12, RZ, RZ, 0x1 ;  /* 0x00000001ff0c7424 */ /* 0x000fe400078e00ff */
[----:B-1----:R-:W-:-:S07]  /*37c0*/  IMAD.MOV.U32 R13, RZ, RZ, RZ ;  /* 0x000000ffff0d7224 */ /* 0x002fce00078e00ff */
[----:B------:R-:W-:-:S07]  /*37d0*/  LEPC R20, `(.L_x_72) ;  /* 0x000000001014794e */ /* 0x000fce0000000000 */
[----:B--2---:R-:W-:Y:S05]  /*37e0*/  CALL.ABS.NOINC R2 ;  /* 0x0000000002007343 */ /* 0x004fea0003c00000 */
.L_x_72:
[----:B------:R-:W-:Y:S05]  /*37f0*/  BRA `(.L_x_44) ;  /* 0x00000000000c7947 */ /* 0x000fea0003800000 */
.L_x_71:
[----:B------:R1:W-:Y:S01]  /*3800*/  STG.E.64 desc[UR36][R16.64], R34 ;  /* 0x0000002210007986 */ /* 0x0003e2000c101b24 */
[----:B------:R-:W-:Y:S05]  /*3810*/  BRA `(.L_x_44) ;  /* 0x0000000000047947 */ /* 0x000fea0003800000 */
.L_x_70:
[----:B------:R1:W-:Y:S02]  /*3820*/  STG.E desc[UR36][R16.64], R34 ;  /* 0x0000002210007986 */ /* 0x0003e4000c101924 */
.L_x_44:
[----:B------:R-:W-:-:S07]  /*3830*/  VIADD R19, R19, 0x80 ;  /* 0x0000008013137836 */ /* 0x000fce0000000000 */
.L_x_1:
[----:B------:R-:W-:Y:S05]  /*3840*/  BSYNC B6 ;  /* 0x0000000000067941 */ /* 0x000fea0003800000 */
.L_x_0:
[----:B------:R-:W-:Y:S01]  /*3850*/  ULDC UR4, c[0x0][0x210] ;  /* 0x0000840000047ab9 */ /* 0x000fe20000000800 */
[----:B------:R-:W-:Y:S01]  /*3860*/  BSSY B6, `(.L_x_73) ;  /* 0x000037e000067945 */ /* 0x000fe20003800000 */
[----:B------:R-:W-:-:S13]  /*3870*/  ISETP.GE.AND P0, PT, R19, UR4, PT ;  /* 0x0000000413007c0c */ /* 0x000fda000bf06270 */
[----:B------:R-:W-:Y:S05]  /*3880*/  @P0 BRA `(.L_x_74) ;  /* 0x0000003400ec0947 */ /* 0x000fea0003800000 */
[----:B0-----:R-:W0:Y:S01]  /*3890*/  LDC R6, c[0x0][0x218] ;  /* 0x00008600ff067b82 */ /* 0x001e220000000800 */
[----:B-1----:R-:W-:Y:S02]  /*38a0*/  IMAD.MOV.U32 R0, RZ, RZ, RZ ;  /* 0x000000ffff007224 */ /* 0x002fe400078e00ff */
[----:B--234-:R-:W-:Y:S01]  /*38b0*/  IMAD.MOV.U32 R16, RZ, RZ, RZ ;  /* 0x000000ffff107224 */ /* 0x01cfe200078e00ff */
        /* <DEDUP_REMOVED lines=26> */
[----:B------:R-:W-:Y:S01]  /*3a60*/  HFMA2.MMA R4, -RZ, RZ, 0, 0 ;  /* 0x00000000ff047435 */ /* 0x000fe200000001ff */
[----:B------:R-:W-:Y:S01]  /*3a70*/  ULDC.64 UR4, c[0x0][0x238] ;  /* 0x00008e0000047ab9 */ /* 0x000fe20000000a00 */
[----:B------:R-:W-:-:S08]  /*3a80*/  ISETP.NE.AND P0, PT, R6, 0x3, PT ;  /* 0x000000030600780c */ /* 0x000fd00003f05270 */
        /* <DEDUP_REMOVED lines=146> */
[----:B------:R-:W-:-:S04]  /*43b0*/  SHF.R.U32.HI R3, RZ, UR5, R2 ;  /* 0x00000005ff037c19 */ /* 0x000fc80008011602 */
[----:B------:R-:W-:-:S05]  /*43c0*/  IADD3 R4, -R3, RZ, RZ ;  /* 0x000000ff03047210 */ /* 0x000fca0007ffe1ff */
        /* <DEDUP_REMOVED lines=123> */
.L_x_75:
        /* <DEDUP_REMOVED lines=21> */
.L_x_79:
[----:B------:R0:W5:Y:S01]  /*4cd0*/  LDG.E.U8 R2, desc[UR36][R4.64] ;  /* 0x0000002404027981 */ /* 0x000162000c1e1100 */
[----:B------:R-:W-:Y:S01]  /*4ce0*/  IMAD.MOV.U32 R3, RZ, RZ, RZ ;  /* 0x000000ffff037224 */ /* 0x000fe200078e00ff */
[----:B------:R-:W-:Y:S06]  /*4cf0*/  BRA `(.L_x_81) ;  /* 0x0000000c00487947 */ /* 0x000fec0003800000 */
.L_x_78:
        /* <DEDUP_REMOVED lines=8> */
.L_x_83:
[----:B------:R-:W2:Y:S02]  /*4d80*/  LDG.E R2, desc[UR36][R4.64] ;  /* 0x0000002404027981 */ /* 0x000ea4000c1e1900 */
[----:B--2---:R-:W-:Y:S01]  /*4d90*/  SHF.R.S32.HI R3, RZ, 0x1f, R2 ;  /* 0x0000001fff037819 */ /* 0x004fe20000011402 */
[----:B------:R-:W-:Y:S06]  /*4da0*/  BRA `(.L_x_81) ;  /* 0x0000000c001c7947 */ /* 0x000fec0003800000 */
.L_x_82:
[----:B------:R-:W2:Y:S02]  /*4db0*/  LDG.E.S16 R2, desc[UR36][R4.64] ;  /* 0x0000002404027981 */ /* 0x000ea4000c1e1700 */
[----:B--2---:R-:W-:Y:S01]  /*4dc0*/  SHF.R.S32.HI R3, RZ, 0x1f, R2 ;  /* 0x0000001fff037819 */ /* 0x004fe20000011402 */
[----:B------:R-:W-:Y:S06]  /*4dd0*/  BRA `(.L_x_81) ;  /* 0x0000000c00107947 */ /* 0x000fec0003800000 */
.L_x_77:
        /* <DEDUP_REMOVED lines=9> */
.L_x_85:
[----:B------:R-:W2:Y:S02]  /*4e70*/  LDG.E.U16 R4, desc[UR36][R4.64] ;  /* 0x0000002404047981 */ /* 0x000ea4000c1e1500 */
[----:B--2---:R-:W-:-:S06]  /*4e80*/  HADD2.F32 R2, -RZ, R4.H0_H0 ;  /* 0x20000004ff027230 */ /* 0x004fcc0000004100 */
[----:B------:R-:W0:Y:S01]  /*4e90*/  F2I.S64.TRUNC R2, R2 ;  /* 0x0000000200027311 */ /* 0x000e22000020d900 */
[----:B------:R-:W-:Y:S05]  /*4ea0*/  BRA `(.L_x_81) ;  /* 0x0000000800dc7947 */ /* 0x000fea0003800000 */
.L_x_84:
        /* <DEDUP_REMOVED lines=9> */
.L_x_87:
[----:B------:R-:W2:Y:S02]  /*4f40*/  LDG.E.U16 R4, desc[UR36][R4.64] ;  /* 0x0000002404047981 */ /* 0x000ea4000c1e1500 */
[----:B--2---:R-:W-:-:S06]  /*4f50*/  HADD2.F32 R2, -RZ, R4.H0_H0 ;  /* 0x20000004ff027230 */ /* 0x004fcc0000004100 */
[----:B------:R-:W0:Y:S01]  /*4f60*/  F2I.S64.TRUNC R2, R2 ;  /* 0x0000000200027311 */ /* 0x000e22000020d900 */
[----:B------:R-:W-:Y:S05]  /*4f70*/  BRA `(.L_x_81) ;  /* 0x0000000800a87947 */ /* 0x000fea0003800000 */
.L_x_86:
[----:B------:R-:W2:Y:S02]  /*4f80*/  LDG.E.64 R2, desc[UR36][R4.64] ;  /* 0x0000002404027981 */ /* 0x000ea4000c1e1b00 */
[----:B--2---:R-:W0:Y:S01]  /*4f90*/  F2I.S64.F64.TRUNC R2, R2 ;  /* 0x0000000200027311 */ /* 0x004e22000030d900 */
[----:B------:R-:W-:Y:S05]  /*4fa0*/  BRA `(.L_x_81) ;  /* 0x00000008009c7947 */ /* 0x000fea0003800000 */
.L_x_76:
        /* <DEDUP_REMOVED lines=13> */
.L_x_90:
[----:B------:R-:W2:Y:S02]  /*5080*/  LDG.E.64 R2, desc[UR36][R4.64] ;  /* 0x0000002404027981 */ /* 0x000ea4000c1e1b00 */
[----:B--2---:R-:W0:Y:S01]  /*5090*/  F2I.S64.F64.TRUNC R2, R2 ;  /* 0x0000000200027311 */ /* 0x004e22000030d900 */
[----:B------:R-:W-:Y:S05]  /*50a0*/  BRA `(.L_x_81) ;  /* 0x00000008005c7947 */ /* 0x000fea0003800000 */
.L_x_89:
[----:B------:R-:W-:-:S13]  /*50b0*/  ISETP.NE.AND P0, PT, R2, 0xf, PT ;  /* 0x0000000f0200780c */ /* 0x000fda0003f05270 */
[----:B------:R-:W-:Y:S05]  /*50c0*/  @!P0 BRA `(.L_x_91) ;  /* 0x00000000009c8947 */ /* 0x000fea0003800000 */
[----:B------:R-:W-:-:S13]  /*50d0*/  ISETP.NE.AND P0, PT, R2, 0x17, PT ;  /* 0x000000170200780c */ /* 0x000fda0003f05270 */
[----:B------:R-:W-:Y:S05]  /*50e0*/  @!P0 BRA `(.L_x_92) ;  /* 0x00000000005c8947 */ /* 0x000fea0003800000 */
[----:B------:R-:W-:-:S13]  /*50f0*/  ISETP.NE.AND P0, PT, R2, 0x18, PT ;  /* 0x000000180200780c */ /* 0x000fda0003f05270 */
[----:B------:R-:W-:Y:S05]  /*5100*/  @P0 BRA `(.L_x_80) ;  /* 0x0000000400ec0947 */ /* 0x000fea0003800000 */
[----:B------:R-:W2:Y:S01]  /*5110*/  LDG.E.U8 R0, desc[UR36][R4.64] ;  /* 0x0000002404007981 */ /* 0x000ea2000c1e1100 */
[----:B------:R-:W-:Y:S01]  /*5120*/  IMAD.MOV.U32 R8, RZ, RZ, -0x800000 ;  /* 0xff800000ff087424 */ /* 0x000fe200078e00ff */
[----:B--2---:R-:W-:-:S04]  /*5130*/  SHF.L.U32 R0, R0, 0x18, RZ ;  /* 0x0000001800007819 */ /* 0x004fc800000006ff */
        /* <DEDUP_REMOVED lines=18> */
.L_x_92:
        /* <DEDUP_REMOVED lines=14> */
.L_x_91:
[----:B------:R-:W2:Y:S02]  /*5340*/  LDG.E.U16 R2, desc[UR36][R4.64] ;  /* 0x0000002404027981 */ /* 0x000ea4000c1e1500 */
[----:B--2---:R-:W-:-:S06]  /*5350*/  IMAD.U32 R2, R2, 0x10000, RZ ;  /* 0x0001000002027824 */ /* 0x004fcc00078e00ff */
[----:B------:R-:W0:Y:S01]  /*5360*/  F2I.S64.TRUNC R2, R2 ;  /* 0x0000000200027311 */ /* 0x000e22000020d900 */
[----:B------:R-:W-:Y:S05]  /*5370*/  BRA `(.L_x_81) ;  /* 0x0000000400a87947 */ /* 0x000fea0003800000 */
.L_x_88:
        /* <DEDUP_REMOVED lines=11> */
.L_x_95:
        /* <DEDUP_REMOVED lines=21> */
.L_x_99:
[----:B------:R-:W-:Y:S05]  /*5580*/  BSYNC B1 ;  /* 0x0000000000017941 */ /* 0x000fea0003800000 */
.L_x_98:
[----:B------:R-:W-:Y:S01]  /*5590*/  IMAD.SHL.U32 R2, R2, 0x100000, RZ ;  /* 0x0010000002027824 */ /* 0x000fe200078e00ff */
[----:B------:R-:W-:-:S04]  /*55a0*/  LEA R3, R0, 0x3b800000, 0x17 ;  /* 0x3b80000000037811 */ /* 0x000fc800078eb8ff */
[----:B------:R-:W-:-:S07]  /*55b0*/  LOP3.LUT R2, R3, R2, R4, 0xfe, !PT ;  /* 0x0000000203027212 */ /* 0x000fce00078efe04 */
.L_x_97:
[----:B------:R-:W-:Y:S05]  /*55c0*/  BSYNC B0 ;  /* 0x0000000000007941 */ /* 0x000fea0003800000 */
.L_x_96:
[----:B------:R-:W1:Y:S01]  /*55d0*/  F2I.S64.TRUNC R2, R2 ;  /* 0x0000000200027311 */ /* 0x000e62000020d900 */
[----:B------:R-:W-:Y:S05]  /*55e0*/  BRA `(.L_x_81) ;  /* 0x00000004000c7947 */ /* 0x000fea0003800000 */
.L_x_94:
        /* <DEDUP_REMOVED lines=21> */
.L_x_103:
[----:B------:R-:W-:Y:S05]  /*5740*/  BSYNC B1 ;  /* 0x0000000000017941 */ /* 0x000fea0003800000 */
.L_x_102:
[----:B------:R-:W-:Y:S01]  /*5750*/  IMAD.SHL.U32 R2, R2, 0x200000, RZ ;  /* 0x0020000002027824 */ /* 0x000fe200078e00ff */
[----:B------:R-:W-:-:S04]  /*5760*/  LEA R3, R0, 0x37800000, 0x17 ;  /* 0x3780000000037811 */ /* 0x000fc800078eb8ff */
[----:B------:R-:W-:-:S07]  /*5770*/  LOP3.LUT R2, R3, R2, R4, 0xfe, !PT ;  /* 0x0000000203027212 */ /* 0x000fce00078efe04 */
.L_x_101:
[----:B------:R-:W-:Y:S05]  /*5780*/  BSYNC B0 ;  /* 0x0000000000007941 */ /* 0x000fea0003800000 */
.L_x_100:
[----:B------:R-:W2:Y:S01]  /*5790*/  F2I.S64.TRUNC R2, R2 ;  /* 0x0000000200027311 */ /* 0x000ea2000020d900 */
[----:B------:R-:W-:Y:S05]  /*57a0*/  BRA `(.L_x_81) ;  /* 0x00000000009c7947 */ /* 0x000fea0003800000 */
.L_x_93:
        /* <DEDUP_REMOVED lines=14> */
.L_x_107:
[----:B------:R-:W-:Y:S05]  /*5890*/  BSYNC B0 ;  /* 0x0000000000007941 */ /* 0x000fea0003800000 */
.L_x_106:
[----:B------:R-:W4:Y:S01]  /*58a0*/  F2I.S64.TRUNC R2, R2 ;  /* 0x0000000200027311 */ /* 0x000f22000020d900 */
[----:B------:R-:W-:Y:S05]  /*58b0*/  BRA `(.L_x_81) ;  /* 0x0000000000587947 */ /* 0x000fea0003800000 */
.L_x_80:
[----:B------:R-:W-:Y:S01]  /*58c0*/  MOV R0, 0x0 ;  /* 0x0000000000007802 */ /* 0x000fe20000000f00 */
[----:B------:R-:W-:Y:S01]  /*58d0*/  ULDC.64 UR4, c[0x4][0xf8] ;  /* 0x01003e0000047ab9 */ /* 0x000fe20000000a00 */
[----:B------:R-:W-:Y:S01]  /*58e0*/  ULDC.64 UR6, c[0x4][0x8] ;  /* 0x0100020000067ab9 */ /* 0x000fe20000000a00 */
[----:B------:R-:W-:Y:S01]  /*58f0*/  IMAD.U32 R4, RZ, RZ, UR4 ;  /* 0x00000004ff047e24 */ /* 0x000fe2000f8e00ff */
[----:B------:R0:W1:Y:S01]  /*5900*/  LDC.64 R2, c[0x4][R0] ;  /* 0x0100000000027b82 */ /* 0x0000620000000a00 */
[----:B------:R-:W-:Y:S01]  /*5910*/  MOV R5, UR5 ;  /* 0x0000000500057c02 */ /* 0x000fe20008000f00 */
        /* <DEDUP_REMOVED lines=10> */
.L_x_108:
[----:B------:R-:W-:Y:S01]  /*59c0*/  CS2R R2, SRZ ;  /* 0x0000000000027805 */ /* 0x000fe2000001ff00 */
[----:B------:R-:W-:Y:S06]  /*59d0*/  BRA `(.L_x_81) ;  /* 0x0000000000107947 */ /* 0x000fec0003800000 */
.L_x_105:
[----:B------:R0:W5:Y:S01]  /*59e0*/  LDG.E.64 R2, desc[UR36][R4.64] ;  /* 0x0000002404027981 */ /* 0x000162000c1e1b00 */
[----:B------:R-:W-:Y:S05]  /*59f0*/  BRA `(.L_x_81) ;  /* 0x0000000000087947 */ /* 0x000fea0003800000 */
.L_x_104:
[----:B------:R3:W5:Y:S01]  /*5a00*/  LDG.E R2, desc[UR36][R4.64] ;  /* 0x0000002404027981 */ /* 0x000762000c1e1900 */
[----:B------:R-:W-:-:S07]  /*5a10*/  IMAD.MOV.U32 R3, RZ, RZ, RZ ;  /* 0x000000ffff037224 */ /* 0x000fce00078e00ff */
.L_x_81:
[----:B0--3--:R-:W0:Y:S01]  /*5a20*/  LDC.64 R4, c[0x0][0x430] ;  /* 0x00010c00ff047b82 */ /* 0x009e220000000a00 */
[----:B------:R-:W-:Y:S01]  /*5a30*/  ULDC.64 UR4, c[0x0][0x428] ;  /* 0x00010a0000047ab9 */ /* 0x000fe20000000a00 */
[----:B------:R-:W-:Y:S01]  /*5a40*/  CS2R R34, SRZ ;  /* 0x0000000000227805 */ /* 0x000fe2000001ff00 */
[----:B-12-45:R-:W-:Y:S02]  /*5a50*/  IMAD R3, R3, UR4, RZ ;  /* 0x0000000403037c24 */ /* 0x036fe4000f8e02ff */
[----:B------:R-:W-:-:S04]  /*5a60*/  IMAD.WIDE.U32 R8, R2, UR4, RZ ;  /* 0x0000000402087c25 */ /* 0x000fc8000f8e00ff */
[----:B------:R-:W-:Y:S01]  /*5a70*/  IMAD R3, R2, UR5, R3 ;  /* 0x0000000502037c24 */ /* 0x000fe2000f8e0203 */
[----:B0-----:R-:W-:-:S04]  /*5a80*/  ISETP.GE.U32.AND P0, PT, R4, 0x1, PT ;  /* 0x000000010400780c */ /* 0x001fc80003f06070 */
[----:B------:R-:W-:-:S13]  /*5a90*/  ISETP.GE.AND.EX P0, PT, R5, RZ, PT, P0 ;  /* 0x000000ff0500720c */ /* 0x000fda0003f06300 */
[----:B------:R-:W-:Y:S05]  /*5aa0*/  @!P0 BRA `(.L_x_109) ;  /* 0x0000000400d48947 */ /* 0x000fea0003800000 */
[----:B------:R-:W-:Y:S01]  /*5ab0*/  ISETP.GT.U32.AND P0, PT, R4, 0x1, PT ;  /* 0x000000010400780c */ /* 0x000fe20003f04070 */
[----:B------:R-:W0:Y:S01]  /*5ac0*/  LDC.64 R6, c[0x0][0x440] ;  /* 0x00011000ff067b82 */ /* 0x000e220000000a00 */
[----:B------:R-:W-:Y:S01]  /*5ad0*/  IMAD.MOV.U32 R43, RZ, RZ, RZ ;  /* 0x000000ffff2b7224 */ /* 0x000fe200078e00ff */
[----:B------:R-:W-:Y:S02]  /*5ae0*/  CS2R R34, SRZ ;  /* 0x0000000000227805 */ /* 0x000fe4000001ff00 */
[----:B------:R-:W-:Y:S01]  /*5af0*/  ISETP.GT.AND.EX P0, PT, R5, RZ, PT, P0 ;  /* 0x000000ff0500720c */ /* 0x000fe20003f04300 */
[----:B------:R-:W-:-:S03]  /*5b00*/  IMAD.MOV.U32 R39, RZ, RZ, RZ ;  /* 0x000000ffff277224 */ /* 0x000fc600078e00ff */
[----:B------:R-:W-:Y:S02]  /*5b10*/  SEL R13, R4, 0x1, P0 ;  /* 0x00000001040d7807 */ /* 0x000fe40000000000 */
[----:B------:R-:W-:Y:S01]  /*5b20*/  SEL R18, R5, RZ, P0 ;  /* 0x000000ff05127207 */ /* 0x000fe20000000000 */
[----:B------:R-:W-:Y:S01]  /*5b30*/  IMAD.IADD R5, R9, 0x1, R3 ;  /* 0x0000000109057824 */ /* 0x000fe200078e0203 */
[C---:B------:R-:W-:Y:S02]  /*5b40*/  IADD3 R2, P1, R13.reuse, -0x1, RZ ;  /* 0xffffffff0d027810 */ /* 0x040fe40007f3e0ff */
        /* <DEDUP_REMOVED lines=8> */
[----:B0-----:R-:W-:Y:S01]  /*5bd0*/  IMAD.WIDE.U32 R2, R6, 0x8, RZ ;  /* 0x0000000806027825 */ /* 0x001fe200078e00ff */
[C---:B------:R-:W-:Y:S01]  /*5be0*/  LEA R45, P1, R8.reuse, UR4, 0x3 ;  /* 0x00000004082d7c11 */ /* 0x040fe2000f8218ff */
[----:B------:R-:W-:Y:S01]  /*5bf0*/  ULDC.64 UR6, c[0x0][0x438] ;  /* 0x00010e0000067ab9 */ /* 0x000fe20000000a00 */
[----:B------:R-:W-:Y:S01]  /*5c00*/  BSSY B0, `(.L_x_110) ;  /* 0x0000035000007945 */ /* 0x000fe20003800000 */
[----:B------:R-:W-:Y:S01]  /*5c10*/  IMAD.SHL.U32 R41, R7, 0x8, RZ ;  /* 0x0000000807297824 */ /* 0x000fe200078e00ff */
[----:B------:R-:W-:Y:S01]  /*5c20*/  LEA.HI.X R26, R8, UR5, R5, 0x3, P1 ;  /* 0x00000005081a7c11 */ /* 0x000fe200088f1c05 */
[----:B------:R-:W-:Y:S01]  /*5c30*/  IMAD.U32 R10, RZ, RZ, UR6 ;  /* 0x00000006ff0a7e24 */ /* 0x000fe2000f8e00ff */
[----:B------:R-:W-:Y:S01]  /*5c40*/  IADD3 R38, P1, R0, -R13, RZ ;  /* 0x8000000d00267210 */ /* 0x000fe20007f3e0ff */
[----:B------:R-:W-:Y:S02]  /*5c50*/  IMAD.U32 R11, RZ, RZ, UR7 ;  /* 0x00000007ff0b7e24 */ /* 0x000fe4000f8e00ff */
[----:B------:R-:W-:-:S02]  /*5c60*/  IMAD.MOV.U32 R43, RZ, RZ, RZ ;  /* 0x000000ffff2b7224 */ /* 0x000fc400078e00ff */
[----:B------:R-:W-:Y:S02]  /*5c70*/  IMAD.MOV.U32 R39, RZ, RZ, RZ ;  /* 0x000000ffff277224 */ /* 0x000fe400078e00ff */
[----:B------:R-:W-:Y:S02]  /*5c80*/  IMAD.X R18, RZ, RZ, ~R18, P1 ;  /* 0x000000ffff127224 */ /* 0x000fe400008e0e12 */
[----:B------:R-:W-:-:S07]  /*5c90*/  IMAD.IADD R41, R3, 0x1, R41 ;  /* 0x0000000103297824 */ /* 0x000fce00078e0229 */
.L_x_111:
        /* <DEDUP_REMOVED lines=22> */
[----:B------:R-:W-:-:S04]  /*5e00*/  IMAD R13, R12, R15, R13 ;  /* 0x0000000f0c0d7224 */ /* 0x000fc800078e020d */
[----:B------:R-:W-:Y:S02]  /*5e10*/  IMAD.IADD R35, R35, 0x1, R13 ;  /* 0x0000000123237824 */ /* 0x000fe400078e020d */
[----:B---3--:R-:W-:Y:S01]  /*5e20*/  IMAD R13, R23, R20, RZ ;  /* 0x00000014170d7224 */ /* 0x008fe200078e02ff */
[----:B------:R-:W-:-:S03]  /*5e30*/  IADD3 R12, P2, R43, R38, RZ ;  /* 0x000000262b0c7210 */ /* 0x000fc60007f5e0ff */
[C---:B------:R-:W-:Y:S02]  /*5e40*/  IMAD R13, R22.reuse, R21, R13 ;  /* 0x00000015160d7224 */ /* 0x040fe400078e020d */
[----:B------:R-:W-:Y:S01]  /*5e50*/  IMAD.WIDE.U32 R20, R22, R20, R34 ;  /* 0x0000001416147225 */ /* 0x000fe200078e0022 */
[----:B------:R-:W-:-:S03]  /*5e60*/  ISETP.NE.U32.AND P1, PT, R12, RZ, PT ;  /* 0x000000ff0c00720c */ /* 0x000fc60003f25070 */
[----:B------:R-:W-:Y:S01]  /*5e70*/  IMAD.X R12, R39, 0x1, R18, P2 ;  /* 0x00000001270c7824 */ /* 0x000fe200010e0612 */
[----:B------:R-:W-:Y:S01]  /*5e80*/  IADD3 R21, R21, R13, RZ ;  /* 0x0000000d15157210 */ /* 0x000fe20007ffe0ff */
[----:B----4-:R-:W-:-:S03]  /*5e90*/  IMAD R13, R29, R24, RZ ;  /* 0x000000181d0d7224 */ /* 0x010fc600078e02ff */
[----:B------:R-:W-:Y:S01]  /*5ea0*/  ISETP.NE.AND.EX P1, PT, R12, RZ, PT, P1 ;  /* 0x000000ff0c00720c */ /* 0x000fe20003f25310 */
        /* <DEDUP_REMOVED lines=11> */
.L_x_110:
        /* <DEDUP_REMOVED lines=27> */
[----:B------:R-:W-:-:S06]  /*6110*/  IMAD.X R13, R11, 0x1, R9, P1 ;  /* 0x000000010b0d7824 */ /* 0x000fcc00008e0609 */
[----:B------:R-:W-:Y:S01]  /*6120*/  @P0 IADD3 R8, P1, R12, R5, RZ ;  /* 0x000000050c080210 */ /* 0x000fe20007f3e0ff */
[----:B------:R-:W3:Y:S04]  /*6130*/  @P0 LDG.E.64 R10, desc[UR36][R2.64+0x10] ;  /* 0x00001024020a0981 */ /* 0x000ee8000c1e1b00 */
[----:B------:R-:W2:Y:S01]  /*6140*/  LDG.E.64 R4, desc[UR36][R12.64] ;  /* 0x000000240c047981 */ /* 0x000ea2000c1e1b00 */
[----:B------:R-:W-:-:S06]  /*6150*/  @P0 IMAD.X R9, R13, 0x1, R9, P1 ;  /* 0x000000010d090824 */ /* 0x000fcc00008e0609 */
[----:B------:R-:W3:Y:S01]  /*6160*/  @P0 LDG.E.64 R8, desc[UR36][R8.64] ;  /* 0x0000002408080981 */ /* 0x000ee2000c1e1b00 */
[-C--:B--2---:R-:W-:Y:S02]  /*6170*/  IMAD R5, R5, R6.reuse, RZ ;  /* 0x0000000605057224 */ /* 0x084fe400078e02ff */
[----:B------:R-:W-:-:S04]  /*6180*/  IMAD.WIDE.U32 R34, R4, R6, R34 ;  /* 0x0000000604227225 */ /* 0x000fc800078e0022 */
[----:B------:R-:W-:Y:S02]  /*6190*/  IMAD R5, R4, R7, R5 ;  /* 0x0000000704057224 */ /* 0x000fe400078e0205 */
[-C--:B---3--:R-:W-:Y:S02]  /*61a0*/  @P0 IMAD R7, R9, R10.reuse, RZ ;  /* 0x0000000a09070224 */ /* 0x088fe400078e02ff */
[----:B------:R-:W-:Y:S02]  /*61b0*/  IMAD.IADD R35, R35, 0x1, R5 ;  /* 0x0000000123237824 */ /* 0x000fe400078e0205 */
[C---:B------:R-:W-:Y:S02]  /*61c0*/  @P0 IMAD R7, R8.reuse, R11, R7 ;  /* 0x0000000b08070224 */ /* 0x040fe400078e0207 */
[----:B------:R-:W-:-:S04]  /*61d0*/  @P0 IMAD.WIDE.U32 R10, R8, R10, R34 ;  /* 0x0000000a080a0225 */ /* 0x000fc800078e0022 */
[----:B------:R-:W-:Y:S02]  /*61e0*/  @P0 IMAD.IADD R35, R11, 0x1, R7 ;  /* 0x000000010b230824 */ /* 0x000fe400078e0207 */
[----:B------:R-:W-:-:S07]  /*61f0*/  @P0 IMAD.MOV.U32 R34, RZ, RZ, R10 ;  /* 0x000000ffff220224 */ /* 0x000fce00078e000a */
.L_x_109:
        /* <DEDUP_REMOVED lines=14> */
.L_x_115:
[----:B------:R1:W-:Y:S01]  /*62e0*/  STG.E.U8 desc[UR36][R16.64], R34 ;  /* 0x0000002210007986 */ /* 0x0003e2000c101124 */
[----:B------:R-:W-:Y:S05]  /*62f0*/  BRA `(.L_x_117) ;  /* 0x0000000c004c7947 */ /* 0x000fea0003800000 */
.L_x_114:
        /* <DEDUP_REMOVED lines=8> */
.L_x_119:
[----:B------:R1:W-:Y:S01]  /*6380*/  STG.E desc[UR36][R16.64], R34 ;  /* 0x0000002210007986 */ /* 0x0003e2000c101924 */
[----:B------:R-:W-:Y:S05]  /*6390*/  BRA `(.L_x_117) ;  /* 0x0000000c00247947 */ /* 0x000fea0003800000 */
.L_x_118:
[----:B------:R1:W-:Y:S01]  /*63a0*/  STG.E.U16 desc[UR36][R16.64], R34 ;  /* 0x0000002210007986 */ /* 0x0003e2000c101524 */
[----:B------:R-:W-:Y:S05]  /*63b0*/  BRA `(.L_x_117) ;  /* 0x0000000c001c7947 */ /* 0x000fea0003800000 */
.L_x_113:
        /* <DEDUP_REMOVED lines=9> */
.L_x_121:
[----:B------:R-:W1:Y:S02]  /*6450*/  I2F.S64 R0, R34 ;  /* 0x0000002200007312 */ /* 0x000e640000301400 */
[----:B-1----:R-:W-:-:S05]  /*6460*/  F2FP.F16.F32.PACK_AB R0, RZ, R0 ;  /* 0x00000000ff00723e */ /* 0x002fca00000000ff */
[----:B------:R1:W-:Y:S01]  /*6470*/  STG.E.U16 desc[UR36][R16.64], R0 ;  /* 0x0000000010007986 */ /* 0x0003e2000c101524 */
[----:B------:R-:W-:Y:S05]  /*6480*/  BRA `(.L_x_117) ;  /* 0x0000000800e87947 */ /* 0x000fea0003800000 */
.L_x_120:
        /* <DEDUP_REMOVED lines=10> */
.L_x_123:
[----:B------:R-:W1:Y:S02]  /*6530*/  I2F.S64 R34, R34 ;  /* 0x0000002200227312 */ /* 0x000e640000301400 */
[----:B-1----:R-:W-:-:S04]  /*6540*/  F2FP.F16.F32.PACK_AB R3, RZ, R34 ;  /* 0x00000022ff03723e */ /* 0x002fc800000000ff */
[----:B------:R-:W-:-:S05]  /*6550*/  PRMT R3, R3, 0x5410, RZ ;  /* 0x0000541003037816 */ /* 0x000fca00000000ff */
[----:B------:R1:W-:Y:S01]  /*6560*/  STG.E desc[UR36][R16.64], R3 ;  /* 0x0000000310007986 */ /* 0x0003e2000c101924 */
[----:B------:R-:W-:Y:S05]  /*6570*/  BRA `(.L_x_117) ;  /* 0x0000000800ac7947 */ /* 0x000fea0003800000 */
.L_x_122:
[----:B------:R-:W1:Y:S02]  /*6580*/  I2F.F64.S64 R2, R34 ;  /* 0x0000002200027312 */ /* 0x000e640000301c00 */
[----:B-1----:R1:W-:Y:S01]  /*6590*/  STG.E.64 desc[UR36][R16.64], R2 ;  /* 0x0000000210007986 */ /* 0x0023e2000c101b24 */
[----:B------:R-:W-:Y:S05]  /*65a0*/  BRA `(.L_x_117) ;  /* 0x0000000800a07947 */ /* 0x000fea0003800000 */
.L_x_112:
        /* <DEDUP_REMOVED lines=13> */
.L_x_126:
[----:B------:R-:W1:Y:S01]  /*6680*/  I2F.F64.S64 R4, R34 ;  /* 0x0000002200047312 */ /* 0x000e620000301c00 */
[----:B0-----:R-:W-:-:S05]  /*6690*/  CS2R R6, SRZ ;  /* 0x0000000000067805 */ /* 0x001fca000001ff00 */
[----:B-1----:R0:W-:Y:S01]  /*66a0*/  STG.E.128 desc[UR36][R16.64], R4 ;  /* 0x0000000410007986 */ /* 0x0021e2000c101d24 */
[----:B------:R-:W-:Y:S05]  /*66b0*/  BRA `(.L_x_117) ;  /* 0x00000008005c7947 */ /* 0x000fea0003800000 */
.L_x_125:
        /* <DEDUP_REMOVED lines=19> */
[----:B------:R-:W-:Y:S01]  /*67f0*/  @P0 SHF.R.U32.HI R0, RZ, 0x14, R0 ;  /* 0x00000014ff000819 */ /* 0x000fe20000011600 */
[----:B------:R-:W-:-:S07]  /*6800*/  @!P0 VIADD R0, R2, 0xb9800000 ;  /* 0xb980000002008836 */ /* 0x000fce0000000000 */
.L_x_130:
[----:B------:R-:W-:Y:S05]  /*6810*/  BSYNC B0 ;  /* 0x0000000000007941 */ /* 0x000fea0003800000 */
.L_x_129:
[----:B------:R-:W-:-:S05]  /*6820*/  LOP3.LUT R3, R0, R3, RZ, 0xfc, !PT ;  /* 0x0000000300037212 */ /* 0x000fca00078efcff */
[----:B------:R1:W-:Y:S01]  /*6830*/  STG.E.U8 desc[UR36][R16.64], R3 ;  /* 0x0000000310007986 */ /* 0x0003e2000c101124 */
[----:B------:R-:W-:Y:S05]  /*6840*/  BRA `(.L_x_117) ;  /* 0x0000000400f87947 */ /* 0x000fea0003800000 */
.L_x_128:
        /* <DEDUP_REMOVED lines=13> */
.L_x_132:
[----:B------:R-:W-:Y:S01]  /*6920*/  IMAD.MOV.U32 R0, RZ, RZ, 0x7f ;  /* 0x0000007fff007424 */ /* 0x000fe200078e00ff */
[----:B------:R-:W-:-:S04]  /*6930*/  ISETP.GT.U32.AND P0, PT, R2, 0x7f800000, PT ;  /* 0x7f8000000200780c */ /* 0x000fc80003f04070 */
[----:B------:R-:W-:-:S09]  /*6940*/  SEL R0, R0, 0x7c, P0 ;  /* 0x0000007c00007807 */ /* 0x000fd20000000000 */
.L_x_133:
[----:B------:R-:W-:Y:S05]  /*6950*/  BSYNC B0 ;  /* 0x0000000000007941 */ /* 0x000fea0003800000 */
.L_x_131:
[----:B------:R-:W-:-:S04]  /*6960*/  LOP3.LUT R2, R35, 0x80000000, RZ, 0xc0, !PT ;  /* 0x8000000023027812 */ /* 0x000fc800078ec0ff */
[----:B------:R-:W-:-:S04]  /*6970*/  SHF.R.U32.HI R3, RZ, 0x18, R2 ;  /* 0x00000018ff037819 */ /* 0x000fc80000011602 */
[----:B------:R-:W-:-:S05]  /*6980*/  LOP3.LUT R3, R0, R3, RZ, 0xfc, !PT ;  /* 0x0000000300037212 */ /* 0x000fca00078efcff */
[----:B------:R1:W-:Y:S01]  /*6990*/  STG.E.U8 desc[UR36][R16.64], R3 ;  /* 0x0000000310007986 */ /* 0x0003e2000c101124 */
[----:B------:R-:W-:Y:S05]  /*69a0*/  BRA `(.L_x_117) ;  /* 0x0000000400a07947 */ /* 0x000fea0003800000 */
.L_x_127:
[----:B------:R-:W1:Y:S02]  /*69b0*/  I2F.S64 R0, R34 ;  /* 0x0000002200007312 */ /* 0x000e640000301400 */
[----:B-1----:R-:W-:-:S05]  /*69c0*/  F2FP.BF16.F32.PACK_AB R0, RZ, R0 ;  /* 0x00000000ff00723e */ /* 0x002fca00000010ff */
[----:B------:R1:W-:Y:S01]  /*69d0*/  STG.E.U16 desc[UR36][R16.64], R0 ;  /* 0x0000000010007986 */ /* 0x0003e2000c101524 */
[----:B------:R-:W-:Y:S05]  /*69e0*/  BRA `(.L_x_117) ;  /* 0x0000000400907947 */ /* 0x000fea0003800000 */
.L_x_124:
        /* <DEDUP_REMOVED lines=10> */
.L_x_136:
        /* <DEDUP_REMOVED lines=17> */
.L_x_139:
[----:B------:R-:W-:-:S04]  /*6ba0*/  LOP3.LUT R2, R35, 0x80000000, RZ, 0xc0, !PT ;  /* 0x8000000023027812 */ /* 0x000fc800078ec0ff */
[----:B------:R-:W-:-:S04]  /*6bb0*/  SHF.R.U32.HI R3, RZ, 0x18, R2 ;  /* 0x00000018ff037819 */ /* 0x000fc80000011602 */
[----:B------:R-:W-:-:S04]  /*6bc0*/  LOP3.LUT R0, R0, R3, RZ, 0xfc, !PT ;  /* 0x0000000300007212 */ /* 0x000fc800078efcff */
[----:B------:R-:W-:-:S07]  /*6bd0*/  PRMT R8, R0, 0x7610, R8 ;  /* 0x0000761000087816 */ /* 0x000fce0000000008 */
.L_x_138:
[----:B------:R-:W-:Y:S05]  /*6be0*/  BSYNC B0 ;  /* 0x0000000000007941 */ /* 0x000fea0003800000 */
.L_x_137:
[----:B------:R4:W-:Y:S01]  /*6bf0*/  STG.E.U8 desc[UR36][R16.64], R8 ;  /* 0x0000000810007986 */ /* 0x0009e2000c101124 */
[----:B------:R-:W-:Y:S05]  /*6c00*/  BRA `(.L_x_117) ;  /* 0x0000000400087947 */ /* 0x000fea0003800000 */
.L_x_135:
        /* <DEDUP_REMOVED lines=17> */
.L_x_142:
[----:B------:R-:W-:-:S04]  /*6d20*/  LOP3.LUT R2, R35, 0x80000000, RZ, 0xc0, !PT ;  /* 0x8000000023027812 */ /* 0x000fc800078ec0ff */
[----:B------:R-:W-:-:S04]  /*6d30*/  SHF.R.U32.HI R3, RZ, 0x18, R2 ;  /* 0x00000018ff037819 */ /* 0x000fc80000011602 */
[----:B------:R-:W-:-:S04]  /*6d40*/  LOP3.LUT R0, R0, R3, RZ, 0xfc, !PT ;  /* 0x0000000300007212 */ /* 0x000fc800078efcff */
[----:B------:R-:W-:-:S07]  /*6d50*/  PRMT R8, R0, 0x7610, R8 ;  /* 0x0000761000087816 */ /* 0x000fce0000000008 */
.L_x_141:
[----:B------:R-:W-:Y:S05]  /*6d60*/  BSYNC B0 ;  /* 0x0000000000007941 */ /* 0x000fea0003800000 */
.L_x_140:
[----:B------:R1:W-:Y:S01]  /*6d70*/  STG.E.U8 desc[UR36][R16.64], R8 ;  /* 0x0000000810007986 */ /* 0x0003e2000c101124 */
[----:B------:R-:W-:Y:S05]  /*6d80*/  BRA `(.L_x_117) ;  /* 0x0000000000a87947 */ /* 0x000fea0003800000 */
.L_x_134:
        /* <DEDUP_REMOVED lines=18> */
[----:B------:R-:W-:-:S05]  /*6eb0*/  @!P0 IADD3 R0, R2, RZ, RZ ;  /* 0x000000ff02008210 */ /* 0x000fca0007ffe0ff */
[----:B------:R-:W-:-:S05]  /*6ec0*/  @P2 IMAD.MOV.U32 R3, RZ, RZ, R0 ;  /* 0x000000ffff032224 */ /* 0x000fca00078e0000 */
[----:B------:R2:W-:Y:S01]  /*6ed0*/  STG.E.U8 desc[UR36][R16.64], R3 ;  /* 0x0000000310007986 */ /* 0x0005e2000c101124 */
[----:B------:R-:W-:Y:S05]  /*6ee0*/  BRA `(.L_x_117) ;  /* 0x0000000000507947 */ /* 0x000fea0003800000 */
.L_x_116:
[----:B------:R-:W-:Y:S01]  /*6ef0*/  MOV R0, 0x0 ;  /* 0x0000000000007802 */ /* 0x000fe20000000f00 */
[----:B------:R-:W-:Y:S01]  /*6f00*/  ULDC.64 UR4, c[0x4][0xf8] ;  /* 0x01003e0000047ab9 */ /* 0x000fe20000000a00 */
[----:B------:R-:W-:Y:S01]  /*6f10*/  ULDC.64 UR6, c[0x4][0x10] ;  /* 0x0100040000067ab9 */ /* 0x000fe20000000a00 */
[----:B------:R-:W-:Y:S01]  /*6f20*/  IMAD.U32 R4, RZ, RZ, UR4 ;  /* 0x00000004ff047e24 */ /* 0x000fe2000f8e00ff */
[----:B------:R1:W2:Y:S01]  /*6f30*/  LDC.64 R2, c[0x4][R0] ;  /* 0x0100000000027b82 */ /* 0x0002a20000000a00 */
[----:B------:R-:W-:Y:S01]  /*6f40*/  IMAD.U32 R5, RZ, RZ, UR5 ;  /* 0x00000005ff057e24 */ /* 0x000fe2000f8e00ff */
[----:B------:R-:W-:Y:S01]  /*6f50*/  ULDC.64 UR4, c[0x4][0x100] ;  /* 0x0100400000047ab9 */ /* 0x000fe20000000a00 */
[----:B------:R-:W-:Y:S02]  /*6f60*/  IMAD.U32 R10, RZ, RZ, UR6 ;  /* 0x00000006ff0a7e24 */ /* 0x000fe4000f8e00ff */
[----:B0-----:R-:W-:Y:S02]  /*6f70*/  IMAD.U32 R6, RZ, RZ, UR4 ;  /* 0x00000004ff067e24 */ /* 0x001fe4000f8e00ff */
[----:B------:R-:W-:-:S02]  /*6f80*/  IMAD.U32 R7, RZ, RZ, UR5 ;  /* 0x00000005ff077e24 */ /* 0x000fc4000f8e00ff */
[----:B------:R-:W-:Y:S02]  /*6f90*/  IMAD.U32 R11, RZ, RZ, UR7 ;  /* 0x00000007ff0b7e24 */ /* 0x000fe4000f8e00ff */
[----:B------:R-:W-:Y:S02]  /*6fa0*/  IMAD.MOV.U32 R8, RZ, RZ, 0x65 ;  /* 0x00000065ff087424 */ /* 0x000fe400078e00ff */
[----:B------:R-:W-:Y:S02]  /*6fb0*/  IMAD.MOV.U32 R12, RZ, RZ, 0x1 ;  /* 0x00000001ff0c7424 */ /* 0x000fe400078e00ff */
[----:B-1----:R-:W-:-:S07]  /*6fc0*/  IMAD.MOV.U32 R13, RZ, RZ, RZ ;  /* 0x000000ffff0d7224 */ /* 0x002fce00078e00ff */
[----:B------:R-:W-:-:S07]  /*6fd0*/  LEPC R20, `(.L_x_145) ;  /* 0x000000001014794e */ /* 0x000fce0000000000 */
[----:B--2---:R-:W-:Y:S05]  /*6fe0*/  CALL.ABS.NOINC R2 ;  /* 0x0000000002007343 */ /* 0x004fea0003c00000 */
.L_x_145:
[----:B------:R-:W-:Y:S05]  /*6ff0*/  BRA `(.L_x_117) ;  /* 0x00000000000c7947 */ /* 0x000fea0003800000 */
.L_x_144:
[----:B------:R3:W-:Y:S01]  /*7000*/  STG.E.64 desc[UR36][R16.64], R34 ;  /* 0x0000002210007986 */ /* 0x0007e2000c101b24 */
[----:B------:R-:W-:Y:S05]  /*7010*/  BRA `(.L_x_117) ;  /* 0x0000000000047947 */ /* 0x000fea0003800000 */
.L_x_143:
[----:B------:R1:W-:Y:S02]  /*7020*/  STG.E desc[UR36][R16.64], R34 ;  /* 0x0000002210007986 */ /* 0x0003e4000c101924 */
.L_x_117:
[----:B------:R-:W-:-:S07]  /*7030*/  VIADD R19, R19, 0x80 ;  /* 0x0000008013137836 */ /* 0x000fce0000000000 */
.L_x_74:
[----:B------:R-:W-:Y:S05]  /*7040*/  BSYNC B6 ;  /* 0x0000000000067941 */ /* 0x000fea0003800000 */
.L_x_73:
        /* <DEDUP_REMOVED lines=307> */
.L_x_148:
        /* <DEDUP_REMOVED lines=21> */
.L_x_152:
[----:B------:R0:W5:Y:S01]  /*84d0*/  LDG.E.U8 R2, desc[UR36][R4.64] ;  /* 0x0000002404027981 */ /* 0x000162000c1e1100 */
[----:B------:R-:W-:Y:S01]  /*84e0*/  IMAD.MOV.U32 R3, RZ, RZ, RZ ;  /* 0x000000ffff037224 */ /* 0x000fe200078e00ff */
[----:B------:R-:W-:Y:S06]  /*84f0*/  BRA `(.L_x_154) ;  /* 0x0000000c00487947 */ /* 0x000fec0003800000 */
.L_x_151:
        /* <DEDUP_REMOVED lines=8> */
.L_x_156:
[----:B------:R-:W2:Y:S02]  /*8580*/  LDG.E R2, desc[UR36][R4.64] ;  /* 0x0000002404027981 */ /* 0x000ea4000c1e1900 */
[----:B--2---:R-:W-:Y:S01]  /*8590*/  SHF.R.S32.HI R3, RZ, 0x1f, R2 ;  /* 0x0000001fff037819 */ /* 0x004fe20000011402 */
[----:B------:R-:W-:Y:S06]  /*85a0*/  BRA `(.L_x_154) ;  /* 0x0000000c001c7947 */ /* 0x000fec0003800000 */
.L_x_155:
[----:B------:R-:W2:Y:S02]  /*85b0*/  LDG.E.S16 R2, desc[UR36][R4.64] ;  /* 0x0000002404027981 */ /* 0x000ea4000c1e1700 */
[----:B--2---:R-:W-:Y:S01]  /*85c0*/  SHF.R.S32.HI R3, RZ, 0x1f, R2 ;  /* 0x0000001fff037819 */ /* 0x004fe20000011402 */
[----:B------:R-:W-:Y:S06]  /*85d0*/  BRA `(.L_x_154) ;  /* 0x0000000c00107947 */ /* 0x000fec0003800000 */
.L_x_150:
        /* <DEDUP_REMOVED lines=9> */
.L_x_158:
[----:B------:R-:W2:Y:S02]  /*8670*/  LDG.E.U16 R4, desc[UR36][R4.64] ;  /* 0x0000002404047981 */ /* 0x000ea4000c1e1500 */
[----:B--2---:R-:W-:-:S06]  /*8680*/  HADD2.F32 R2, -RZ, R4.H0_H0 ;  /* 0x20000004ff027230 */ /* 0x004fcc0000004100 */
[----:B------:R-:W0:Y:S01]  /*8690*/  F2I.S64.TRUNC R2, R2 ;  /* 0x0000000200027311 */ /* 0x000e22000020d900 */
[----:B------:R-:W-:Y:S05]  /*86a0*/  BRA `(.L_x_154) ;  /* 0x0000000800dc7947 */ /* 0x000fea0003800000 */
.L_x_157:
        /* <DEDUP_REMOVED lines=9> */
.L_x_160:
[----:B------:R-:W2:Y:S02]  /*8740*/  LDG.E.U16 R4, desc[UR36][R4.64] ;  /* 0x0000002404047981 */ /* 0x000ea4000c1e1500 */
[----:B--2---:R-:W-:-:S06]  /*8750*/  HADD2.F32 R2, -RZ, R4.H0_H0 ;  /* 0x20000004ff027230 */ /* 0x004fcc0000004100 */
[----:B------:R-:W0:Y:S01]  /*8760*/  F2I.S64.TRUNC R2, R2 ;  /* 0x0000000200027311 */ /* 0x000e22000020d900 */
[----:B------:R-:W-:Y:S05]  /*8770*/  BRA `(.L_x_154) ;  /* 0x0000000800a87947 */ /* 0x000fea0003800000 */
.L_x_159:
[----:B------:R-:W2:Y:S02]  /*8780*/  LDG.E.64 R2, desc[UR36][R4.64] ;  /* 0x0000002404027981 */ /* 0x000ea4000c1e1b00 */
[----:B--2---:R-:W0:Y:S01]  /*8790*/  F2I.S64.F64.TRUNC R2, R2 ;  /* 0x0000000200027311 */ /* 0x004e22000030d900 */
[----:B------:R-:W-:Y:S05]  /*87a0*/  BRA `(.L_x_154) ;  /* 0x00000008009c7947 */ /* 0x000fea0003800000 */
.L_x_149:
        /* <DEDUP_REMOVED lines=13> */
.L_x_163:
[----:B------:R-:W2:Y:S02]  /*8880*/  LDG.E.64 R2, desc[UR36][R4.64] ;  /* 0x0000002404027981 */ /* 0x000ea4000c1e1b00 */
[----:B--2---:R-:W0:Y:S01]  /*8890*/  F2I.S64.F64.TRUNC R2, R2 ;  /* 0x0000000200027311 */ /* 0x004e22000030d900 */
[----:B------:R-:W-:Y:S05]  /*88a0*/  BRA `(.L_x_154) ;  /* 0x00000008005c7947 */ /* 0x000fea0003800000 */
.L_x_162:
        /* <DEDUP_REMOVED lines=27> */
.L_x_165:
[----:B------:R-:W2:Y:S02]  /*8a60*/  LDG.E.U8 R3, desc[UR36][R4.64] ;  /* 0x0000002404037981 */ /* 0x000ea4000c1e1100 */
[----:B--2---:R-:W-:-:S05]  /*8a70*/  IMAD.SHL.U32 R0, R3, 0x2000000, RZ ;  /* 0x0200000003007824 */ /* 0x004fca00078e00ff */
[----:B------:R-:W-:-:S13]  /*8a80*/  ISETP.GE.U32.AND P0, PT, R0, 0x8000000, PT ;  /* 0x080000000000780c */ /* 0x000fda0003f06070 */
[C---:B------:R-:W-:Y:S01]  /*8a90*/  @!P0 SHF.L.U32 R0, R3.reuse, 0x8, RZ ;  /* 0x0000000803008819 */ /* 0x040fe200000006ff */
        /* <DEDUP_REMOVED lines=10> */
.L_x_164:
[----:B------:R-:W2:Y:S02]  /*8b40*/  LDG.E.U16 R2, desc[UR36][R4.64] ;  /* 0x0000002404027981 */ /* 0x000ea4000c1e1500 */
[----:B--2---:R-:W-:-:S06]  /*8b50*/  IMAD.U32 R2, R2, 0x10000, RZ ;  /* 0x0001000002027824 */ /* 0x004fcc00078e00ff */
[----:B------:R-:W0:Y:S01]  /*8b60*/  F2I.S64.TRUNC R2, R2 ;  /* 0x0000000200027311 */ /* 0x000e22000020d900 */
[----:B------:R-:W-:Y:S05]  /*8b70*/  BRA `(.L_x_154) ;  /* 0x0000000400a87947 */ /* 0x000fea0003800000 */
.L_x_161:
        /* <DEDUP_REMOVED lines=11> */
.L_x_168:
        /* <DEDUP_REMOVED lines=21> */
.L_x_172:
[----:B------:R-:W-:Y:S05]  /*8d80*/  BSYNC B1 ;  /* 0x0000000000017941 */ /* 0x000fea0003800000 */
.L_x_171:
[----:B------:R-:W-:Y:S01]  /*8d90*/  IMAD.SHL.U32 R2, R2, 0x100000, RZ ;  /* 0x0010000002027824 */ /* 0x000fe200078e00ff */
[----:B------:R-:W-:-:S04]  /*8da0*/  LEA R3, R0, 0x3b800000, 0x17 ;  /* 0x3b80000000037811 */ /* 0x000fc800078eb8ff */
[----:B------:R-:W-:-:S07]  /*8db0*/  LOP3.LUT R2, R3, R2, R4, 0xfe, !PT ;  /* 0x0000000203027212 */ /* 0x000fce00078efe04 */
.L_x_170:
[----:B------:R-:W-:Y:S05]  /*8dc0*/  BSYNC B0 ;  /* 0x0000000000007941 */ /* 0x000fea0003800000 */
.L_x_169:
[----:B------:R-:W1:Y:S01]  /*8dd0*/  F2I.S64.TRUNC R2, R2 ;  /* 0x0000000200027311 */ /* 0x000e62000020d900 */
[----:B------:R-:W-:Y:S05]  /*8de0*/  BRA `(.L_x_154) ;  /* 0x00000004000c7947 */ /* 0x000fea0003800000 */
.L_x_167:
        /* <DEDUP_REMOVED lines=21> */
.L_x_176:
[----:B------:R-:W-:Y:S05]  /*8f40*/  BSYNC B1 ;  /* 0x0000000000017941 */ /* 0x000fea0003800000 */
.L_x_175:
[----:B------:R-:W-:Y:S01]  /*8f50*/  IMAD.SHL.U32 R2, R2, 0x200000, RZ ;  /* 0x0020000002027824 */ /* 0x000fe200078e00ff */
[----:B------:R-:W-:-:S04]  /*8f60*/  LEA R3, R0, 0x37800000, 0x17 ;  /* 0x3780000000037811 */ /* 0x000fc800078eb8ff */
[----:B------:R-:W-:-:S07]  /*8f70*/  LOP3.LUT R2, R3, R2, R4, 0xfe, !PT ;  /* 0x0000000203027212 */ /* 0x000fce00078efe04 */
.L_x_174:
[----:B------:R-:W-:Y:S05]  /*8f80*/  BSYNC B0 ;  /* 0x0000000000007941 */ /* 0x000fea0003800000 */
.L_x_173:
[----:B------:R-:W2:Y:S01]  /*8f90*/  F2I.S64.TRUNC R2, R2 ;  /* 0x0000000200027311 */ /* 0x000ea2000020d900 */
[----:B------:R-:W-:Y:S05]  /*8fa0*/  BRA `(.L_x_154) ;  /* 0x00000000009c7947 */ /* 0x000fea0003800000 */
.L_x_166:
        /* <DEDUP_REMOVED lines=14> */
.L_x_180:
[----:B------:R-:W-:Y:S05]  /*9090*/  BSYNC B0 ;  /* 0x0000000000007941 */ /* 0x000fea0003800000 */
.L_x_179:
[----:B------:R-:W4:Y:S01]  /*90a0*/  F2I.S64.TRUNC R2, R2 ;  /* 0x0000000200027311 */ /* 0x000f22000020d900 */
[----:B------:R-:W-:Y:S05]  /*90b0*/  BRA `(.L_x_154) ;  /* 0x0000000000587947 */ /* 0x000fea0003800000 */
.L_x_153:
[----:B------:R-:W-:Y:S01]  /*90c0*/  MOV R0, 0x0 ;  /* 0x0000000000007802 */ /* 0x000fe20000000f00 */
[----:B------:R-:W-:Y:S01]  /*90d0*/  ULDC.64 UR4, c[0x4][0xf8] ;  /* 0x01003e0000047ab9 */ /* 0x000fe20000000a00 */
[----:B------:R-:W-:Y:S01]  /*90e0*/  ULDC.64 UR6, c[0x4][0x8] ;  /* 0x0100020000067ab9 */ /* 0x000fe20000000a00 */
[----:B------:R-:W-:Y:S01]  /*90f0*/  IMAD.U32 R4, RZ, RZ, UR4 ;  /* 0x00000004ff047e24 */ /* 0x000fe2000f8e00ff */
[----:B------:R0:W1:Y:S01]  /*9100*/  LDC.64 R2, c[0x4][R0] ;  /* 0x0100000000027b82 */ /* 0x0000620000000a00 */
[----:B------:R-:W-:Y:S01]  /*9110*/  IMAD.U32 R5, RZ, RZ, UR5 ;  /* 0x00000005ff057e24 */ /* 0x000fe2000f8e00ff */
[----:B------:R-:W-:Y:S01]  /*9120*/  ULDC.64 UR4, c[0x4][0x100] ;  /* 0x0100400000047ab9 */ /* 0x000fe20000000a00 */
[----:B------:R-:W-:Y:S01]  /*9130*/  HFMA2.MMA R13, -RZ, RZ, 0, 0 ;  /* 0x00000000ff0d7435 */ /* 0x000fe200000001ff */
[----:B------:R-:W-:Y:S02]  /*9140*/  IMAD.U32 R6, RZ, RZ, UR4 ;  /* 0x00000004ff067e24 */ /* 0x000fe4000f8e00ff */
[----:B------:R-:W-:-:S02]  /*9150*/  IMAD.U32 R7, RZ, RZ, UR5 ;  /* 0x00000005ff077e24 */ /* 0x000fc4000f8e00ff */
[----:B------:R-:W-:Y:S02]  /*9160*/  IMAD.U32 R10, RZ, RZ, UR6 ;  /* 0x00000006ff0a7e24 */ /* 0x000fe4000f8e00ff */
[----:B------:R-:W-:Y:S02]  /*9170*/  IMAD.U32 R11, RZ, RZ, UR7 ;  /* 0x00000007ff0b7e24 */ /* 0x000fe4000f8e00ff */
[----:B------:R-:W-:Y:S02]  /*9180*/  IMAD.MOV.U32 R8, RZ, RZ, 0x4e ;  /* 0x0000004eff087424 */ /* 0x000fe400078e00ff */
[----:B0-----:R-:W-:-:S07]  /*9190*/  IMAD.MOV.U32 R12, RZ, RZ, 0x1 ;  /* 0x00000001ff0c7424 */ /* 0x001fce00078e00ff */
[----:B------:R-:W-:-:S07]  /*91a0*/  LEPC R20, `(.L_x_181) ;  /* 0x000000001014794e */ /* 0x000fce0000000000 */
[----:B-1----:R-:W-:Y:S05]  /*91b0*/  CALL.ABS.NOINC R2 ;  /* 0x0000000002007343 */ /* 0x002fea0003c00000 */
.L_x_181:
[----:B------:R-:W-:Y:S01]  /*91c0*/  CS2R R2, SRZ ;  /* 0x0000000000027805 */ /* 0x000fe2000001ff00 */
[----:B------:R-:W-:Y:S06]  /*91d0*/  BRA `(.L_x_154) ;  /* 0x0000000000107947 */ /* 0x000fec0003800000 */
.L_x_178:
[----:B------:R3:W5:Y:S01]  /*91e0*/  LDG.E.64 R2, desc[UR36][R4.64] ;  /* 0x0000002404027981 */ /* 0x000762000c1e1b00 */
[----:B------:R-:W-:Y:S05]  /*91f0*/  BRA `(.L_x_154) ;  /* 0x0000000000087947 */ /* 0x000fea0003800000 */
.L_x_177:
[----:B------:R0:W5:Y:S01]  /*9200*/  LDG.E R2, desc[UR36][R4.64] ;  /* 0x0000002404027981 */ /* 0x000162000c1e1900 */
[----:B------:R-:W-:-:S07]  /*9210*/  IMAD.MOV.U32 R3, RZ, RZ, RZ ;  /* 0x000000ffff037224 */ /* 0x000fce00078e00ff */
.L_x_154:
        /* <DEDUP_REMOVED lines=40> */
.L_x_184:
        /* <DEDUP_REMOVED lines=44> */
.L_x_183:
[----:B------:R-:W-:Y:S05]  /*9760*/  @!P0 BRA `(.L_x_182) ;  /* 0x0000000000a48947 */ /* 0x000fea0003800000 */
[----:B------:R-:W-:Y:S01]  /*9770*/  MOV R4, R8 ;  /* 0x0000000800047202 */ /* 0x000fe20000000f00 */
[-C--:B0-----:R-:W-:Y:S01]  /*9780*/  IMAD R2, R39, R6.reuse, RZ ;  /* 0x0000000627027224 */ /* 0x081fe200078e02ff */
[----:B------:R-:W-:Y:S01]  /*9790*/  ULDC.64 UR4, c[0x0][0x438] ;  /* 0x00010e0000047ab9 */ /* 0x000fe20000000a00 */
[----:B------:R-:W-:Y:S02]  /*97a0*/  ULDC.64 UR6, c[0x0][0x420] ;  /* 0x0001080000067ab9 */ /* 0x000fe40000000a00 */
[----:B------:R-:W-:-:S04]  /*97b0*/  IMAD.WIDE.U32 R4, R43, R6, R4 ;  /* 0x000000062b047225 */ /* 0x000fc800078e0004 */
[C---:B------:R-:W-:Y:S01]  /*97c0*/  IMAD R3, R43.reuse, R7, R2 ;  /* 0x000000072b037224 */ /* 0x040fe200078e0202 */
[----:B------:R-:W-:Y:S02]  /*97d0*/  LEA R2, P0, R43, UR4, 0x3 ;  /* 0x000000042b027c11 */ /* 0x000fe4000f8018ff */
[----:B------:R-:W-:Y:S01]  /*97e0*/  LEA R10, P1, R4, UR6, 0x3 ;  /* 0x00000006040a7c11 */ /* 0x000fe2000f8218ff */
[----:B------:R-:W-:Y:S01]  /*97f0*/  IMAD.IADD R5, R5, 0x1, R3 ;  /* 0x0000000105057824 */ /* 0x000fe200078e0203 */
[----:B------:R-:W-:-:S04]  /*9800*/  LEA.HI.X R3, R43, UR5, R39, 0x3, P0 ;  /* 0x000000052b037c11 */ /* 0x000fc800080f1c27 */
[----:B------:R-:W-:Y:S01]  /*9810*/  LEA.HI.X R11, R4, UR7, R5, 0x3, P1 ;  /* 0x00000007040b7c11 */ /* 0x000fe200088f1c05 */
        /* <DEDUP_REMOVED lines=30> */
.L_x_182:
        /* <DEDUP_REMOVED lines=14> */
.L_x_188:
[----:B------:R4:W-:Y:S01]  /*9ae0*/  STG.E.U8 desc[UR36][R16.64], R34 ;  /* 0x0000002210007986 */ /* 0x0009e2000c101124 */
[----:B------:R-:W-:Y:S05]  /*9af0*/  BRA `(.L_x_190) ;  /* 0x0000000c004c7947 */ /* 0x000fea0003800000 */
.L_x_187:
        /* <DEDUP_REMOVED lines=8> */
.L_x_192:
[----:B------:R3:W-:Y:S01]  /*9b80*/  STG.E desc[UR36][R16.64], R34 ;  /* 0x0000002210007986 */ /* 0x0007e2000c101924 */
[----:B------:R-:W-:Y:S05]  /*9b90*/  BRA `(.L_x_190) ;  /* 0x0000000c00247947 */ /* 0x000fea0003800000 */
.L_x_191:
[----:B------:R1:W-:Y:S01]  /*9ba0*/  STG.E.U16 desc[UR36][R16.64], R34 ;  /* 0x0000002210007986 */ /* 0x0003e2000c101524 */
[----:B------:R-:W-:Y:S05]  /*9bb0*/  BRA `(.L_x_190) ;  /* 0x0000000c001c7947 */ /* 0x000fea0003800000 */
.L_x_186:
        /* <DEDUP_REMOVED lines=9> */
.L_x_194:
[----:B------:R-:W1:Y:S02]  /*9c50*/  I2F.S64 R0, R34 ;  /* 0x0000002200007312 */ /* 0x000e640000301400 */
[----:B-1----:R-:W-:-:S05]  /*9c60*/  F2FP.F16.F32.PACK_AB R0, RZ, R0 ;  /* 0x00000000ff00723e */ /* 0x002fca00000000ff */
[----:B------:R1:W-:Y:S01]  /*9c70*/  STG.E.U16 desc[UR36][R16.64], R0 ;  /* 0x0000000010007986 */ /* 0x0003e2000c101524 */
[----:B------:R-:W-:Y:S05]  /*9c80*/  BRA `(.L_x_190) ;  /* 0x0000000800e87947 */ /* 0x000fea0003800000 */
.L_x_193:
        /* <DEDUP_REMOVED lines=10> */
.L_x_196:
[----:B------:R-:W1:Y:S02]  /*9d30*/  I2F.S64 R34, R34 ;  /* 0x0000002200227312 */ /* 0x000e640000301400 */
[----:B-1----:R-:W-:-:S04]  /*9d40*/  F2FP.F16.F32.PACK_AB R3, RZ, R34 ;  /* 0x00000022ff03723e */ /* 0x002fc800000000ff */
[----:B------:R-:W-:-:S05]  /*9d50*/  PRMT R3, R3, 0x5410, RZ ;  /* 0x0000541003037816 */ /* 0x000fca00000000ff */
[----:B------:R1:W-:Y:S01]  /*9d60*/  STG.E desc[UR36][R16.64], R3 ;  /* 0x0000000310007986 */ /* 0x0003e2000c101924 */
[----:B------:R-:W-:Y:S05]  /*9d70*/  BRA `(.L_x_190) ;  /* 0x0000000800ac7947 */ /* 0x000fea0003800000 */
.L_x_195:
[----:B------:R-:W1:Y:S02]  /*9d80*/  I2F.F64.S64 R2, R34 ;  /* 0x0000002200027312 */ /* 0x000e640000301c00 */
[----:B-1----:R1:W-:Y:S01]  /*9d90*/  STG.E.64 desc[UR36][R16.64], R2 ;  /* 0x0000000210007986 */ /* 0x0023e2000c101b24 */
[----:B------:R-:W-:Y:S05]  /*9da0*/  BRA `(.L_x_190) ;  /* 0x0000000800a07947 */ /* 0x000fea0003800000 */
.L_x_185:
        /* <DEDUP_REMOVED lines=13> */
.L_x_199:
[----:B------:R-:W1:Y:S01]  /*9e80*/  I2F.F64.S64 R4, R34 ;  /* 0x0000002200047312 */ /* 0x000e620000301c00 */
[----:B0-----:R-:W-:-:S05]  /*9e90*/  CS2R R6, SRZ ;  /* 0x0000000000067805 */ /* 0x001fca000001ff00 */
[----:B-1----:R0:W-:Y:S01]  /*9ea0*/  STG.E.128 desc[UR36][R16.64], R4 ;  /* 0x0000000410007986 */ /* 0x0021e2000c101d24 */
[----:B------:R-:W-:Y:S05]  /*9eb0*/  BRA `(.L_x_190) ;  /* 0x00000008005c7947 */ /* 0x000fea0003800000 */
.L_x_198:
        /* <DEDUP_REMOVED lines=21> */
.L_x_203:
[----:B------:R-:W-:Y:S05]  /*a010*/  BSYNC B0 ;  /* 0x0000000000007941 */ /* 0x000fea0003800000 */
.L_x_202:
[----:B------:R-:W-:-:S05]  /*a020*/  LOP3.LUT R3, R0, R3, RZ, 0xfc, !PT ;  /* 0x0000000300037212 */ /* 0x000fca00078efcff */
[----:B------:R1:W-:Y:S01]  /*a030*/  STG.E.U8 desc[UR36][R16.64], R3 ;  /* 0x0000000310007986 */ /* 0x0003e2000c101124 */
[----:B------:R-:W-:Y:S05]  /*a040*/  BRA `(.L_x_190) ;  /* 0x0000000400f87947 */ /* 0x000fea0003800000 */
.L_x_201:
        /* <DEDUP_REMOVED lines=13> */
.L_x_205:
[----:B------:R-:W-:Y:S01]  /*a120*/  IMAD.MOV.U32 R0, RZ, RZ, 0x7f ;  /* 0x0000007fff007424 */ /* 0x000fe200078e00ff */
[----:B------:R-:W-:-:S04]  /*a130*/  ISETP.GT.U32.AND P0, PT, R2, 0x7f800000, PT ;  /* 0x7f8000000200780c */ /* 0x000fc80003f04070 */
[----:B------:R-:W-:-:S09]  /*a140*/  SEL R0, R0, 0x7c, P0 ;  /* 0x0000007c00007807 */ /* 0x000fd20000000000 */
.L_x_206:
[----:B------:R-:W-:Y:S05]  /*a150*/  BSYNC B0 ;  /* 0x0000000000007941 */ /* 0x000fea0003800000 */
.L_x_204:
[----:B------:R-:W-:-:S04]  /*a160*/  LOP3.LUT R2, R35, 0x80000000, RZ, 0xc0, !PT ;  /* 0x8000000023027812 */ /* 0x000fc800078ec0ff */
[----:B------:R-:W-:-:S04]  /*a170*/  SHF.R.U32.HI R3, RZ, 0x18, R2 ;  /* 0x00000018ff037819 */ /* 0x000fc80000011602 */
[----:B------:R-:W-:-:S05]  /*a180*/  LOP3.LUT R3, R0, R3, RZ, 0xfc, !PT ;  /* 0x0000000300037212 */ /* 0x000fca00078efcff */
[----:B------:R1:W-:Y:S01]  /*a190*/  STG.E.U8 desc[UR36][R16.64], R3 ;  /* 0x0000000310007986 */ /* 0x0003e2000c101124 */
[----:B------:R-:W-:Y:S05]  /*a1a0*/  BRA `(.L_x_190) ;  /* 0x0000000400a07947 */ /* 0x000fea0003800000 */
.L_x_200:
[----:B------:R-:W1:Y:S02]  /*a1b0*/  I2F.S64 R0, R34 ;  /* 0x0000002200007312 */ /* 0x000e640000301400 */
[----:B-1----:R-:W-:-:S05]  /*a1c0*/  F2FP.BF16.F32.PACK_AB R0, RZ, R0 ;  /* 0x00000000ff00723e */ /* 0x002fca00000010ff */
[----:B------:R1:W-:Y:S01]  /*a1d0*/  STG.E.U16 desc[UR36][R16.64], R0 ;  /* 0x0000000010007986 */ /* 0x0003e2000c101524 */
[----:B------:R-:W-:Y:S05]  /*a1e0*/  BRA `(.L_x_190) ;  /* 0x0000000400907947 */ /* 0x000fea0003800000 */
.L_x_197:
        /* <DEDUP_REMOVED lines=10> */
.L_x_209:
        /* <DEDUP_REMOVED lines=17> */
.L_x_212:
[----:B------:R-:W-:-:S04]  /*a3a0*/  LOP3.LUT R2, R35, 0x80000000, RZ, 0xc0, !PT ;  /* 0x8000000023027812 */ /* 0x000fc800078ec0ff */
[----:B------:R-:W-:-:S04]  /*a3b0*/  SHF.R.U32.HI R3, RZ, 0x18, R2 ;  /* 0x00000018ff037819 */ /* 0x000fc80000011602 */
[----:B------:R-:W-:-:S04]  /*a3c0*/  LOP3.LUT R0, R0, R3, RZ, 0xfc, !PT ;  /* 0x0000000300007212 */ /* 0x000fc800078efcff */
[----:B------:R-:W-:-:S07]  /*a3d0*/  PRMT R8, R0, 0x7610, R8 ;  /* 0x0000761000087816 */ /* 0x000fce0000000008 */
.L_x_211:
[----:B------:R-:W-:Y:S05]  /*a3e0*/  BSYNC B0 ;  /* 0x0000000000007941 */ /* 0x000fea0003800000 */
.L_x_210:
[----:B------:R1:W-:Y:S01]  /*a3f0*/  STG.E.U8 desc[UR36][R16.64], R8 ;  /* 0x0000000810007986 */ /* 0x0003e2000c101124 */
[----:B------:R-:W-:Y:S05]  /*a400*/  BRA `(.L_x_190) ;  /* 0x0000000400087947 */ /* 0x000fea0003800000 */
.L_x_208:
        /* <DEDUP_REMOVED lines=17> */
.L_x_215:
[----:B------:R-:W-:-:S04]  /*a520*/  LOP3.LUT R2, R35, 0x80000000, RZ, 0xc0, !PT ;  /* 0x8000000023027812 */ /* 0x000fc800078ec0ff */
[----:B------:R-:W-:-:S04]  /*a530*/  SHF.R.U32.HI R3, RZ, 0x18, R2 ;  /* 0x00000018ff037819 */ /* 0x000fc80000011602 */
[----:B------:R-:W-:-:S04]  /*a540*/  LOP3.LUT R0, R0, R3, RZ, 0xfc, !PT ;  /* 0x0000000300007212 */ /* 0x000fc800078efcff */
[----:B------:R-:W-:-:S07]  /*a550*/  PRMT R8, R0, 0x7610, R8 ;  /* 0x0000761000087816 */ /* 0x000fce0000000008 */
.L_x_214:
[----:B------:R-:W-:Y:S05]  /*a560*/  BSYNC B0 ;  /* 0x0000000000007941 */ /* 0x000fea0003800000 */
.L_x_213:
[----:B------:R1:W-:Y:S01]  /*a570*/  STG.E.U8 desc[UR36][R16.64], R8 ;  /* 0x0000000810007986 */ /* 0x0003e2000c101124 */
[----:B------:R-:W-:Y:S05]  /*a580*/  BRA `(.L_x_190) ;  /* 0x0000000000a87947 */ /* 0x000fea0003800000 */
.L_x_207:
        /* <DEDUP_REMOVED lines=22> */
.L_x_189:
[----:B------:R-:W-:Y:S01]  /*a6f0*/  MOV R0, 0x0 ;  /* 0x0000000000007802 */ /* 0x000fe20000000f00 */
[----:B------:R-:W-:Y:S01]  /*a700*/  ULDC.64 UR4, c[0x4][0xf8] ;  /* 0x01003e0000047ab9 */ /* 0x000fe20000000a00 */
[----:B------:R-:W-:Y:S01]  /*a710*/  ULDC.64 UR6, c[0x4][0x10] ;  /* 0x0100040000067ab9 */ /* 0x000fe20000000a00 */
[----:B------:R-:W-:Y:S01]  /*a720*/  IMAD.U32 R4, RZ, RZ, UR4 ;  /* 0x00000004ff047e24 */ /* 0x000fe2000f8e00ff */
[----:B------:R1:W2:Y:S01]  /*a730*/  LDC.64 R2, c[0x4][R0] ;  /* 0x0100000000027b82 */ /* 0x0002a20000000a00 */
[----:B------:R-:W-:Y:S01]  /*a740*/  IMAD.U32 R5, RZ, RZ, UR5 ;  /* 0x00000005ff057e24 */ /* 0x000fe2000f8e00ff */
[----:B------:R-:W-:Y:S01]  /*a750*/  ULDC.64 UR4, c[0x4][0x100] ;  /* 0x0100400000047ab9 */ /* 0x000fe20000000a00 */
[----:B------:R-:W-:Y:S01]  /*a760*/  IMAD.U32 R10, RZ, RZ, UR6 ;  /* 0x00000006ff0a7e24 */ /* 0x000fe2000f8e00ff */
[----:B------:R-:W-:Y:S01]  /*a770*/  MOV R11, UR7 ;  /* 0x00000007000b7c02 */ /* 0x000fe20008000f00 */
[----:B0-----:R-:W-:Y:S02]  /*a780*/  IMAD.U32 R6, RZ, RZ, UR4 ;  /* 0x00000004ff067e24 */ /* 0x001fe4000f8e00ff */
[----:B------:R-:W-:-:S02]  /*a790*/  IMAD.U32 R7, RZ, RZ, UR5 ;  /* 0x00000005ff077e24 */ /* 0x000fc4000f8e00ff */
[----:B------:R-:W-:Y:S02]  /*a7a0*/  IMAD.MOV.U32 R8, RZ, RZ, 0x65 ;  /* 0x00000065ff087424 */ /* 0x000fe400078e00ff */
[----:B------:R-:W-:Y:S02]  /*a7b0*/  IMAD.MOV.U32 R12, RZ, RZ, 0x1 ;  /* 0x00000001ff0c7424 */ /* 0x000fe400078e00ff */
[----:B-1----:R-:W-:-:S07]  /*a7c0*/  IMAD.MOV.U32 R13, RZ, RZ, RZ ;  /* 0x000000ffff0d7224 */ /* 0x002fce00078e00ff */
[----:B------:R-:W-:-:S07]  /*a7d0*/  LEPC R20, `(.L_x_218) ;  /* 0x000000001014794e */ /* 0x000fce0000000000 */
[----:B--2---:R-:W-:Y:S05]  /*a7e0*/  CALL.ABS.NOINC R2 ;  /* 0x0000000002007343 */ /* 0x004fea0003c00000 */
.L_x_218:
[----:B------:R-:W-:Y:S05]  /*a7f0*/  BRA `(.L_x_190) ;  /* 0x00000000000c7947 */ /* 0x000fea0003800000 */
.L_x_217:
[----:B------:R1:W-:Y:S01]  /*a800*/  STG.E.64 desc[UR36][R16.64], R34 ;  /* 0x0000002210007986 */ /* 0x0003e2000c101b24 */
[----:B------:R-:W-:Y:S05]  /*a810*/  BRA `(.L_x_190) ;  /* 0x0000000000047947 */ /* 0x000fea0003800000 */
.L_x_216:
[----:B------:R1:W-:Y:S02]  /*a820*/  STG.E desc[UR36][R16.64], R34 ;  /* 0x0000002210007986 */ /* 0x0003e4000c101924 */
.L_x_190:
[----:B------:R-:W-:-:S07]  /*a830*/  VIADD R19, R19, 0x80 ;  /* 0x0000008013137836 */ /* 0x000fce0000000000 */
.L_x_147:
[----:B------:R-:W-:Y:S05]  /*a840*/  BSYNC B6 ;  /* 0x0000000000067941 */ /* 0x000fea0003800000 */
.L_x_146:
[----:B------:R-:W-:Y:S02]  /*a850*/  ULDC UR4, c[0x0][0x210] ;  /* 0x0000840000047ab9 */ /* 0x000fe40000000800 */
[----:B------:R-:W-:-:S13]  /*a860*/  ISETP.GE.AND P0, PT, R19, UR4, PT ;  /* 0x0000000413007c0c */ /* 0x000fda000bf06270 */
[----:B------:R-:W-:Y:S05]  /*a870*/  @P0 EXIT ;  /* 0x000000000000094d */ /* 0x000fea0003800000 */
        /* <DEDUP_REMOVED lines=303> */
.L_x_219:
        /* <DEDUP_REMOVED lines=21> */
.L_x_223:
[----:B------:R1:W5:Y:S01]  /*bcc0*/  LDG.E.U8 R2, desc[UR36][R4.64] ;  /* 0x0000002404027981 */ /* 0x000362000c1e1100 */
[----:B------:R-:W-:Y:S01]  /*bcd0*/  IMAD.MOV.U32 R3, RZ, RZ, RZ ;  /* 0x000000ffff037224 */ /* 0x000fe200078e00ff */
[----:B------:R-:W-:Y:S06]  /*bce0*/  BRA `(.L_x_225) ;  /* 0x0000000c00487947 */ /* 0x000fec0003800000 */
.L_x_222:
        /* <DEDUP_REMOVED lines=8> */
.L_x_227:
[----:B------:R-:W2:Y:S02]  /*bd70*/  LDG.E R2, desc[UR36][R4.64] ;  /* 0x0000002404027981 */ /* 0x000ea4000c1e1900 */
[----:B--2---:R-:W-:Y:S01]  /*bd80*/  SHF.R.S32.HI R3, RZ, 0x1f, R2 ;  /* 0x0000001fff037819 */ /* 0x004fe20000011402 */
[----:B------:R-:W-:Y:S06]  /*bd90*/  BRA `(.L_x_225) ;  /* 0x0000000c001c7947 */ /* 0x000fec0003800000 */
.L_x_226:
[----:B------:R-:W2:Y:S02]  /*bda0*/  LDG.E.S16 R2, desc[UR36][R4.64] ;  /* 0x0000002404027981 */ /* 0x000ea4000c1e1700 */
[----:B--2---:R-:W-:Y:S01]  /*bdb0*/  SHF.R.S32.HI R3, RZ, 0x1f, R2 ;  /* 0x0000001fff037819 */ /* 0x004fe20000011402 */
[----:B------:R-:W-:Y:S06]  /*bdc0*/  BRA `(.L_x_225) ;  /* 0x0000000c00107947 */ /* 0x000fec0003800000 */
.L_x_221:
        /* <DEDUP_REMOVED lines=9> */
.L_x_229:
[----:B------:R-:W2:Y:S02]  /*be60*/  LDG.E.U16 R4, desc[UR36][R4.64] ;  /* 0x0000002404047981 */ /* 0x000ea4000c1e1500 */
[----:B--2---:R-:W-:-:S06]  /*be70*/  HADD2.F32 R2, -RZ, R4.H0_H0 ;  /* 0x20000004ff027230 */ /* 0x004fcc0000004100 */
[----:B------:R-:W0:Y:S01]  /*be80*/  F2I.S64.TRUNC R2, R2 ;  /* 0x0000000200027311 */ /* 0x000e22000020d900 */
[----:B------:R-:W-:Y:S05]  /*be90*/  BRA `(.L_x_225) ;  /* 0x0000000800dc7947 */ /* 0x000fea0003800000 */
.L_x_228:
[----:B------:R-:W-:-:S13]  /*bea0*/  ISETP.NE.AND P0, PT, R2, 0x7, PT ;  /* 0x000000070200780c */ /* 0x000fda0003f05270 */
[----:B------:R-:W-:Y:S05]  /*beb0*/  @!P0 BRA `(.L_x_230) ;  /* 0x00000000002c8947 */ /* 0x000fea0003800000 */
[----:B------:R-:W-:-:S13]  /*bec0*/  ISETP.NE.AND P0, PT, R2, 0x8, PT ;  /* 0x000000080200780c */ /* 0x000fda0003f05270 */
[----:B------:R-:W-:Y:S05]  /*bed0*/  @!P0 BRA `(.L_x_231) ;  /* 0x0000000000148947 */ /* 0x000fea0003800000 */
[----:B------:R-:W-:-:S13]  /*bee0*/  ISETP.NE.AND P0, PT, R2, 0x9, PT ;  /* 0x000000090200780c */ /* 0x000fda0003f05270 */
[----:B------:R-:W-:Y:S05]  /*bef0*/  @P0 BRA `(.L_x_224) ;  /* 0x00000008006c0947 */ /* 0x000fea0003800000 */
[----:B------:R-:W2:Y:S02]  /*bf00*/  LDG.E R2, desc[UR36][R4.64] ;  /* 0x0000002404027981 */ /* 0x000ea4000c1e1900 */
[----:B--2---:R-:W3:Y:S01]  /*bf10*/  F2I.S64.TRUNC R2, R2 ;  /* 0x0000000200027311 */ /* 0x004ee2000020d900 */
[----:B------:R-:W-:Y:S05]  /*bf20*/  BRA `(.L_x_225) ;  /* 0x0000000800b87947 */ /* 0x000fea0003800000 */
.L_x_231:
[----:B------:R-:W2:Y:S02]  /*bf30*/  LDG.E.U16 R4, desc[UR36][R4.64] ;  /* 0x0000002404047981 */ /* 0x000ea4000c1e1500 */
[----:B--2---:R-:W-:-:S06]  /*bf40*/  HADD2.F32 R2, -RZ, R4.H0_H0 ;  /* 0x20000004ff027230 */ /* 0x004fcc0000004100 */
[----:B------:R-:W4:Y:S01]  /*bf50*/  F2I.S64.TRUNC R2, R2 ;  /* 0x0000000200027311 */ /* 0x000f22000020d900 */
[----:B------:R-:W-:Y:S05]  /*bf60*/  BRA `(.L_x_225) ;  /* 0x0000000800a87947 */ /* 0x000fea0003800000 */
.L_x_230:
[----:B------:R-:W2:Y:S02]  /*bf70*/  LDG.E.64 R2, desc[UR36][R4.64] ;  /* 0x0000002404027981 */ /* 0x000ea4000c1e1b00 */
[----:B--2---:R-:W2:Y:S01]  /*bf80*/  F2I.S64.F64.TRUNC R2, R2 ;  /* 0x0000000200027311 */ /* 0x004ea2000030d900 */
[----:B------:R-:W-:Y:S05]  /*bf90*/  BRA `(.L_x_225) ;  /* 0x00000008009c7947 */ /* 0x000fea0003800000 */
.L_x_220:
        /* <DEDUP_REMOVED lines=13> */
.L_x_234:
[----:B------:R-:W2:Y:S02]  /*c070*/  LDG.E.64 R2, desc[UR36][R4.64] ;  /* 0x0000002404027981 */ /* 0x000ea4000c1e1b00 */
[----:B--2---:R-:W0:Y:S01]  /*c080*/  F2I.S64.F64.TRUNC R2, R2 ;  /* 0x0000000200027311 */ /* 0x004e22000030d900 */
[----:B------:R-:W-:Y:S05]  /*c090*/  BRA `(.L_x_225) ;  /* 0x00000008005c7947 */ /* 0x000fea0003800000 */
.L_x_233:
        /* <DEDUP_REMOVED lines=27> */
.L_x_236:
        /* <DEDUP_REMOVED lines=14> */
.L_x_235:
[----:B------:R-:W2:Y:S02]  /*c330*/  LDG.E.U16 R2, desc[UR36][R4.64] ;  /* 0x0000002404027981 */ /* 0x000ea4000c1e1500 */
[----:B--2---:R-:W-:-:S06]  /*c340*/  IMAD.U32 R2, R2, 0x10000, RZ ;  /* 0x0001000002027824 */ /* 0x004fcc00078e00ff */
[----:B------:R-:W0:Y:S01]  /*c350*/  F2I.S64.TRUNC R2, R2 ;  /* 0x0000000200027311 */ /* 0x000e22000020d900 */
[----:B------:R-:W-:Y:S05]  /*c360*/  BRA `(.L_x_225) ;  /* 0x0000000400a87947 */ /* 0x000fea0003800000 */
.L_x_232:
        /* <DEDUP_REMOVED lines=11> */
.L_x_239:
[----:B------:R-:W2:Y:S01]  /*c420*/  LDG.E.U8 R4, desc[UR36][R4.64] ;  /* 0x0000002404047981 */ /* 0x000ea2000c1e1100 */
[----:B------:R-:W-:Y:S01]  /*c430*/  BSSY B0, `(.L_x_240) ;  /* 0x0000018000007945 */ /* 0x000fe20003800000 */
[----:B------:R-:W-:Y:S01]  /*c440*/  HFMA2.MMA R2, -RZ, RZ, 0, 0 ;  /* 0x00000000ff027435 */ /* 0x000fe200000001ff */
        /* <DEDUP_REMOVED lines=18> */
.L_x_243:
[----:B------:R-:W-:Y:S05]  /*c570*/  BSYNC B1 ;  /* 0x0000000000017941 */ /* 0x000fea0003800000 */
.L_x_242:
[----:B------:R-:W-:Y:S01]  /*c580*/  IMAD.SHL.U32 R2, R2, 0x100000, RZ ;  /* 0x0010000002027824 */ /* 0x000fe200078e00ff */
[----:B------:R-:W-:-:S04]  /*c590*/  LEA R3, R0, 0x3b800000, 0x17 ;  /* 0x3b80000000037811 */ /* 0x000fc800078eb8ff */
[----:B------:R-:W-:-:S07]  /*c5a0*/  LOP3.LUT R2, R3, R2, R4, 0xfe, !PT ;  /* 0x0000000203027212 */ /* 0x000fce00078efe04 */
.L_x_241:
[----:B------:R-:W-:Y:S05]  /*c5b0*/  BSYNC B0 ;  /* 0x0000000000007941 */ /* 0x000fea0003800000 */
.L_x_240:
[----:B------:R-:W0:Y:S01]  /*c5c0*/  F2I.S64.TRUNC R2, R2 ;  /* 0x0000000200027311 */ /* 0x000e22000020d900 */
[----:B------:R-:W-:Y:S05]  /*c5d0*/  BRA `(.L_x_225) ;  /* 0x00000004000c7947 */ /* 0x000fea0003800000 */
.L_x_238:
        /* <DEDUP_REMOVED lines=21> */
.L_x_247:
[----:B------:R-:W-:Y:S05]  /*c730*/  BSYNC B1 ;  /* 0x0000000000017941 */ /* 0x000fea0003800000 */
.L_x_246:
[----:B------:R-:W-:Y:S01]  /*c740*/  IMAD.SHL.U32 R2, R2, 0x200000, RZ ;  /* 0x0020000002027824 */ /* 0x000fe200078e00ff */
[----:B------:R-:W-:-:S04]  /*c750*/  LEA R3, R0, 0x37800000, 0x17 ;  /* 0x3780000000037811 */ /* 0x000fc800078eb8ff */
[----:B------:R-:W-:-:S07]  /*c760*/  LOP3.LUT R2, R3, R2, R4, 0xfe, !PT ;  /* 0x0000000203027212 */ /* 0x000fce00078efe04 */
.L_x_245:
[----:B------:R-:W-:Y:S05]  /*c770*/  BSYNC B0 ;  /* 0x0000000000007941 */ /* 0x000fea0003800000 */
.L_x_244:
[----:B------:R-:W0:Y:S01]  /*c780*/  F2I.S64.TRUNC R2, R2 ;  /* 0x0000000200027311 */ /* 0x000e22000020d900 */
[----:B------:R-:W-:Y:S05]  /*c790*/  BRA `(.L_x_225) ;  /* 0x00000000009c7947 */ /* 0x000fea0003800000 */
.L_x_237:
        /* <DEDUP_REMOVED lines=14> */
.L_x_251:
[----:B------:R-:W-:Y:S05]  /*c880*/  BSYNC B0 ;  /* 0x0000000000007941 */ /* 0x000fea0003800000 */
.L_x_250:
[----:B------:R-:W0:Y:S01]  /*c890*/  F2I.S64.TRUNC R2, R2 ;  /* 0x0000000200027311 */ /* 0x000e22000020d900 */
[----:B------:R-:W-:Y:S05]  /*c8a0*/  BRA `(.L_x_225) ;  /* 0x0000000000587947 */ /* 0x000fea0003800000 */
.L_x_224:
        /* <DEDUP_REMOVED lines=16> */
.L_x_252:
[----:B------:R-:W-:Y:S01]  /*c9b0*/  CS2R R2, SRZ ;  /* 0x0000000000027805 */ /* 0x000fe2000001ff00 */
[----:B------:R-:W-:Y:S06]  /*c9c0*/  BRA `(.L_x_225) ;  /* 0x0000000000107947 */ /* 0x000fec0003800000 */
.L_x_249:
[----:B------:R0:W5:Y:S01]  /*c9d0*/  LDG.E.64 R2, desc[UR36][R4.64] ;  /* 0x0000002404027981 */ /* 0x000162000c1e1b00 */
[----:B------:R-:W-:Y:S05]  /*c9e0*/  BRA `(.L_x_225) ;  /* 0x0000000000087947 */ /* 0x000fea0003800000 */
.L_x_248:
[----:B------:R0:W5:Y:S01]  /*c9f0*/  LDG.E R2, desc[UR36][R4.64] ;  /* 0x0000002404027981 */ /* 0x000162000c1e1900 */
[----:B------:R-:W-:-:S07]  /*ca00*/  IMAD.MOV.U32 R3, RZ, RZ, RZ ;  /* 0x000000ffff037224 */ /* 0x000fce00078e00ff */
.L_x_225:
[----:B01----:R-:W0:Y:S01]  /*ca10*/  LDC.64 R4, c[0x0][0x430] ;  /* 0x00010c00ff047b82 */ /* 0x003e220000000a00 */
[----:B------:R-:W-:Y:S01]  /*ca20*/  ULDC.64 UR4, c[0x0][0x428] ;  /* 0x00010a0000047ab9 */ /* 0x000fe20000000a00 */
[----:B------:R-:W-:Y:S01]  /*ca30*/  CS2R R32, SRZ ;  /* 0x0000000000207805 */ /* 0x000fe2000001ff00 */
[----:B--2345:R-:W-:Y:S02]  /*ca40*/  IMAD R3, R3, UR4, RZ ;  /* 0x0000000403037c24 */ /* 0x03cfe4000f8e02ff */
[----:B------:R-:W-:-:S04]  /*ca50*/  IMAD.WIDE.U32 R6, R2, UR4, RZ ;  /* 0x0000000402067c25 */ /* 0x000fc8000f8e00ff */
[----:B------:R-:W-:Y:S01]  /*ca60*/  IMAD R3, R2, UR5, R3 ;  /* 0x0000000502037c24 */ /* 0x000fe2000f8e0203 */
[----:B0-----:R-:W-:-:S04]  /*ca70*/  ISETP.GE.U32.AND P0, PT, R4, 0x1, PT ;  /* 0x000000010400780c */ /* 0x001fc80003f06070 */
[----:B------:R-:W-:-:S13]  /*ca80*/  ISETP.GE.AND.EX P0, PT, R5, RZ, PT, P0 ;  /* 0x000000ff0500720c */ /* 0x000fda0003f06300 */
[----:B------:R-:W-:Y:S05]  /*ca90*/  @!P0 BRA `(.L_x_253) ;  /* 0x0000000400cc8947 */ /* 0x000fea0003800000 */
[----:B------:R-:W-:Y:S01]  /*caa0*/  ISETP.GT.U32.AND P0, PT, R4, 0x1, PT ;  /* 0x000000010400780c */ /* 0x000fe20003f04070 */
[----:B------:R-:W-:Y:S01]  /*cab0*/  IMAD.IADD R3, R7, 0x1, R3 ;  /* 0x0000000107037824 */ /* 0x000fe200078e0203 */
[----:B------:R-:W-:Y:S02]  /*cac0*/  CS2R R34, SRZ ;  /* 0x0000000000227805 */ /* 0x000fe4000001ff00 */
[----:B------:R-:W-:Y:S02]  /*cad0*/  CS2R R32, SRZ ;  /* 0x0000000000207805 */ /* 0x000fe4000001ff00 */
[----:B------:R-:W-:-:S04]  /*cae0*/  ISETP.GT.AND.EX P0, PT, R5, RZ, PT, P0 ;  /* 0x000000ff0500720c */ /* 0x000fc80003f04300 */
        /* <DEDUP_REMOVED lines=16> */
[----:B------:R-:W-:Y:S01]  /*cbf0*/  MOV R10, UR6 ;  /* 0x00000006000a7c02 */ /* 0x000fe20008000f00 */
[----:B------:R-:W-:Y:S01]  /*cc00*/  IMAD.U32 R11, RZ, RZ, UR7 ;  /* 0x00000007ff0b7e24 */ /* 0x000fe2000f8e00ff */
[----:B------:R-:W-:Y:S02]  /*cc10*/  LEA.HI.X R24, R6, UR5, R3, 0x3, P1 ;  /* 0x0000000506187c11 */ /* 0x000fe400088f1c03 */
[----:B------:R-:W-:Y:S02]  /*cc20*/  CS2R R34, SRZ ;  /* 0x0000000000227805 */ /* 0x000fe4000001ff00 */
[----:B------:R-:W-:Y:S01]  /*cc30*/  IADD3 R36, P1, R0, -R9, RZ ;  /* 0x8000000900247210 */ /* 0x000fe20007f3e0ff */
[----:B------:R-:W-:-:S04]  /*cc40*/  IMAD.WIDE.U32 R8, R4, 0x8, RZ ;  /* 0x0000000804087825 */ /* 0x000fc800078e00ff */
[----:B------:R-:W-:Y:S02]  /*cc50*/  IMAD.X R37, RZ, RZ, ~R37, P1 ;  /* 0x000000ffff257224 */ /* 0x000fe400008e0e25 */
[----:B------:R-:W-:-:S07]  /*cc60*/  IMAD.IADD R39, R9, 0x1, R39 ;  /* 0x0000000109277824 */ /* 0x000fce00078e0227 */
.L_x_255:
        /* <DEDUP_REMOVED lines=44> */
.L_x_254:
[----:B------:R-:W-:Y:S05]  /*cf30*/  @!P0 BRA `(.L_x_253) ;  /* 0x0000000000a48947 */ /* 0x000fea0003800000 */
[----:B------:R-:W-:Y:S01]  /*cf40*/  IMAD.MOV.U32 R2, RZ, RZ, R6 ;  /* 0x000000ffff027224 */ /* 0x000fe200078e0006 */
[----:B------:R-:W-:Y:S01]  /*cf50*/  ULDC.64 UR4, c[0x0][0x438] ;  /* 0x00010e0000047ab9 */ /* 0x000fe20000000a00 */
[-C--:B0-----:R-:W-:Y:S01]  /*cf60*/  IMAD R8, R34, R4.reuse, RZ ;  /* 0x0000000422087224 */ /* 0x081fe200078e02ff */
[----:B------:R-:W-:Y:S01]  /*cf70*/  ULDC.64 UR6, c[0x0][0x420] ;  /* 0x0001080000067ab9 */ /* 0x000fe20000000a00 */
[C---:B------:R-:W-:Y:S01]  /*cf80*/  IMAD.WIDE.U32 R6, R35.reuse, R4, R2 ;  /* 0x0000000423067225 */ /* 0x040fe200078e0002 */
[----:B------:R-:W-:-:S03]  /*cf90*/  LEA R2, P0, R35, UR4, 0x3 ;  /* 0x0000000423027c11 */ /* 0x000fc6000f8018ff */
[----:B------:R-:W-:Y:S01]  /*cfa0*/  IMAD R3, R35, R5, R8 ;  /* 0x0000000523037224 */ /* 0x000fe200078e0208 */
[----:B------:R-:W-:-:S03]  /*cfb0*/  LEA R10, P1, R6, UR6, 0x3 ;  /* 0x00000006060a7c11 */ /* 0x000fc6000f8218ff */
        /* <DEDUP_REMOVED lines=14> */
[----:B------:R-:W-:Y:S01]  /*d0a0*/  SHF.L.U64.HI R9, R4, 0x3, R5 ;  /* 0x0000000304097819 */ /* 0x000fe20000010205 */
[----:B------:R-:W2:Y:S01]  /*d0b0*/  LDG.E.64 R6, desc[UR36][R2.64+0x8] ;  /* 0x0000082402067981 */ /* 0x000ea2000c1e1b00 */
[----:B------:R-:W-:Y:S02]  /*d0c0*/  ISETP.NE.AND.EX P0, PT, RZ, RZ, PT, P0 ;  /* 0x000000ffff00720c */ /* 0x000fe40003f05300 */
        /* <DEDUP_REMOVED lines=9> */
[----:B------:R-:W-:-:S05]  /*d160*/  IMAD R5, R4, R7, R5 ;  /* 0x0000000704057224 */ /* 0x000fca00078e0205 */
[----:B------:R-:W-:Y:S01]  /*d170*/  IADD3 R33, R33, R5, RZ ;  /* 0x0000000521217210 */ /* 0x000fe20007ffe0ff */
[----:B---3--:R-:W-:-:S04]  /*d180*/  @P0 IMAD R7, R9, R10, RZ ;  /* 0x0000000a09070224 */ /* 0x008fc800078e02ff */
[C---:B------:R-:W-:Y:S02]  /*d190*/  @P0 IMAD R7, R8.reuse, R11, R7 ;  /* 0x0000000b08070224 */ /* 0x040fe400078e0207 */
[----:B------:R-:W-:-:S04]  /*d1a0*/  @P0 IMAD.WIDE.U32 R10, R8, R10, R32 ;  /* 0x0000000a080a0225 */ /* 0x000fc800078e0020 */
[----:B------:R-:W-:Y:S02]  /*d1b0*/  @P0 IMAD.IADD R33, R11, 0x1, R7 ;  /* 0x000000010b210824 */ /* 0x000fe400078e0207 */
[----:B------:R-:W-:-:S07]  /*d1c0*/  @P0 IMAD.MOV.U32 R32, RZ, RZ, R10 ;  /* 0x000000ffff200224 */ /* 0x000fce00078e000a */
.L_x_253:
        /* <DEDUP_REMOVED lines=12> */
[----:B------:R-:W-:Y:S01]  /*d290*/  STG.E.U8 desc[UR36][R16.64], R32 ;  /* 0x0000002010007986 */ /* 0x000fe2000c101124 */
[----:B------:R-:W-:Y:S05]  /*d2a0*/  EXIT ;  /* 0x000000000000794d */ /* 0x000fea0003800000 */
.L_x_259:
[----:B------:R-:W-:Y:S01]  /*d2b0*/  STG.E.U8 desc[UR36][R16.64], R32 ;  /* 0x0000002010007986 */ /* 0x000fe2000c101124 */
[----:B------:R-:W-:Y:S05]  /*d2c0*/  EXIT ;  /* 0x000000000000794d */ /* 0x000fea0003800000 */
.L_x_258:
[----:B------:R-:W-:-:S13]  /*d2d0*/  ISETP.NE.AND P0, PT, R0, 0x2, PT ;  /* 0x000000020000780c */ /* 0x000fda0003f05270 */
[----:B------:R-:W-:Y:S05]  /*d2e0*/  @!P0 BRA `(.L_x_261) ;  /* 0x0000000000208947 */ /* 0x000fea0003800000 */
[----:B------:R-:W-:-:S13]  /*d2f0*/  ISETP.NE.AND P0, PT, R0, 0x3, PT ;  /* 0x000000030000780c */ /* 0x000fda0003f05270 */
[----:B------:R-:W-:Y:S05]  /*d300*/  @!P0 BRA `(.L_x_262) ;  /* 0x0000000000108947 */ /* 0x000fea0003800000 */
[----:B------:R-:W-:-:S13]  /*d310*/  ISETP.NE.AND P0, PT, R0, 0x4, PT ;  /* 0x000000040000780c */ /* 0x000fda0003f05270 */
[----:B------:R-:W-:Y:S05]  /*d320*/  @P0 BRA `(.L_x_260) ;  /* 0x0000000800e40947 */ /* 0x000fea0003800000 */
[----:B------:R-:W-:Y:S01]  /*d330*/  STG.E.64 desc[UR36][R16.64], R32 ;  /* 0x0000002010007986 */ /* 0x000fe2000c101b24 */
[----:B------:R-:W-:Y:S05]  /*d340*/  EXIT ;  /* 0x000000000000794d */ /* 0x000fea0003800000 */
.L_x_262:
[----:B------:R-:W-:Y:S01]  /*d350*/  STG.E desc[UR36][R16.64], R32 ;  /* 0x0000002010007986 */ /* 0x000fe2000c101924 */
[----:B------:R-:W-:Y:S05]  /*d360*/  EXIT ;  /* 0x000000000000794d */ /* 0x000fea0003800000 */
.L_x_261:
[----:B------:R-:W-:Y:S01]  /*d370*/  STG.E.U16 desc[UR36][R16.64], R32 ;  /* 0x0000002010007986 */ /* 0x000fe2000c101524 */
[----:B------:R-:W-:Y:S05]  /*d380*/  EXIT ;  /* 0x000000000000794d */ /* 0x000fea0003800000 */
.L_x_257:
[----:B------:R-:W-:-:S13]  /*d390*/  ISETP.GT.AND P0, PT, R0, 0x6, PT ;  /* 0x000000060000780c */ /* 0x000fda0003f04270 */
[----:B------:R-:W-:Y:S05]  /*d3a0*/  @P0 BRA `(.L_x_263) ;  /* 0x00000000002c0947 */ /* 0x000fea0003800000 */
[----:B------:R-:W-:-:S13]  /*d3b0*/  ISETP.NE.AND P0, PT, R0, 0x5, PT ;  /* 0x000000050000780c */ /* 0x000fda0003f05270 */
[----:B------:R-:W-:Y:S05]  /*d3c0*/  @!P0 BRA `(.L_x_264) ;  /* 0x0000000000148947 */ /* 0x000fea0003800000 */
[----:B------:R-:W-:-:S13]  /*d3d0*/  ISETP.NE.AND P0, PT, R0, 0x6, PT ;  /* 0x000000060000780c */ /* 0x000fda0003f05270 */
[----:B------:R-:W-:Y:S05]  /*d3e0*/  @P0 BRA `(.L_x_260) ;  /* 0x0000000800b40947 */ /* 0x000fea0003800000 */
[----:B------:R-:W1:Y:S02]  /*d3f0*/  I2F.S64 R33, R32 ;  /* 0x0000002000217312 */ /* 0x000e640000301400 */
[----:B-1----:R-:W-:Y:S01]  /*d400*/  STG.E desc[UR36][R16.64], R33 ;  /* 0x0000002110007986 */ /* 0x002fe2000c101924 */
[----:B------:R-:W-:Y:S05]  /*d410*/  EXIT ;  /* 0x000000000000794d */ /* 0x000fea0003800000 */
.L_x_264:
[----:B------:R-:W1:Y:S02]  /*d420*/  I2F.S64 R0, R32 ;  /* 0x0000002000007312 */ /* 0x000e640000301400 */
[----:B-1----:R-:W-:-:S05]  /*d430*/  F2FP.F16.F32.PACK_AB R0, RZ, R0 ;  /* 0x00000000ff00723e */ /* 0x002fca00000000ff */
[----:B------:R-:W-:Y:S01]  /*d440*/  STG.E.U16 desc[UR36][R16.64], R0 ;  /* 0x0000000010007986 */ /* 0x000fe2000c101524 */
[----:B------:R-:W-:Y:S05]  /*d450*/  EXIT ;  /* 0x000000000000794d */ /* 0x000fea0003800000 */
.L_x_263:
        /* <DEDUP_REMOVED lines=8> */
[----:B-1----:R-:W-:Y:S01]  /*d4e0*/  STG.E.64 desc[UR36][R16.64], R2 ;  /* 0x0000000210007986 */ /* 0x002fe2000c101b24 */
[----:B------:R-:W-:Y:S05]  /*d4f0*/  EXIT ;  /* 0x000000000000794d */ /* 0x000fea0003800000 */
.L_x_266:
[----:B------:R-:W1:Y:S02]  /*d500*/  I2F.S64 R32, R32 ;  /* 0x0000002000207312 */ /* 0x000e640000301400 */
[----:B-1----:R-:W-:-:S04]  /*d510*/  F2FP.F16.F32.PACK_AB R3, RZ, R32 ;  /* 0x00000020ff03723e */ /* 0x002fc800000000ff */
[----:B------:R-:W-:-:S05]  /*d520*/  PRMT R3, R3, 0x5410, RZ ;  /* 0x0000541003037816 */ /* 0x000fca00000000ff */
[----:B------:R-:W-:Y:S01]  /*d530*/  STG.E desc[UR36][R16.64], R3 ;  /* 0x0000000310007986 */ /* 0x000fe2000c101924 */
[----:B------:R-:W-:Y:S05]  /*d540*/  EXIT ;  /* 0x000000000000794d */ /* 0x000fea0003800000 */
.L_x_265:
[----:B------:R-:W1:Y:S02]  /*d550*/  I2F.F64.S64 R2, R32 ;  /* 0x0000002000027312 */ /* 0x000e640000301c00 */
[----:B-1----:R-:W-:Y:S01]  /*d560*/  STG.E.64 desc[UR36][R16.64], R2 ;  /* 0x0000000210007986 */ /* 0x002fe2000c101b24 */
[----:B------:R-:W-:Y:S05]  /*d570*/  EXIT ;  /* 0x000000000000794d */ /* 0x000fea0003800000 */
.L_x_256:
        /* <DEDUP_REMOVED lines=11> */
[----:B------:R-:W-:Y:S01]  /*d630*/  STG.E.U8 desc[UR36][R16.64], R3 ;  /* 0x0000000310007986 */ /* 0x000fe2000c101124 */
[----:B------:R-:W-:Y:S05]  /*d640*/  EXIT ;  /* 0x000000000000794d */ /* 0x000fea0003800000 */
.L_x_269:
[----:B------:R-:W1:Y:S01]  /*d650*/  I2F.F64.S64 R32, R32 ;  /* 0x0000002000207312 */ /* 0x000e620000301c00 */
[----:B------:R-:W-:-:S05]  /*d660*/  CS2R R34, SRZ ;  /* 0x0000000000227805 */ /* 0x000fca000001ff00 */
[----:B-1----:R-:W-:Y:S01]  /*d670*/  STG.E.128 desc[UR36][R16.64], R32 ;  /* 0x0000002010007986 */ /* 0x002fe2000c101d24 */
[----:B------:R-:W-:Y:S05]  /*d680*/  EXIT ;  /* 0x000000000000794d */ /* 0x000fea0003800000 */
.L_x_268:
        /* <DEDUP_REMOVED lines=21> */
.L_x_273:
[----:B------:R-:W-:Y:S05]  /*d7e0*/  BSYNC B0 ;  /* 0x0000000000007941 */ /* 0x000fea0003800000 */
.L_x_272:
[----:B------:R-:W-:-:S05]  /*d7f0*/  LOP3.LUT R3, R0, R3, RZ, 0xfc, !PT ;  /* 0x0000000300037212 */ /* 0x000fca00078efcff */
[----:B------:R-:W-:Y:S01]  /*d800*/  STG.E.U8 desc[UR36][R16.64], R3 ;  /* 0x0000000310007986 */ /* 0x000fe2000c101124 */
[----:B------:R-:W-:Y:S05]  /*d810*/  EXIT ;  /* 0x000000000000794d */ /* 0x000fea0003800000 */
.L_x_271:
        /* <DEDUP_REMOVED lines=13> */
.L_x_275:
[----:B------:R-:W-:Y:S01]  /*d8f0*/  IMAD.MOV.U32 R0, RZ, RZ, 0x7f ;  /* 0x0000007fff007424 */ /* 0x000fe200078e00ff */
[----:B------:R-:W-:-:S04]  /*d900*/  ISETP.GT.U32.AND P0, PT, R2, 0x7f800000, PT ;  /* 0x7f8000000200780c */ /* 0x000fc80003f04070 */
[----:B------:R-:W-:-:S09]  /*d910*/  SEL R0, R0, 0x7c, P0 ;  /* 0x0000007c00007807 */ /* 0x000fd20000000000 */
.L_x_276:
[----:B------:R-:W-:Y:S05]  /*d920*/  BSYNC B0 ;  /* 0x0000000000007941 */ /* 0x000fea0003800000 */
.L_x_274:
[----:B------:R-:W-:-:S04]  /*d930*/  LOP3.LUT R2, R33, 0x80000000, RZ, 0xc0, !PT ;  /* 0x8000000021027812 */ /* 0x000fc800078ec0ff */
[----:B------:R-:W-:-:S04]  /*d940*/  SHF.R.U32.HI R3, RZ, 0x18, R2 ;  /* 0x00000018ff037819 */ /* 0x000fc80000011602 */
[----:B------:R-:W-:-:S05]  /*d950*/  LOP3.LUT R3, R0, R3, RZ, 0xfc, !PT ;  /* 0x0000000300037212 */ /* 0x000fca00078efcff */
[----:B------:R-:W-:Y:S01]  /*d960*/  STG.E.U8 desc[UR36][R16.64], R3 ;  /* 0x0000000310007986 */ /* 0x000fe2000c101124 */
[----:B------:R-:W-:Y:S05]  /*d970*/  EXIT ;  /* 0x000000000000794d */ /* 0x000fea0003800000 */
.L_x_270:
[----:B------:R-:W1:Y:S02]  /*d980*/  I2F.S64 R0, R32 ;  /* 0x0000002000007312 */ /* 0x000e640000301400 */
[----:B-1----:R-:W-:-:S05]  /*d990*/  F2FP.BF16.F32.PACK_AB R0, RZ, R0 ;  /* 0x00000000ff00723e */ /* 0x002fca00000010ff */
[----:B------:R-:W-:Y:S01]  /*d9a0*/  STG.E.U16 desc[UR36][R16.64], R0 ;  /* 0x0000000010007986 */ /* 0x000fe2000c101524 */
[----:B------:R-:W-:Y:S05]  /*d9b0*/  EXIT ;  /* 0x000000000000794d */ /* 0x000fea0003800000 */
.L_x_267:
        /* <DEDUP_REMOVED lines=8> */
[----:B------:R-:W-:Y:S01]  /*da40*/  STG.E.U16 desc[UR36][R16.64], R32 ;  /* 0x0000002010007986 */ /* 0x000fe2000c101524 */
[----:B------:R-:W-:Y:S05]  /*da50*/  EXIT ;  /* 0x000000000000794d */ /* 0x000fea0003800000 */
.L_x_279:
        /* <DEDUP_REMOVED lines=17> */
.L_x_282:
[----:B------:R-:W-:-:S04]  /*db70*/  LOP3.LUT R2, R33, 0x80000000, RZ, 0xc0, !PT ;  /* 0x8000000021027812 */ /* 0x000fc800078ec0ff */
[----:B------:R-:W-:-:S04]  /*db80*/  SHF.R.U32.HI R3, RZ, 0x18, R2 ;  /* 0x00000018ff037819 */ /* 0x000fc80000011602 */
[----:B------:R-:W-:-:S04]  /*db90*/  LOP3.LUT R0, R0, R3, RZ, 0xfc, !PT ;  /* 0x0000000300007212 */ /* 0x000fc800078efcff */
[----:B------:R-:W-:-:S07]  /*dba0*/  PRMT R8, R0, 0x7610, R8 ;  /* 0x0000761000087816 */ /* 0x000fce0000000008 */
.L_x_281:
[----:B------:R-:W-:Y:S05]  /*dbb0*/  BSYNC B0 ;  /* 0x0000000000007941 */ /* 0x000fea0003800000 */
.L_x_280:
[----:B------:R-:W-:Y:S01]  /*dbc0*/  STG.E.U8 desc[UR36][R16.64], R8 ;  /* 0x0000000810007986 */ /* 0x000fe2000c101124 */
[----:B------:R-:W-:Y:S05]  /*dbd0*/  EXIT ;  /* 0x000000000000794d */ /* 0x000fea0003800000 */
.L_x_278:
        /* <DEDUP_REMOVED lines=17> */
.L_x_285:
[----:B------:R-:W-:-:S04]  /*dcf0*/  LOP3.LUT R2, R33, 0x80000000, RZ, 0xc0, !PT ;  /* 0x8000000021027812 */ /* 0x000fc800078ec0ff */
[----:B------:R-:W-:-:S04]  /*dd00*/  SHF.R.U32.HI R3, RZ, 0x18, R2 ;  /* 0x00000018ff037819 */ /* 0x000fc80000011602 */
[----:B------:R-:W-:-:S04]  /*dd10*/  LOP3.LUT R0, R0, R3, RZ, 0xfc, !PT ;  /* 0x0000000300007212 */ /* 0x000fc800078efcff */
[----:B------:R-:W-:-:S07]  /*dd20*/  PRMT R8, R0, 0x7610, R8 ;  /* 0x0000761000087816 */ /* 0x000fce0000000008 */
.L_x_284:
[----:B------:R-:W-:Y:S05]  /*dd30*/  BSYNC B0 ;  /* 0x0000000000007941 */ /* 0x000fea0003800000 */
.L_x_283:
[----:B------:R-:W-:Y:S01]  /*dd40*/  STG.E.U8 desc[UR36][R16.64], R8 ;  /* 0x0000000810007986 */ /* 0x000fe2000c101124 */
[----:B------:R-:W-:Y:S05]  /*dd50*/  EXIT ;  /* 0x000000000000794d */ /* 0x000fea0003800000 */
.L_x_277:
        /* <DEDUP_REMOVED lines=20> */
[----:B------:R-:W-:Y:S01]  /*dea0*/  STG.E.U8 desc[UR36][R16.64], R3 ;  /* 0x0000000310007986 */ /* 0x000fe2000c101124 */
[----:B------:R-:W-:Y:S05]  /*deb0*/  EXIT ;  /* 0x000000000000794d */ /* 0x000fea0003800000 */
.L_x_260:
[----:B------:R-:W-:Y:S01]  /*dec0*/  MOV R0, 0x0 ;  /* 0x0000000000007802 */ /* 0x000fe20000000f00 */
[----:B------:R-:W-:Y:S01]  /*ded0*/  ULDC.64 UR4, c[0x4][0xf8] ;  /* 0x01003e0000047ab9 */ /* 0x000fe20000000a00 */
[----:B------:R-:W-:Y:S01]  /*dee0*/  ULDC.64 UR6, c[0x4][0x10] ;  /* 0x0100040000067ab9 */ /* 0x000fe20000000a00 */
[----:B0-----:R-:W-:Y:S01]  /*def0*/  IMAD.U32 R4, RZ, RZ, UR4 ;  /* 0x00000004ff047e24 */ /* 0x001fe2000f8e00ff */
        /* <DEDUP_REMOVED lines=12> */
.L_x_288:
[----:B------:R-:W-:Y:S05]  /*dfc0*/  EXIT ;  /* 0x000000000000794d */ /* 0x000fea0003800000 */
.L_x_287:
[----:B------:R-:W-:Y:S01]  /*dfd0*/  STG.E.64 desc[UR36][R16.64], R32 ;  /* 0x0000002010007986 */ /* 0x000fe2000c101b24 */
[----:B------:R-:W-:Y:S05]  /*dfe0*/  EXIT ;  /* 0x000000000000794d */ /* 0x000fea0003800000 */
.L_x_286:
[----:B------:R-:W-:Y:S01]  /*dff0*/  STG.E desc[UR36][R16.64], R32 ;  /* 0x0000002010007986 */ /* 0x000fe2000c101924 */
[----:B------:R-:W-:Y:S05]  /*e000*/  EXIT ;  /* 0x000000000000794d */ /* 0x000fea0003800000 */
.L_x_289:
[----:B------:R-:W-:-:S00]  /*e010*/  BRA `(.L_x_289) ;  /* 0xfffffffc00fc7947 */ /* 0x000fc0000383ffff */
[----:B------:R-:W-:-:S00]  /*e020*/  NOP ;  /* 0x0000000000007918 */ /* 0x000fc00000000000 */
        /* <DEDUP_REMOVED lines=13> */
.L_x_3942:


//--------------------- .text._ZN2at6native27unrolled_elementwise_kernelIZZNS0_61_GLOBAL__N__ae8afa13_23_FlattenIndicesKernel_cu_1520ed90_309421_flatten_indices_implINS2_18CUDAKernelLauncherElLl0EEENS_6TensorERKS5_N3c108ArrayRefIlEEENKUlvE0_clEvEUllE_St5arrayIPcLm2EELi4E23TrivialOffsetCalculatorILi1EjESH_NS0_6memory12LoadWithCastILi1EEENSI_13StoreWithCastILi1EEEEEviT_T0_T2_T3_T4_T5_ --------------------------
	.section	.text._ZN2at6native27unrolled_elementwise_kernelIZZNS0_61_GLOBAL__N__ae8afa13_23_FlattenIndicesKernel_cu_1520ed90_309421_flatten_indices_implINS2_18CUDAKernelLauncherElLl0EEENS_6TensorERKS5_N3c108ArrayRefIlEEENKUlvE0_clEvEUllE_St5arrayIPcLm2EELi4E23TrivialOffsetCalculatorILi1EjESH_NS0_6memory12LoadWithCastILi1EEENSI_13StoreWithCastILi1EEEEEviT_T0_T2_T3_T4_T5_,"ax",@progbits
	.align	128
        .global         _ZN2at6native27unrolled_elementwise_kernelIZZNS0_61_GLOBAL__N__ae8afa13_23_FlattenIndicesKernel_cu_1520ed90_309421_flatten_indices_implINS2_18CUDAKernelLauncherElLl0EEENS_6TensorERKS5_N3c108ArrayRefIlEEENKUlvE0_clEvEUllE_St5arrayIPcLm2EELi4E23TrivialOffsetCalculatorILi1EjESH_NS0_6memory12LoadWithCastILi1EEENSI_13StoreWithCastILi1EEEEEviT_T0_T2_T3_T4_T5_
        .type           _ZN2at6native27unrolled_elementwise_kernelIZZNS0_61_GLOBAL__N__ae8afa13_23_FlattenIndicesKernel_cu_1520ed90_309421_flatten_indices_implINS2_18CUDAKernelLauncherElLl0EEENS_6TensorERKS5_N3c108ArrayRefIlEEENKUlvE0_clEvEUllE_St5arrayIPcLm2EELi4E23TrivialOffsetCalculatorILi1EjESH_NS0_6memory12LoadWithCastILi1EEENSI_13StoreWithCastILi1EEEEEviT_T0_T2_T3_T4_T5_,@function
        .size           _ZN2at6native27unrolled_elementwise_kernelIZZNS0_61_GLOBAL__N__ae8afa13_23_FlattenIndicesKernel_cu_1520ed90_309421_flatten_indices_implINS2_18CUDAKernelLauncherElLl0EEENS_6TensorERKS5_N3c108ArrayRefIlEEENKUlvE0_clEvEUllE_St5arrayIPcLm2EELi4E23TrivialOffsetCalculatorILi1EjESH_NS0_6memory12LoadWithCastILi1EEENSI_13StoreWithCastILi1EEEEEviT_T0_T2_T3_T4_T5_,(.L_x_3943 - _ZN2at6native27unrolled_elementwise_kernelIZZNS0_61_GLOBAL__N__ae8afa13_23_FlattenIndicesKernel_cu_1520ed90_309421_flatten_indices_implINS2_18CUDAKernelLauncherElLl0EEENS_6TensorERKS5_N3c108ArrayRefIlEEENKUlvE0_clEvEUllE_St5arrayIPcLm2EELi4E23TrivialOffsetCalculatorILi1EjESH_NS0_6memory12LoadWithCastILi1EEENSI_13StoreWithCastILi1EEEEEviT_T0_T2_T3_T4_T5_)
        .other          _ZN2at6native27unrolled_elementwise_kernelIZZNS0_61_GLOBAL__N__ae8afa13_23_FlattenIndicesKernel_cu_1520ed90_309421_flatten_indices_implINS2_18CUDAKernelLauncherElLl0EEENS_6TensorERKS5_N3c108ArrayRefIlEEENKUlvE0_clEvEUllE_St5arrayIPcLm2EELi4E23TrivialOffsetCalculatorILi1EjESH_NS0_6memory12LoadWithCastILi1EEENSI_13StoreWithCastILi1EEEEEviT_T0_T2_T3_T4_T5_,@"STO_CUDA_ENTRY STV_DEFAULT"
_ZN2at6native27unrolled_elementwise_kernelIZZNS0_61_GLOBAL__N__ae8afa13_23_FlattenIndicesKernel_cu_1520ed90_309421_flatten_indices_implINS2_18CUDAKernelLauncherElLl0EEENS_6TensorERKS5_N3c108ArrayRefIlEEENKUlvE0_clEvEUllE_St5arrayIPcLm2EELi4E23TrivialOffsetCalculatorILi1EjESH_NS0_6memory12LoadWithCastILi1EEENSI_13StoreWithCastILi1EEEEEviT_T0_T2_T3_T4_T5_:
.text._ZN2at6native27unrolled_elementwise_kernelIZZNS0_61_GLOBAL__N__ae8afa13_23_FlattenIndicesKernel_cu_1520ed90_309421_flatten_indices_implINS2_18CUDAKernelLauncherElLl0EEENS_6TensorERKS5_N3c108ArrayRefIlEEENKUlvE0_clEvEUllE_St5arrayIPcLm2EELi4E23TrivialOffsetCalculatorILi1EjESH_NS0_6memory12LoadWithCastILi1EEENSI_13StoreWithCastILi1EEEEEviT_T0_T2_T3_T4_T5_:
[----:B------:R-:W0:Y:S01]  /*0000*/  LDC R1, c[0x0][0x28] ;  /* 0x00000a00ff017b82 */ /* 0x000e220000000800 */
[----:B------:R-:W1:Y:S07]  /*0010*/  S2R R24, SR_CTAID.X ;  /* 0x0000000000187919 */ /* 0x000e6e0000002500 */
[----:B------:R-:W1:Y:S01]  /*0020*/  LDC R22, c[0x0][0x210] ;  /* 0x00008400ff167b82 */ /* 0x000e620000000800 */
[----:B------:R-:W-:Y:S01]  /*0030*/  ULDC.64 UR36, c[0x0][0x208] ;  /* 0x0000820000247ab9 */ /* 0x000fe20000000a00 */
[----:B------:R-:W-:Y:S01]  /*0040*/  BSSY B6, `(.L_x_290) ;  /* 0x00000f4000067945 */ /* 0x000fe20003800000 */
[----:B------:R-:W2:Y:S01]  /*0050*/  S2R R25, SR_TID.X ;  /* 0x0000000000197919 */ /* 0x000ea20000002100 */
[----:B------:R-:W-:-:S02]  /*0060*/  CS2R R18, SRZ ;  /* 0x0000000000127805 */ /* 0x000fc4000001ff00 */
[----:B------:R-:W-:Y:S02]  /*0070*/  CS2R R16, SRZ ;  /* 0x0000000000107805 */ /* 0x000fe4000001ff00 */
[----:B------:R-:W3:Y:S01]  /*0080*/  LDC.U8 R23, c[0x0][0x25c] ;  /* 0x00009700ff177b82 */ /* 0x000ee20000000000 */
[----:B-1----:R-:W-:-:S05]  /*0090*/  IMAD R22, R24, -0x200, R22 ;  /* 0xfffffe0018167824 */ /* 0x002fca00078e0216 */
[----:B--2---:R-:W-:-:S13]  /*00a0*/  ISETP.GE.AND P0, PT, R25, R22, PT ;  /* 0x000000161900720c */ /* 0x004fda0003f06270 */
[----:B0--3--:R-:W-:Y:S05]  /*00b0*/  @P0 BRA `(.L_x_291) ;  /* 0x0000000c00b00947 */ /* 0x009fea0003800000 */
[----:B------:R-:W0:Y:S01]  /*00c0*/  LDC.64 R2, c[0x0][0x250] ;  /* 0x00009400ff027b82 */ /* 0x000e220000000a00 */
[----:B------:R-:W-:Y:S01]  /*00d0*/  PRMT R0, R23, 0x9910, RZ ;  /* 0x0000991017007816 */ /* 0x000fe200000000ff */
[----:B------:R-:W-:Y:S01]  /*00e0*/  IMAD R25, R24, 0x200, R25 ;  /* 0x0000020018197824 */ /* 0x000fe200078e0219 */
[----:B------:R-:W-:Y:S02]  /*00f0*/  ULDC UR4, c[0x0][0x260] ;  /* 0x0000980000047ab9 */ /* 0x000fe40000000800 */
[----:B------:R-:W-:Y:S01]  /*0100*/  ISETP.GT.AND P0, PT, R0, 0x9, PT ;  /* 0x000000090000780c */ /* 0x000fe20003f04270 */
[----:B------:R-:W-:-:S05]  /*0110*/  IMAD R25, R25, UR4, RZ ;  /* 0x0000000419197c24 */ /* 0x000fca000f8e02ff */
[----:B0-----:R-:W-:-:S05]  /*0120*/  IADD3 R2, P1, R25, R2, RZ ;  /* 0x0000000219027210 */ /* 0x001fca0007f3e0ff */
[----:B------:R-:W-:Y:S02]  /*0130*/  IMAD.X R3, RZ, RZ, R3, P1 ;  /* 0x000000ffff037224 */ /* 0x000fe400008e0603 */
[----:B------:R-:W-:Y:S06]  /*0140*/  @P0 BRA `(.L_x_292) ;  /* 0x0000000000e40947 */ /* 0x000fec0003800000 */
        /* <DEDUP_REMOVED lines=11> */
.L_x_295:
[----:B------:R1:W5:Y:S01]  /*0200*/  LDG.E.U8 R16, desc[UR36][R2.64] ;  /* 0x0000002402107981 */ /* 0x000362000c1e1100 */
[----:B------:R-:W-:Y:S01]  /*0210*/  IMAD.MOV.U32 R17, RZ, RZ, RZ ;  /* 0x000000ffff117224 */ /* 0x000fe200078e00ff */
[----:B------:R-:W-:Y:S06]  /*0220*/  BRA `(.L_x_297) ;  /* 0x0000000c004c7947 */ /* 0x000fec0003800000 */
.L_x_294:
        /* <DEDUP_REMOVED lines=8> */
.L_x_299:
[----:B------:R-:W2:Y:S02]  /*02b0*/  LDG.E R16, desc[UR36][R2.64] ;  /* 0x0000002402107981 */ /* 0x000ea4000c1e1900 */
[----:B--2---:R-:W-:Y:S01]  /*02c0*/  SHF.R.S32.HI R17, RZ, 0x1f, R16 ;  /* 0x0000001fff117819 */ /* 0x004fe20000011410 */
[----:B------:R-:W-:Y:S06]  /*02d0*/  BRA `(.L_x_297) ;  /* 0x0000000c00207947 */ /* 0x000fec0003800000 */
.L_x_298:
[----:B------:R-:W2:Y:S02]  /*02e0*/  LDG.E.S16 R16, desc[UR36][R2.64] ;  /* 0x0000002402107981 */ /* 0x000ea4000c1e1700 */
[----:B--2---:R-:W-:Y:S01]  /*02f0*/  SHF.R.S32.HI R17, RZ, 0x1f, R16 ;  /* 0x0000001fff117819 */ /* 0x004fe20000011410 */
[----:B------:R-:W-:Y:S06]  /*0300*/  BRA `(.L_x_297) ;  /* 0x0000000c00147947 */ /* 0x000fec0003800000 */
.L_x_293:
[----:B------:R-:W-:-:S13]  /*0310*/  ISETP.GT.AND P0, PT, R0, 0x6, PT ;  /* 0x000000060000780c */ /* 0x000fda0003f04270 */
[----:B------:R-:W-:Y:S05]  /*0320*/  @P0 BRA `(.L_x_300) ;  /* 0x00000000002c0947 */ /* 0x000fea0003800000 */
[----:B------:R-:W-:-:S13]  /*0330*/  ISETP.NE.AND P0, PT, R0, 0x5, PT ;  /* 0x000000050000780c */ /* 0x000fda0003f05270 */
[----:B------:R-:W-:Y:S05]  /*0340*/  @!P0 BRA `(.L_x_301) ;  /* 0x0000000000148947 */ /* 0x000fea0003800000 */
[----:B------:R-:W-:-:S13]  /*0350*/  ISETP.NE.AND P0, PT, R0, 0x6, PT ;  /* 0x000000060000780c */ /* 0x000fda0003f05270 */
[----:B------:R-:W-:Y:S05]  /*0360*/  @P0 BRA `(.L_x_296) ;  /* 0x0000000800a40947 */ /* 0x000fea0003800000 */
[----:B------:R-:W2:Y:S02]  /*0370*/  LDG.E R2, desc[UR36][R2.64] ;  /* 0x0000002402027981 */ /* 0x000ea4000c1e1900 */
[----:B--2---:R0:W1:Y:S01]  /*0380*/  F2I.S64.TRUNC R16, R2 ;  /* 0x0000000200107311 */ /* 0x004062000020d900 */
[----:B------:R-:W-:Y:S05]  /*0390*/  BRA `(.L_x_297) ;  /* 0x0000000800f07947 */ /* 0x000fea0003800000 */
.L_x_301:
[----:B------:R-:W2:Y:S02]  /*03a0*/  LDG.E.U16 R2, desc[UR36][R2.64] ;  /* 0x0000002402027981 */ /* 0x000ea4000c1e1500 */
[----:B--2---:R-:W-:-:S06]  /*03b0*/  HADD2.F32 R16, -RZ, R2.H0_H0 ;  /* 0x20000002ff107230 */ /* 0x004fcc0000004100 */
[----:B------:R-:W0:Y:S01]  /*03c0*/  F2I.S64.TRUNC R16, R16 ;  /* 0x0000001000107311 */ /* 0x000e22000020d900 */
[----:B------:R-:W-:Y:S05]  /*03d0*/  BRA `(.L_x_297) ;  /* 0x0000000800e07947 */ /* 0x000fea0003800000 */
.L_x_300:
[----:B------:R-:W-:-:S13]  /*03e0*/  ISETP.NE.AND P0, PT, R0, 0x7, PT ;  /* 0x000000070000780c */ /* 0x000fda0003f05270 */
[----:B------:R-:W-:Y:S05]  /*03f0*/  @!P0 BRA `(.L_x_302) ;  /* 0x00000000002c8947 */ /* 0x000fea0003800000 */
[----:B------:R-:W-:-:S13]  /*0400*/  ISETP.NE.AND P0, PT, R0, 0x8, PT ;  /* 0x000000080000780c */ /* 0x000fda0003f05270 */
[----:B------:R-:W-:Y:S05]  /*0410*/  @!P0 BRA `(.L_x_303) ;  /* 0x0000000000148947 */ /* 0x000fea0003800000 */
[----:B------:R-:W-:-:S13]  /*0420*/  ISETP.NE.AND P0, PT, R0, 0x9, PT ;  /* 0x000000090000780c */ /* 0x000fda0003f05270 */
[----:B------:R-:W-:Y:S05]  /*0430*/  @P0 BRA `(.L_x_296) ;  /* 0x0000000800700947 */ /* 0x000fea0003800000 */
[----:B------:R-:W2:Y:S02]  /*0440*/  LDG.E R2, desc[UR36][R2.64] ;  /* 0x0000002402027981 */ /* 0x000ea4000c1e1900 */
[----:B--2---:R0:W1:Y:S01]  /*0450*/  F2I.S64.TRUNC R16, R2 ;  /* 0x0000000200107311 */ /* 0x004062000020d900 */
[----:B------:R-:W-:Y:S05]  /*0460*/  BRA `(.L_x_297) ;  /* 0x0000000800bc7947 */ /* 0x000fea0003800000 */
.L_x_303:
[----:B------:R-:W2:Y:S02]  /*0470*/  LDG.E.U16 R2, desc[UR36][R2.64] ;  /* 0x0000002402027981 */ /* 0x000ea4000c1e1500 */
[----:B--2---:R-:W-:-:S06]  /*0480*/  HADD2.F32 R16, -RZ, R2.H0_H0 ;  /* 0x20000002ff107230 */ /* 0x004fcc0000004100 */
[----:B------:R-:W4:Y:S01]  /*0490*/  F2I.S64.TRUNC R16, R16 ;  /* 0x0000001000107311 */ /* 0x000f22000020d900 */
[----:B------:R-:W-:Y:S05]  /*04a0*/  BRA `(.L_x_297) ;  /* 0x0000000800ac7947 */ /* 0x000fea0003800000 */
.L_x_302:
[----:B------:R-:W2:Y:S02]  /*04b0*/  LDG.E.64 R2, desc[UR36][R2.64] ;  /* 0x0000002402027981 */ /* 0x000ea4000c1e1b00 */
[----:B--2---:R2:W3:Y:S01]  /*04c0*/  F2I.S64.F64.TRUNC R16, R2 ;  /* 0x0000000200107311 */ /* 0x0044e2000030d900 */
[----:B------:R-:W-:Y:S05]  /*04d0*/  BRA `(.L_x_297) ;  /* 0x0000000800a07947 */ /* 0x000fea0003800000 */
.L_x_292:
        /* <DEDUP_REMOVED lines=13> */
.L_x_306:
[----:B------:R-:W2:Y:S02]  /*05b0*/  LDG.E.64 R2, desc[UR36][R2.64] ;  /* 0x0000002402027981 */ /* 0x000ea4000c1e1b00 */
[----:B--2---:R0:W1:Y:S01]  /*05c0*/  F2I.S64.F64.TRUNC R16, R2 ;  /* 0x0000000200107311 */ /* 0x004062000030d900 */
[----:B------:R-:W-:Y:S05]  /*05d0*/  BRA `(.L_x_297) ;  /* 0x0000000800607947 */ /* 0x000fea0003800000 */
.L_x_305:
        /* <DEDUP_REMOVED lines=11> */
[C---:B------:R-:W-:Y:S02]  /*0690*/  VIADD R6, R4.reuse, 0x1000000 ;  /* 0x0100000004067836 */ /* 0x040fe40000000000 */
[----:B------:R-:W-:-:S03]  /*06a0*/  VIADD R2, R4, 0xffffffff ;  /* 0xffffffff04027836 */ /* 0x000fc60000000000 */
[----:B------:R-:W-:Y:S02]  /*06b0*/  SHF.R.S32.HI R6, RZ, 0x8, R6 ;  /* 0x00000008ff067819 */ /* 0x000fe40000011406 */
[----:B------:R-:W-:Y:S02]  /*06c0*/  SHF.R.S32.HI R2, RZ, 0x1f, R2 ;  /* 0x0000001fff027819 */ /* 0x000fe40000011402 */
[----:B0-----:R-:W-:-:S04]  /*06d0*/  IADD3 R5, -R5, 0x1f, RZ ;  /* 0x0000001f05057810 */ /* 0x001fc80007ffe1ff */
[C---:B------:R-:W-:Y:S01]  /*06e0*/  ISETP.GT.U32.AND P0, PT, R5.reuse, 0x4, PT ;  /* 0x000000040500780c */ /* 0x040fe20003f04070 */
[----:B------:R-:W-:-:S05]  /*06f0*/  VIADD R5, R5, 0xfffffffc ;  /* 0xfffffffc05057836 */ /* 0x000fca0000000000 */
[----:B------:R-:W-:-:S05]  /*0700*/  SEL R5, R5, RZ, P0 ;  /* 0x000000ff05057207 */ /* 0x000fca0000000000 */
[----:B------:R-:W-:Y:S01]  /*0710*/  IMAD R8, R5, R8, 0x3c000000 ;  /* 0x3c00000005087424 */ /* 0x000fe200078e0208 */
[----:B------:R-:W-:-:S04]  /*0720*/  SHF.L.U32 R5, R4, R5, RZ ;  /* 0x0000000504057219 */ /* 0x000fc800000006ff */
[----:B------:R-:W-:-:S04]  /*0730*/  LEA.HI R5, R5, R8, RZ, 0x1c ;  /* 0x0000000805057211 */ /* 0x000fc800078fe0ff */
[----:B------:R-:W-:-:S04]  /*0740*/  LOP3.LUT R5, R5, 0x7f800000, R6, 0xf8, !PT ;  /* 0x7f80000005057812 */ /* 0x000fc800078ef806 */
[----:B------:R-:W-:-:S04]  /*0750*/  LOP3.LUT R5, R5, R2, RZ, 0x30, !PT ;  /* 0x0000000205057212 */ /* 0x000fc800078e30ff */
[----:B------:R-:W-:-:S04]  /*0760*/  LOP3.LUT R5, R5, 0x80000000, R0, 0xf8, !PT ;  /* 0x8000000005057812 */ /* 0x000fc800078ef800 */
[----:B------:R0:W1:Y:S01]  /*0770*/  F2I.S64.TRUNC R16, R5 ;  /* 0x0000000500107311 */ /* 0x000062000020d900 */
[----:B------:R-:W-:Y:S05]  /*0780*/  BRA `(.L_x_297) ;  /* 0x0000000400f47947 */ /* 0x000fea0003800000 */
.L_x_308:
[----:B------:R-:W2:Y:S02]  /*0790*/  LDG.E.U8 R3, desc[UR36][R2.64] ;  /* 0x0000002402037981 */ /* 0x000ea4000c1e1100 */
[----:B--2---:R-:W-:-:S05]  /*07a0*/  IMAD.SHL.U32 R0, R3, 0x2000000, RZ ;  /* 0x0200000003007824 */ /* 0x004fca00078e00ff */
[----:B------:R-:W-:-:S13]  /*07b0*/  ISETP.GE.U32.AND P0, PT, R0, 0x8000000, PT ;  /* 0x080000000000780c */ /* 0x000fda0003f06070 */
[C---:B------:R-:W-:Y:S02]  /*07c0*/  @P0 IMAD.SHL.U32 R4, R3.reuse, 0x200000, RZ ;  /* 0x0020000003040824 */ /* 0x040fe400078e00ff */
[C---:B------:R-:W-:Y:S02]  /*07d0*/  @!P0 IMAD.SHL.U32 R0, R3.reuse, 0x100, RZ ;  /* 0x0000010003008824 */ /* 0x040fe400078e00ff */
[----:B------:R-:W-:Y:S01]  /*07e0*/  IMAD.SHL.U32 R3, R3, 0x1000000, RZ ;  /* 0x0100000003037824 */ /* 0x000fe200078e00ff */
[----:B------:R-:W-:Y:S02]  /*07f0*/  @P0 LOP3.LUT R4, R4, 0xfe00000, RZ, 0xc0, !PT ;  /* 0x0fe0000004040812 */ /* 0x000fe400078ec0ff */
[----:B------:R-:W-:Y:S02]  /*0800*/  @!P0 LOP3.LUT R0, R0, 0x7f00, RZ, 0xc0, !PT ;  /* 0x00007f0000008812 */ /* 0x000fe400078ec0ff */
[----:B------:R-:W-:Y:S02]  /*0810*/  @P0 LOP3.LUT R4, R4, 0x70000000, RZ, 0xfc, !PT ;  /* 0x7000000004040812 */ /* 0x000fe400078efcff */
[----:B------:R-:W-:-:S03]  /*0820*/  @!P0 LOP3.LUT R0, R0, 0x3f000000, RZ, 0xfc, !PT ;  /* 0x3f00000000008812 */ /* 0x000fc600078efcff */
[----:B------:R-:W-:Y:S02]  /*0830*/  @P0 FMUL.FTZ R4, R4, 1.9259299443872358531e-34 ;  /* 0x0780000004040820 */ /* 0x000fe40000410000 */
[----:B------:R-:W-:-:S05]  /*0840*/  @!P0 FADD.FTZ R4, R0, -0.5 ;  /* 0xbf00000000048421 */ /* 0x000fca0000010000 */
[----:B------:R-:W-:-:S04]  /*0850*/  LOP3.LUT R3, R4, 0x80000000, R3, 0xf8, !PT ;  /* 0x8000000004037812 */ /* 0x000fc800078ef803 */
[----:B------:R0:W1:Y:S01]  /*0860*/  F2I.S64.TRUNC R16, R3 ;  /* 0x0000000300107311 */ /* 0x000062000020d900 */
[----:B------:R-:W-:Y:S05]  /*0870*/  BRA `(.L_x_297) ;  /* 0x0000000400b87947 */ /* 0x000fea0003800000 */
.L_x_307:
[----:B------:R-:W2:Y:S02]  /*0880*/  LDG.E.U16 R16, desc[UR36][R2.64] ;  /* 0x0000002402107981 */ /* 0x000ea4000c1e1500 */
[----:B--2---:R-:W-:-:S06]  /*0890*/  IMAD.U32 R16, R16, 0x10000, RZ ;  /* 0x0001000010107824 */ /* 0x004fcc00078e00ff */
[----:B------:R-:W0:Y:S01]  /*08a0*/  F2I.S64.TRUNC R16, R16 ;  /* 0x0000001000107311 */ /* 0x000e22000020d900 */
[----:B------:R-:W-:Y:S05]  /*08b0*/  BRA `(.L_x_297) ;  /* 0x0000000400a87947 */ /* 0x000fea0003800000 */
.L_x_304:
        /* <DEDUP_REMOVED lines=11> */
.L_x_311:
        /* <DEDUP_REMOVED lines=21> */
.L_x_315:
[----:B------:R-:W-:Y:S05]  /*0ac0*/  BSYNC B1 ;  /* 0x0000000000017941 */ /* 0x000fea0003800000 */
.L_x_314:
[----:B------:R-:W-:Y:S01]  /*0ad0*/  IMAD.SHL.U32 R2, R2, 0x100000, RZ ;  /* 0x0010000002027824 */ /* 0x000fe200078e00ff */
[----:B------:R-:W-:-:S04]  /*0ae0*/  LEA R3, R0, 0x3b800000, 0x17 ;  /* 0x3b80000000037811 */ /* 0x000fc800078eb8ff */
[----:B------:R-:W-:-:S07]  /*0af0*/  LOP3.LUT R16, R3, R2, R16, 0xfe, !PT ;  /* 0x0000000203107212 */ /* 0x000fce00078efe10 */
.L_x_313:
[----:B------:R-:W-:Y:S05]  /*0b00*/  BSYNC B0 ;  /* 0x0000000000007941 */ /* 0x000fea0003800000 */
.L_x_312:
[----:B------:R-:W0:Y:S01]  /*0b10*/  F2I.S64.TRUNC R16, R16 ;  /* 0x0000001000107311 */ /* 0x000e22000020d900 */
[----:B------:R-:W-:Y:S05]  /*0b20*/  BRA `(.L_x_297) ;  /* 0x00000004000c7947 */ /* 0x000fea0003800000 */
.L_x_310:
        /* <DEDUP_REMOVED lines=21> */
.L_x_319:
[----:B------:R-:W-:Y:S05]  /*0c80*/  BSYNC B1 ;  /* 0x0000000000017941 */ /* 0x000fea0003800000 */
.L_x_318:
[----:B------:R-:W-:Y:S01]  /*0c90*/  IMAD.SHL.U32 R2, R2, 0x200000, RZ ;  /* 0x0020000002027824 */ /* 0x000fe200078e00ff */
[----:B------:R-:W-:-:S04]  /*0ca0*/  LEA R3, R0, 0x37800000, 0x17 ;  /* 0x3780000000037811 */ /* 0x000fc800078eb8ff */
[----:B------:R-:W-:-:S07]  /*0cb0*/  LOP3.LUT R16, R3, R2, R16, 0xfe, !PT ;  /* 0x0000000203107212 */ /* 0x000fce00078efe10 */
.L_x_317:
[----:B------:R-:W-:Y:S05]  /*0cc0*/  BSYNC B0 ;  /* 0x0000000000007941 */ /* 0x000fea0003800000 */
.L_x_316:
[----:B------:R-:W0:Y:S01]  /*0cd0*/  F2I.S64.TRUNC R16, R16 ;  /* 0x0000001000107311 */ /* 0x000e22000020d900 */
[----:B------:R-:W-:Y:S05]  /*0ce0*/  BRA `(.L_x_297) ;  /* 0x00000000009c7947 */ /* 0x000fea0003800000 */
.L_x_309:
        /* <DEDUP_REMOVED lines=14> */
.L_x_323:
[----:B------:R-:W-:Y:S05]  /*0dd0*/  BSYNC B0 ;  /* 0x0000000000007941 */ /* 0x000fea0003800000 */
.L_x_322:
[----:B------:R-:W0:Y:S01]  /*0de0*/  F2I.S64.TRUNC R16, R16 ;  /* 0x0000001000107311 */ /* 0x000e22000020d900 */
[----:B------:R-:W-:Y:S05]  /*0df0*/  BRA `(.L_x_297) ;  /* 0x0000000000587947 */ /* 0x000fea0003800000 */
.L_x_296:
        /* <DEDUP_REMOVED lines=16> */
.L_x_324:
[----:B------:R-:W-:Y:S01]  /*0f00*/  CS2R R16, SRZ ;  /* 0x0000000000107805 */ /* 0x000fe2000001ff00 */
[----:B------:R-:W-:Y:S06]  /*0f10*/  BRA `(.L_x_297) ;  /* 0x0000000000107947 */ /* 0x000fec0003800000 */
.L_x_321:
[----:B------:R0:W5:Y:S01]  /*0f20*/  LDG.E.64 R16, desc[UR36][R2.64] ;  /* 0x0000002402107981 */ /* 0x000162000c1e1b00 */
[----:B------:R-:W-:Y:S05]  /*0f30*/  BRA `(.L_x_297) ;  /* 0x0000000000087947 */ /* 0x000fea0003800000 */
.L_x_320:
[----:B------:R0:W5:Y:S01]  /*0f40*/  LDG.E R16, desc[UR36][R2.64] ;  /* 0x0000002402107981 */ /* 0x000162000c1e1900 */
[----:B------:R-:W-:-:S07]  /*0f50*/  IMAD.MOV.U32 R17, RZ, RZ, RZ ;  /* 0x000000ffff117224 */ /* 0x000fce00078e00ff */
.L_x_297:
[----:B------:R-:W2:Y:S02]  /*0f60*/  S2R R25, SR_TID.X ;  /* 0x0000000000197919 */ /* 0x000ea40000002100 */
[----:B--2---:R-:W-:-:S07]  /*0f70*/  VIADD R25, R25, 0x80 ;  /* 0x0000008019197836 */ /* 0x004fce0000000000 */
.L_x_291:
[----:B------:R-:W-:Y:S05]  /*0f80*/  BSYNC B6 ;  /* 0x0000000000067941 */ /* 0x000fea0003800000 */
.L_x_290:
[----:B------:R-:W-:Y:S01]  /*0f90*/  ISETP.GE.AND P0, PT, R25, R22, PT ;  /* 0x000000161900720c */ /* 0x000fe20003f06270 */
[----:B------:R-:W-:-:S12]  /*0fa0*/  BSSY B6, `(.L_x_325) ;  /* 0x00000ed000067945 */ /* 0x000fd80003800000 */
[----:B------:R-:W-:Y:S05]  /*0fb0*/  @P0 BRA `(.L_x_326) ;  /* 0x0000000c00ac0947 */ /* 0x000fea0003800000 */
[----:B01----:R-:W0:Y:S01]  /*0fc0*/  LDC.64 R2, c[0x0][0x250] ;  /* 0x00009400ff027b82 */ /* 0x003e220000000a00 */
[----:B------:R-:W-:Y:S01]  /*0fd0*/  IMAD R0, R24, 0x200, R25 ;  /* 0x0000020018007824 */ /* 0x000fe200078e0219 */
[----:B------:R-:W-:Y:S01]  /*0fe0*/  PRMT R4, R23, 0x9910, RZ ;  /* 0x0000991017047816 */ /* 0x000fe200000000ff */
[----:B------:R-:W-:Y:S02]  /*0ff0*/  ULDC UR4, c[0x0][0x260] ;  /* 0x0000980000047ab9 */ /* 0x000fe40000000800 */
[----:B------:R-:W-:Y:S02]  /*1000*/  IMAD R5, R0, UR4, RZ ;  /* 0x0000000400057c24 */ /* 0x000fe4000f8e02ff */
[----:B------:R-:W-:-:S05]  /*1010*/  IMAD.MOV.U32 R0, RZ, RZ, R4 ;  /* 0x000000ffff007224 */ /* 0x000fca00078e0004 */
[----:B------:R-:W-:Y:S02]  /*1020*/  ISETP.GT.AND P1, PT, R0, 0x9, PT ;  /* 0x000000090000780c */ /* 0x000fe40003f24270 */
[----:B0-----:R-:W-:-:S05]  /*1030*/  IADD3 R2, P0, R5, R2, RZ ;  /* 0x0000000205027210 */ /* 0x001fca0007f1e0ff */
[----:B------:R-:W-:-:S06]  /*1040*/  IMAD.X R3, RZ, RZ, R3, P0 ;  /* 0x000000ffff037224 */ /* 0x000fcc00000e0603 */
        /* <DEDUP_REMOVED lines=12> */
.L_x_330:
[----:B------:R0:W5:Y:S01]  /*1110*/  LDG.E.U8 R18, desc[UR36][R2.64] ;  /* 0x0000002402127981 */ /* 0x000162000c1e1100 */
[----:B------:R-:W-:Y:S01]  /*1120*/  IMAD.MOV.U32 R19, RZ, RZ, RZ ;  /* 0x000000ffff137224 */ /* 0x000fe200078e00ff */
[----:B------:R-:W-:Y:S06]  /*1130*/  BRA `(.L_x_332) ;  /* 0x0000000c00487947 */ /* 0x000fec0003800000 */
.L_x_329:
        /* <DEDUP_REMOVED lines=8> */
.L_x_334:
[----:B------:R-:W2:Y:S02]  /*11c0*/  LDG.E R18, desc[UR36][R2.64] ;  /* 0x0000002402127981 */ /* 0x000ea4000c1e1900 */
[----:B--2---:R-:W-:Y:S01]  /*11d0*/  SHF.R.S32.HI R19, RZ, 0x1f, R18 ;  /* 0x0000001fff137819 */ /* 0x004fe20000011412 */
[----:B------:R-:W-:Y:S06]  /*11e0*/  BRA `(.L_x_332) ;  /* 0x0000000c001c7947 */ /* 0x000fec0003800000 */
.L_x_333:
[----:B------:R-:W2:Y:S02]  /*11f0*/  LDG.E.S16 R18, desc[UR36][R2.64] ;  /* 0x0000002402127981 */ /* 0x000ea4000c1e1700 */
[----:B--2---:R-:W-:Y:S01]  /*1200*/  SHF.R.S32.HI R19, RZ, 0x1f, R18 ;  /* 0x0000001fff137819 */ /* 0x004fe20000011412 */
[----:B------:R-:W-:Y:S06]  /*1210*/  BRA `(.L_x_332) ;  /* 0x0000000c00107947 */ /* 0x000fec0003800000 */
.L_x_328:
        /* <DEDUP_REMOVED lines=9> */
.L_x_336:
[----:B------:R-:W2:Y:S02]  /*12b0*/  LDG.E.U16 R2, desc[UR36][R2.64] ;  /* 0x0000002402027981 */ /* 0x000ea4000c1e1500 */
[----:B--2---:R-:W-:-:S06]  /*12c0*/  HADD2.F32 R18, -RZ, R2.H0_H0 ;  /* 0x20000002ff127230 */ /* 0x004fcc0000004100 */
[----:B------:R-:W0:Y:S01]  /*12d0*/  F2I.S64.TRUNC R18, R18 ;  /* 0x0000001200127311 */ /* 0x000e22000020d900 */
[----:B------:R-:W-:Y:S05]  /*12e0*/  BRA `(.L_x_332) ;  /* 0x0000000800dc7947 */ /* 0x000fea0003800000 */
.L_x_335:
        /* <DEDUP_REMOVED lines=9> */
.L_x_338:
[----:B------:R-:W2:Y:S02]  /*1380*/  LDG.E.U16 R2, desc[UR36][R2.64] ;  /* 0x0000002402027981 */ /* 0x000ea4000c1e1500 */
[----:B--2---:R-:W-:-:S06]  /*1390*/  HADD2.F32 R18, -RZ, R2.H0_H0 ;  /* 0x20000002ff127230 */ /* 0x004fcc0000004100 */
[----:B------:R-:W0:Y:S01]  /*13a0*/  F2I.S64.TRUNC R18, R18 ;  /* 0x0000001200127311 */ /* 0x000e22000020d900 */
[----:B------:R-:W-:Y:S05]  /*13b0*/  BRA `(.L_x_332) ;  /* 0x0000000800a87947 */ /* 0x000fea0003800000 */
.L_x_337:
[----:B------:R-:W2:Y:S02]  /*13c0*/  LDG.E.64 R2, desc[UR36][R2.64] ;  /* 0x0000002402027981 */ /* 0x000ea4000c1e1b00 */
[----:B--2---:R0:W1:Y:S01]  /*13d0*/  F2I.S64.F64.TRUNC R18, R2 ;  /* 0x0000000200127311 */ /* 0x004062000030d900 */
[----:B------:R-:W-:Y:S05]  /*13e0*/  BRA `(.L_x_332) ;  /* 0x00000008009c7947 */ /* 0x000fea0003800000 */
.L_x_327:
        /* <DEDUP_REMOVED lines=13> */
.L_x_341:
[----:B------:R-:W2:Y:S02]  /*14c0*/  LDG.E.64 R2, desc[UR36][R2.64] ;  /* 0x0000002402027981 */ /* 0x000ea4000c1e1b00 */
[----:B--2---:R0:W1:Y:S01]  /*14d0*/  F2I.S64.F64.TRUNC R18, R2 ;  /* 0x0000000200127311 */ /* 0x004062000030d900 */
[----:B------:R-:W-:Y:S05]  /*14e0*/  BRA `(.L_x_332) ;  /* 0x00000008005c7947 */ /* 0x000fea0003800000 */
.L_x_340:
        /* <DEDUP_REMOVED lines=27> */
.L_x_343:
[----:B------:R-:W2:Y:S02]  /*16a0*/  LDG.E.U8 R2, desc[UR36][R2.64] ;  /* 0x0000002402027981 */ /* 0x000ea4000c1e1100 */
[C---:B--2---:R-:W-:Y:S02]  /*16b0*/  IMAD.SHL.U32 R0, R2.reuse, 0x2000000, RZ ;  /* 0x0200000002007824 */ /* 0x044fe400078e00ff */
[----:B------:R-:W-:-:S03]  /*16c0*/  IMAD.SHL.U32 R5, R2, 0x1000000, RZ ;  /* 0x0100000002057824 */ /* 0x000fc600078e00ff */
[----:B------:R-:W-:-:S13]  /*16d0*/  ISETP.GE.U32.AND P0, PT, R0, 0x8000000, PT ;  /* 0x080000000000780c */ /* 0x000fda0003f06070 */
[C---:B------:R-:W-:Y:S02]  /*16e0*/  @!P0 IMAD.SHL.U32 R0, R2.reuse, 0x100, RZ ;  /* 0x0000010002008824 */ /* 0x040fe400078e00ff */
[----:B------:R-:W-:-:S03]  /*16f0*/  @P0 IMAD.SHL.U32 R4, R2, 0x200000, RZ ;  /* 0x0020000002040824 */ /* 0x000fc600078e00ff */
[----:B------:R-:W-:Y:S02]  /*1700*/  @!P0 LOP3.LUT R0, R0, 0x7f00, RZ, 0xc0, !PT ;  /* 0x00007f0000008812 */ /* 0x000fe400078ec0ff */
[----:B------:R-:W-:Y:S02]  /*1710*/  @P0 LOP3.LUT R4, R4, 0x70000000, RZ, 0xfc, !PT ;  /* 0x7000000004040812 */ /* 0x000fe400078efcff */
[----:B------:R-:W-:-:S03]  /*1720*/  @!P0 LOP3.LUT R0, R0, 0x3f000000, RZ, 0xfc, !PT ;  /* 0x3f00000000008812 */ /* 0x000fc600078efcff */
[----:B------:R-:W-:Y:S02]  /*1730*/  @P0 FMUL.FTZ R4, R4, 1.9259299443872358531e-34 ;  /* 0x0780000004040820 */ /* 0x000fe40000410000 */
[----:B------:R-:W-:-:S05]  /*1740*/  @!P0 FADD.FTZ R4, R0, -0.5 ;  /* 0xbf00000000048421 */ /* 0x000fca0000010000 */
[----:B------:R-:W-:-:S04]  /*1750*/  LOP3.LUT R4, R4, 0x80000000, R5, 0xf8, !PT ;  /* 0x8000000004047812 */ /* 0x000fc800078ef805 */
[----:B------:R2:W0:Y:S01]  /*1760*/  F2I.S64.TRUNC R18, R4 ;  /* 0x0000000400127311 */ /* 0x000422000020d900 */
[----:B------:R-:W-:Y:S05]  /*1770*/  BRA `(.L_x_332) ;  /* 0x0000000400b87947 */ /* 0x000fea0003800000 */
.L_x_342:
[----:B------:R-:W2:Y:S02]  /*1780*/  LDG.E.U16 R18, desc[UR36][R2.64] ;  /* 0x0000002402127981 */ /* 0x000ea4000c1e1500 */
[----:B--2---:R-:W-:-:S06]  /*1790*/  IMAD.U32 R18, R18, 0x10000, RZ ;  /* 0x0001000012127824 */ /* 0x004fcc00078e00ff */
[----:B------:R-:W0:Y:S01]  /*17a0*/  F2I.S64.TRUNC R18, R18 ;  /* 0x0000001200127311 */ /* 0x000e22000020d900 */
[----:B------:R-:W-:Y:S05]  /*17b0*/  BRA `(.L_x_332) ;  /* 0x0000000400a87947 */ /* 0x000fea0003800000 */
.L_x_339:
        /* <DEDUP_REMOVED lines=11> */
.L_x_346:
        /* <DEDUP_REMOVED lines=21> */
.L_x_350:
[----:B------:R-:W-:Y:S05]  /*19c0*/  BSYNC B1 ;  /* 0x0000000000017941 */ /* 0x000fea0003800000 */
.L_x_349:
[----:B------:R-:W-:Y:S01]  /*19d0*/  IMAD.SHL.U32 R2, R2, 0x100000, RZ ;  /* 0x0010000002027824 */ /* 0x000fe200078e00ff */
[----:B------:R-:W-:-:S04]  /*19e0*/  LEA R3, R0, 0x3b800000, 0x17 ;  /* 0x3b80000000037811 */ /* 0x000fc800078eb8ff */
[----:B------:R-:W-:-:S07]  /*19f0*/  LOP3.LUT R18, R3, R2, R18, 0xfe, !PT ;  /* 0x0000000203127212 */ /* 0x000fce00078efe12 */
.L_x_348:
[----:B------:R-:W-:Y:S05]  /*1a00*/  BSYNC B0 ;  /* 0x0000000000007941 */ /* 0x000fea0003800000 */
.L_x_347:
[----:B------:R-:W0:Y:S01]  /*1a10*/  F2I.S64.TRUNC R18, R18 ;  /* 0x0000001200127311 */ /* 0x000e22000020d900 */
[----:B------:R-:W-:Y:S05]  /*1a20*/  BRA `(.L_x_332) ;  /* 0x00000004000c7947 */ /* 0x000fea0003800000 */
.L_x_345:
        /* <DEDUP_REMOVED lines=21> */
.L_x_354:
[----:B------:R-:W-:Y:S05]  /*1b80*/  BSYNC B1 ;  /* 0x0000000000017941 */ /* 0x000fea0003800000 */
.L_x_353:
[----:B------:R-:W-:Y:S01]  /*1b90*/  IMAD.SHL.U32 R2, R2, 0x200000, RZ ;  /* 0x0020000002027824 */ /* 0x000fe200078e00ff */
[----:B------:R-:W-:-:S04]  /*1ba0*/  LEA R3, R0, 0x37800000, 0x17 ;  /* 0x3780000000037811 */ /* 0x000fc800078eb8ff */
[----:B------:R-:W-:-:S07]  /*1bb0*/  LOP3.LUT R18, R3, R2, R18, 0xfe, !PT ;  /* 0x0000000203127212 */ /* 0x000fce00078efe12 */
.L_x_352:
[----:B------:R-:W-:Y:S05]  /*1bc0*/  BSYNC B0 ;  /* 0x0000000000007941 */ /* 0x000fea0003800000 */
.L_x_351:
[----:B------:R-:W0:Y:S01]  /*1bd0*/  F2I.S64.TRUNC R18, R18 ;  /* 0x0000001200127311 */ /* 0x000e22000020d900 */
[----:B------:R-:W-:Y:S05]  /*1be0*/  BRA `(.L_x_332) ;  /* 0x00000000009c7947 */ /* 0x000fea0003800000 */
.L_x_344:
        /* <DEDUP_REMOVED lines=14> */
.L_x_358:
[----:B------:R-:W-:Y:S05]  /*1cd0*/  BSYNC B0 ;  /* 0x0000000000007941 */ /* 0x000fea0003800000 */
.L_x_357:
[----:B------:R-:W0:Y:S01]  /*1ce0*/  F2I.S64.TRUNC R18, R18 ;  /* 0x0000001200127311 */ /* 0x000e22000020d900 */
[----:B------:R-:W-:Y:S05]  /*1cf0*/  BRA `(.L_x_332) ;  /* 0x0000000000587947 */ /* 0x000fea0003800000 */
.L_x_331:
        /* <DEDUP_REMOVED lines=15> */
[----:B-1-345:R-:W-:Y:S05]  /*1df0*/  CALL.ABS.NOINC R2 ;  /* 0x0000000002007343 */ /* 0x03afea0003c00000 */
.L_x_359:
[----:B------:R-:W-:Y:S01]  /*1e00*/  CS2R R18, SRZ ;  /* 0x0000000000127805 */ /* 0x000fe2000001ff00 */
[----:B------:R-:W-:Y:S06]  /*1e10*/  BRA `(.L_x_332) ;  /* 0x0000000000107947 */ /* 0x000fec0003800000 */
.L_x_356:
[----:B------:R0:W5:Y:S01]  /*1e20*/  LDG.E.64 R18, desc[UR36][R2.64] ;  /* 0x0000002402127981 */ /* 0x000162000c1e1b00 */
[----:B------:R-:W-:Y:S05]  /*1e30*/  BRA `(.L_x_332) ;  /* 0x0000000000087947 */ /* 0x000fea0003800000 */
.L_x_355:
[----:B------:R0:W5:Y:S01]  /*1e40*/  LDG.E R18, desc[UR36][R2.64] ;  /* 0x0000002402127981 */ /* 0x000162000c1e1900 */
[----:B------:R-:W-:-:S07]  /*1e50*/  IMAD.MOV.U32 R19, RZ, RZ, RZ ;  /* 0x000000ffff137224 */ /* 0x000fce00078e00ff */
.L_x_332:
[----:B------:R-:W-:-:S07]  /*1e60*/  VIADD R25, R25, 0x80 ;  /* 0x0000008019197836 */ /* 0x000fce0000000000 */
.L_x_326:
[----:B------:R-:W-:Y:S05]  /*1e70*/  BSYNC B6 ;  /* 0x0000000000067941 */ /* 0x000fea0003800000 */
.L_x_325:
[----:B------:R-:W-:Y:S01]  /*1e80*/  ISETP.GE.AND P0, PT, R25, R22, PT ;  /* 0x000000161900720c */ /* 0x000fe20003f06270 */
[----:B------:R-:W-:Y:S01]  /*1e90*/  BSSY B6, `(.L_x_360) ;  /* 0x00000ef000067945 */ /* 0x000fe20003800000 */
[----:B------:R-:W-:Y:S02]  /*1ea0*/  CS2R R34, SRZ ;  /* 0x0000000000227805 */ /* 0x000fe4000001ff00 */
[----:B------:R-:W-:-:S09]  /*1eb0*/  CS2R R28, SRZ ;  /* 0x00000000001c7805 */ /* 0x000fd2000001ff00 */
[----:B------:R-:W-:Y:S05]  /*1ec0*/  @P0 BRA `(.L_x_361) ;  /* 0x0000000c00ac0947 */ /* 0x000fea0003800000 */
[----:B01----:R-:W0:Y:S01]  /*1ed0*/  LDC.64 R2, c[0x0][0x250] ;  /* 0x00009400ff027b82 */ /* 0x003e220000000a00 */
[----:B------:R-:W-:Y:S01]  /*1ee0*/  IMAD R0, R24, 0x200, R25 ;  /* 0x0000020018007824 */ /* 0x000fe200078e0219 */
[----:B--2---:R-:W-:Y:S01]  /*1ef0*/  PRMT R4, R23, 0x9910, RZ ;  /* 0x0000991017047816 */ /* 0x004fe200000000ff */
        /* <DEDUP_REMOVED lines=18> */
.L_x_365:
[----:B------:R0:W5:Y:S01]  /*2020*/  LDG.E.U8 R28, desc[UR36][R2.64] ;  /* 0x00000024021c7981 */ /* 0x000162000c1e1100 */
[----:B------:R-:W-:Y:S01]  /*2030*/  IMAD.MOV.U32 R29, RZ, RZ, RZ ;  /* 0x000000ffff1d7224 */ /* 0x000fe200078e00ff */
[----:B------:R-:W-:Y:S06]  /*2040*/  BRA `(.L_x_367) ;  /* 0x0000000c00487947 */ /* 0x000fec0003800000 */
.L_x_364:
        /* <DEDUP_REMOVED lines=8> */
.L_x_369:
[----:B------:R-:W2:Y:S02]  /*20d0*/  LDG.E R28, desc[UR36][R2.64] ;  /* 0x00000024021c7981 */ /* 0x000ea4000c1e1900 */
[----:B--2---:R-:W-:Y:S01]  /*20e0*/  SHF.R.S32.HI R29, RZ, 0x1f, R28 ;  /* 0x0000001fff1d7819 */ /* 0x004fe2000001141c */
[----:B------:R-:W-:Y:S06]  /*20f0*/  BRA `(.L_x_367) ;  /* 0x0000000c001c7947 */ /* 0x000fec0003800000 */
.L_x_368:
[----:B------:R-:W2:Y:S02]  /*2100*/  LDG.E.S16 R28, desc[UR36][R2.64] ;  /* 0x00000024021c7981 */ /* 0x000ea4000c1e1700 */
[----:B--2---:R-:W-:Y:S01]  /*2110*/  SHF.R.S32.HI R29, RZ, 0x1f, R28 ;  /* 0x0000001fff1d7819 */ /* 0x004fe2000001141c */
[----:B------:R-:W-:Y:S06]  /*2120*/  BRA `(.L_x_367) ;  /* 0x0000000c00107947 */ /* 0x000fec0003800000 */
.L_x_363:
        /* <DEDUP_REMOVED lines=9> */
.L_x_371:
[----:B------:R-:W2:Y:S02]  /*21c0*/  LDG.E.U16 R2, desc[UR36][R2.64] ;  /* 0x0000002402027981 */ /* 0x000ea4000c1e1500 */
[----:B--2---:R-:W-:-:S06]  /*21d0*/  HADD2.F32 R28, -RZ, R2.H0_H0 ;  /* 0x20000002ff1c7230 */ /* 0x004fcc0000004100 */
[----:B------:R-:W0:Y:S01]  /*21e0*/  F2I.S64.TRUNC R28, R28 ;  /* 0x0000001c001c7311 */ /* 0x000e22000020d900 */
[----:B------:R-:W-:Y:S05]  /*21f0*/  BRA `(.L_x_367) ;  /* 0x0000000800dc7947 */ /* 0x000fea0003800000 */
.L_x_370:
        /* <DEDUP_REMOVED lines=9> */
.L_x_373:
[----:B------:R-:W2:Y:S02]  /*2290*/  LDG.E.U16 R2, desc[UR36][R2.64] ;  /* 0x0000002402027981 */ /* 0x000ea4000c1e1500 */
[----:B--2---:R-:W-:-:S06]  /*22a0*/  HADD2.F32 R28, -RZ, R2.H0_H0 ;  /* 0x20000002ff1c7230 */ /* 0x004fcc0000004100 */
[----:B------:R-:W0:Y:S01]  /*22b0*/  F2I.S64.TRUNC R28, R28 ;  /* 0x0000001c001c7311 */ /* 0x000e22000020d900 */
[----:B------:R-:W-:Y:S05]  /*22c0*/  BRA `(.L_x_367) ;  /* 0x0000000800a87947 */ /* 0x000fea0003800000 */
.L_x_372:
[----:B------:R-:W2:Y:S02]  /*22d0*/  LDG.E.64 R2, desc[UR36][R2.64] ;  /* 0x0000002402027981 */ /* 0x000ea4000c1e1b00 */
[----:B--2---:R0:W1:Y:S01]  /*22e0*/  F2I.S64.F64.TRUNC R28, R2 ;  /* 0x00000002001c7311 */ /* 0x004062000030d900 */
[----:B------:R-:W-:Y:S05]  /*22f0*/  BRA `(.L_x_367) ;  /* 0x00000008009c7947 */ /* 0x000fea0003800000 */
.L_x_362:
        /* <DEDUP_REMOVED lines=13> */
.L_x_376:
[----:B------:R-:W2:Y:S02]  /*23d0*/  LDG.E.64 R2, desc[UR36][R2.64] ;  /* 0x0000002402027981 */ /* 0x000ea4000c1e1b00 */
[----:B--2---:R0:W1:Y:S01]  /*23e0*/  F2I.S64.F64.TRUNC R28, R2 ;  /* 0x00000002001c7311 */ /* 0x004062000030d900 */
[----:B------:R-:W-:Y:S05]  /*23f0*/  BRA `(.L_x_367) ;  /* 0x00000008005c7947 */ /* 0x000fea0003800000 */
.L_x_375:
        /* <DEDUP_REMOVED lines=27> */
.L_x_378:
        /* <DEDUP_REMOVED lines=14> */
.L_x_377:
[----:B------:R-:W2:Y:S02]  /*2690*/  LDG.E.U16 R28, desc[UR36][R2.64] ;  /* 0x00000024021c7981 */ /* 0x000ea4000c1e1500 */
[----:B--2---:R-:W-:-:S06]  /*26a0*/  IMAD.U32 R28, R28, 0x10000, RZ ;  /* 0x000100001c1c7824 */ /* 0x004fcc00078e00ff */
[----:B------:R-:W0:Y:S01]  /*26b0*/  F2I.S64.TRUNC R28, R28 ;  /* 0x0000001c001c7311 */ /* 0x000e22000020d900 */
[----:B------:R-:W-:Y:S05]  /*26c0*/  BRA `(.L_x_367) ;  /* 0x0000000400a87947 */ /* 0x000fea0003800000 */
.L_x_374:
        /* <DEDUP_REMOVED lines=11> */
.L_x_381:
        /* <DEDUP_REMOVED lines=21> */
.L_x_385:
[----:B------:R-:W-:Y:S05]  /*28d0*/  BSYNC B1 ;  /* 0x0000000000017941 */ /* 0x000fea0003800000 */
.L_x_384:
[----:B------:R-:W-:Y:S01]  /*28e0*/  IMAD.SHL.U32 R2, R2, 0x100000, RZ ;  /* 0x0010000002027824 */ /* 0x000fe200078e00ff */
[----:B------:R-:W-:-:S04]  /*28f0*/  LEA R3, R0, 0x3b800000, 0x17 ;  /* 0x3b80000000037811 */ /* 0x000fc800078eb8ff */
[----:B------:R-:W-:-:S07]  /*2900*/  LOP3.LUT R28, R3, R2, R28, 0xfe, !PT ;  /* 0x00000002031c7212 */ /* 0x000fce00078efe1c */
.L_x_383:
[----:B------:R-:W-:Y:S05]  /*2910*/  BSYNC B0 ;  /* 0x0000000000007941 */ /* 0x000fea0003800000 */
.L_x_382:
[----:B------:R-:W1:Y:S01]  /*2920*/  F2I.S64.TRUNC R28, R28 ;  /* 0x0000001c001c7311 */ /* 0x000e62000020d900 */
[----:B------:R-:W-:Y:S05]  /*2930*/  BRA `(.L_x_367) ;  /* 0x00000004000c7947 */ /* 0x000fea0003800000 */
.L_x_380:
        /* <DEDUP_REMOVED lines=21> */
.L_x_389:
[----:B------:R-:W-:Y:S05]  /*2a90*/  BSYNC B1 ;  /* 0x0000000000017941 */ /* 0x000fea0003800000 */
.L_x_388:
[----:B------:R-:W-:Y:S01]  /*2aa0*/  IMAD.SHL.U32 R2, R2, 0x200000, RZ ;  /* 0x0020000002027824 */ /* 0x000fe200078e00ff */
[----:B------:R-:W-:-:S04]  /*2ab0*/  LEA R3, R0, 0x37800000, 0x17 ;  /* 0x3780000000037811 */ /* 0x000fc800078eb8ff */
[----:B------:R-:W-:-:S07]  /*2ac0*/  LOP3.LUT R28, R3, R2, R28, 0xfe, !PT ;  /* 0x00000002031c7212 */ /* 0x000fce00078efe1c */
.L_x_387:
[----:B------:R-:W-:Y:S05]  /*2ad0*/  BSYNC B0 ;  /* 0x0000000000007941 */ /* 0x000fea0003800000 */
.L_x_386:
[----:B------:R-:W2:Y:S01]  /*2ae0*/  F2I.S64.TRUNC R28, R28 ;  /* 0x0000001c001c7311 */ /* 0x000ea2000020d900 */
[----:B------:R-:W-:Y:S05]  /*2af0*/  BRA `(.L_x_367) ;  /* 0x00000000009c7947 */ /* 0x000fea0003800000 */
.L_x_379:
        /* <DEDUP_REMOVED lines=14> */
.L_x_393:
[----:B------:R-:W-:Y:S05]  /*2be0*/  BSYNC B0 ;  /* 0x0000000000007941 */ /* 0x000fea0003800000 */
.L_x_392:
[----:B------:R-:W0:Y:S01]  /*2bf0*/  F2I.S64.TRUNC R28, R28 ;  /* 0x0000001c001c7311 */ /* 0x000e22000020d900 */
[----:B------:R-:W-:Y:S05]  /*2c00*/  BRA `(.L_x_367) ;  /* 0x0000000000587947 */ /* 0x000fea0003800000 */
.L_x_366:
[----:B------:R-:W-:Y:S01]  /*2c10*/  MOV R2, 0x0 ;  /* 0x0000000000027802 */ /* 0x000fe20000000f00 */
[----:B------:R-:W-:Y:S01]  /*2c20*/  ULDC.64 UR4, c[0x4][0xf8] ;  /* 0x01003e0000047ab9 */ /* 0x000fe20000000a00 */
[----:B------:R-:W-:Y:S01]  /*2c30*/  ULDC.64 UR6, c[0x4][0x8] ;  /* 0x0100020000067ab9 */ /* 0x000fe20000000a00 */
[----:B------:R-:W-:Y:S02]  /*2c40*/  IMAD.U32 R4, RZ, RZ, UR4 ;  /* 0x00000004ff047e24 */ /* 0x000fe4000f8e00ff */
[----:B------:R-:W-:Y:S01]  /*2c50*/  IMAD.U32 R5, RZ, RZ, UR5 ;  /* 0x00000005ff057e24 */ /* 0x000fe2000f8e00ff */
[----:B------:R-:W0:Y:S01]  /*2c60*/  LDC.64 R2, c[0x4][R2] ;  /* 0x0100000002027b82 */ /* 0x000e220000000a00 */
[----:B------:R-:W-:Y:S01]  /*2c70*/  ULDC.64 UR4, c[0x4][0x100] ;  /* 0x0100400000047ab9 */ /* 0x000fe20000000a00 */
[----:B------:R-:W-:Y:S02]  /*2c80*/  IMAD.U32 R10, RZ, RZ, UR6 ;  /* 0x00000006ff0a7e24 */ /* 0x000fe4000f8e00ff */
[----:B------:R-:W-:-:S02]  /*2c90*/  IMAD.U32 R6, RZ, RZ, UR4 ;  /* 0x00000004ff067e24 */ /* 0x000fc4000f8e00ff */
[----:B------:R-:W-:Y:S02]  /*2ca0*/  IMAD.U32 R7, RZ, RZ, UR5 ;  /* 0x00000005ff077e24 */ /* 0x000fe4000f8e00ff */
[----:B------:R-:W-:Y:S02]  /*2cb0*/  IMAD.U32 R11, RZ, RZ, UR7 ;  /* 0x00000007ff0b7e24 */ /* 0x000fe4000f8e00ff */
[----:B------:R-:W-:Y:S02]  /*2cc0*/  IMAD.MOV.U32 R8, RZ, RZ, 0x4e ;  /* 0x0000004eff087424 */ /* 0x000fe400078e00ff */
[----:B------:R-:W-:Y:S02]  /*2cd0*/  IMAD.MOV.U32 R12, RZ, RZ, 0x1 ;  /* 0x00000001ff0c7424 */ /* 0x000fe400078e00ff */
[----:B------:R-:W-:-:S07]  /*2ce0*/  IMAD.MOV.U32 R13, RZ, RZ, RZ ;  /* 0x000000ffff0d7224 */ /* 0x000fce00078e00ff */
[----:B------:R-:W-:-:S07]  /*2cf0*/  LEPC R20, `(.L_x_394) ;  /* 0x000000001014794e */ /* 0x000fce0000000000 */
[----:B0--345:R-:W-:Y:S05]  /*2d00*/  CALL.ABS.NOINC R2 ;  /* 0x0000000002007343 */ /* 0x039fea0003c00000 */
.L_x_394:
[----:B------:R-:W-:Y:S01]  /*2d10*/  CS2R R28, SRZ ;  /* 0x00000000001c7805 */ /* 0x000fe2000001ff00 */
[----:B------:R-:W-:Y:S06]  /*2d20*/  BRA `(.L_x_367) ;  /* 0x0000000000107947 */ /* 0x000fec0003800000 */
.L_x_391:
[----:B------:R0:W5:Y:S01]  /*2d30*/  LDG.E.64 R28, desc[UR36][R2.64] ;  /* 0x00000024021c7981 */ /* 0x000162000c1e1b00 */
[----:B------:R-:W-:Y:S05]  /*2d40*/  BRA `(.L_x_367) ;  /* 0x0000000000087947 */ /* 0x000fea0003800000 */
.L_x_390:
[----:B------:R0:W5:Y:S01]  /*2d50*/  LDG.E R28, desc[UR36][R2.64] ;  /* 0x00000024021c7981 */ /* 0x000162000c1e1900 */
[----:B------:R-:W-:-:S07]  /*2d60*/  IMAD.MOV.U32 R29, RZ, RZ, RZ ;  /* 0x000000ffff1d7224 */ /* 0x000fce00078e00ff */
.L_x_367:
[----:B------:R-:W-:-:S07]  /*2d70*/  VIADD R25, R25, 0x80 ;  /* 0x0000008019197836 */ /* 0x000fce0000000000 */
.L_x_361:
[----:B------:R-:W-:Y:S05]  /*2d80*/  BSYNC B6 ;  /* 0x0000000000067941 */ /* 0x000fea0003800000 */
.L_x_360:
[----:B------:R-:W-:Y:S01]  /*2d90*/  ISETP.GE.AND P0, PT, R25, R22, PT ;  /* 0x000000161900720c */ /* 0x000fe20003f06270 */
[----:B------:R-:W-:-:S12]  /*2da0*/  BSSY B6, `(.L_x_395) ;  /* 0x00000ea000067945 */ /* 0x000fd80003800000 */
[----:B------:R-:W-:Y:S05]  /*2db0*/  @P0 BRA `(.L_x_396) ;  /* 0x0000000c00a00947 */ /* 0x000fea0003800000 */
[----:B01----:R-:W0:Y:S01]  /*2dc0*/  LDC.64 R2, c[0x0][0x250] ;  /* 0x00009400ff027b82 */ /* 0x003e220000000a00 */
        /* <DEDUP_REMOVED lines=19> */
.L_x_400:
[----:B------:R0:W5:Y:S01]  /*2f00*/  LDG.E.U8 R34, desc[UR36][R2.64] ;  /* 0x0000002402227981 */ /* 0x000162000c1e1100 */
[----:B------:R-:W-:Y:S01]  /*2f10*/  IMAD.MOV.U32 R35, RZ, RZ, RZ ;  /* 0x000000ffff237224 */ /* 0x000fe200078e00ff */
[----:B------:R-:W-:Y:S06]  /*2f20*/  BRA `(.L_x_396) ;  /* 0x0000000c00447947 */ /* 0x000fec0003800000 */
.L_x_399:
        /* <DEDUP_REMOVED lines=8> */
.L_x_403:
[----:B------:R-:W2:Y:S02]  /*2fb0*/  LDG.E R34, desc[UR36][R2.64] ;  /* 0x0000002402227981 */ /* 0x000ea4000c1e1900 */
[----:B--2---:R-:W-:Y:S01]  /*2fc0*/  SHF.R.S32.HI R35, RZ, 0x1f, R34 ;  /* 0x0000001fff237819 */ /* 0x004fe20000011422 */
[----:B------:R-:W-:Y:S06]  /*2fd0*/  BRA `(.L_x_396) ;  /* 0x0000000c00187947 */ /* 0x000fec0003800000 */
.L_x_402:
[----:B------:R-:W2:Y:S02]  /*2fe0*/  LDG.E.S16 R34, desc[UR36][R2.64] ;  /* 0x0000002402227981 */ /* 0x000ea4000c1e1700 */
[----:B--2---:R-:W-:Y:S01]  /*2ff0*/  SHF.R.S32.HI R35, RZ, 0x1f, R34 ;  /* 0x0000001fff237819 */ /* 0x004fe20000011422 */
[----:B------:R-:W-:Y:S06]  /*3000*/  BRA `(.L_x_396) ;  /* 0x0000000c000c7947 */ /* 0x000fec0003800000 */
.L_x_398:
        /* <DEDUP_REMOVED lines=9> */
.L_x_405:
[----:B------:R-:W2:Y:S02]  /*30a0*/  LDG.E.U16 R2, desc[UR36][R2.64] ;  /* 0x0000002402027981 */ /* 0x000ea4000c1e1500 */
[----:B--2---:R-:W-:-:S06]  /*30b0*/  HADD2.F32 R34, -RZ, R2.H0_H0 ;  /* 0x20000002ff227230 */ /* 0x004fcc0000004100 */
[----:B------:R-:W0:Y:S01]  /*30c0*/  F2I.S64.TRUNC R34, R34 ;  /* 0x0000002200227311 */ /* 0x000e22000020d900 */
[----:B------:R-:W-:Y:S05]  /*30d0*/  BRA `(.L_x_396) ;  /* 0x0000000800d87947 */ /* 0x000fea0003800000 */
.L_x_404:
        /* <DEDUP_REMOVED lines=9> */
.L_x_407:
[----:B------:R-:W2:Y:S02]  /*3170*/  LDG.E.U16 R2, desc[UR36][R2.64] ;  /* 0x0000002402027981 */ /* 0x000ea4000c1e1500 */
[----:B--2---:R-:W-:-:S06]  /*3180*/  HADD2.F32 R34, -RZ, R2.H0_H0 ;  /* 0x20000002ff227230 */ /* 0x004fcc0000004100 */
[----:B------:R-:W0:Y:S01]  /*3190*/  F2I.S64.TRUNC R34, R34 ;  /* 0x0000002200227311 */ /* 0x000e22000020d900 */
[----:B------:R-:W-:Y:S05]  /*31a0*/  BRA `(.L_x_396) ;  /* 0x0000000800a47947 */ /* 0x000fea0003800000 */
.L_x_406:
[----:B------:R-:W2:Y:S02]  /*31b0*/  LDG.E.64 R2, desc[UR36][R2.64] ;  /* 0x0000002402027981 */ /* 0x000ea4000c1e1b00 */
[----:B--2---:R0:W1:Y:S01]  /*31c0*/  F2I.S64.F64.TRUNC R34, R2 ;  /* 0x0000000200227311 */ /* 0x004062000030d900 */
[----:B------:R-:W-:Y:S05]  /*31d0*/  BRA `(.L_x_396) ;  /* 0x0000000800987947 */ /* 0x000fea0003800000 */
.L_x_397:
        /* <DEDUP_REMOVED lines=13> */
.L_x_410:
[----:B------:R-:W2:Y:S02]  /*32b0*/  LDG.E.64 R2, desc[UR36][R2.64] ;  /* 0x0000002402027981 */ /* 0x000ea4000c1e1b00 */
[----:B--2---:R0:W1:Y:S01]  /*32c0*/  F2I.S64.F64.TRUNC R34, R2 ;  /* 0x0000000200227311 */ /* 0x004062000030d900 */
[----:B------:R-:W-:Y:S05]  /*32d0*/  BRA `(.L_x_396) ;  /* 0x0000000800587947 */ /* 0x000fea0003800000 */
.L_x_409:
        /* <DEDUP_REMOVED lines=27> */
.L_x_412:
        /* <DEDUP_REMOVED lines=14> */
.L_x_411:
[----:B------:R-:W2:Y:S02]  /*3570*/  LDG.E.U16 R34, desc[UR36][R2.64] ;  /* 0x0000002402227981 */ /* 0x000ea4000c1e1500 */
[----:B--2---:R-:W-:-:S06]  /*3580*/  IMAD.U32 R34, R34, 0x10000, RZ ;  /* 0x0001000022227824 */ /* 0x004fcc00078e00ff */
[----:B------:R-:W0:Y:S01]  /*3590*/  F2I.S64.TRUNC R34, R34 ;  /* 0x0000002200227311 */ /* 0x000e22000020d900 */
[----:B------:R-:W-:Y:S05]  /*35a0*/  BRA `(.L_x_396) ;  /* 0x0000000400a47947 */ /* 0x000fea0003800000 */
.L_x_408:
        /* <DEDUP_REMOVED lines=11> */
.L_x_415:
        /* <DEDUP_REMOVED lines=21> */
.L_x_419:
[----:B------:R-:W-:Y:S05]  /*37b0*/  BSYNC B1 ;  /* 0x0000000000017941 */ /* 0x000fea0003800000 */
.L_x_418:
[----:B------:R-:W-:Y:S01]  /*37c0*/  IMAD.SHL.U32 R2, R2, 0x100000, RZ ;  /* 0x0010000002027824 */ /* 0x000fe200078e00ff */
[----:B------:R-:W-:-:S04]  /*37d0*/  LEA R3, R0, 0x3b800000, 0x17 ;  /* 0x3b80000000037811 */ /* 0x000fc800078eb8ff */
[----:B------:R-:W-:-:S07]  /*37e0*/  LOP3.LUT R34, R3, R2, R34, 0xfe, !PT ;  /* 0x0000000203227212 */ /* 0x000fce00078efe22 */
.L_x_417:
[----:B------:R-:W-:Y:S05]  /*37f0*/  BSYNC B0 ;  /* 0x0000000000007941 */ /* 0x000fea0003800000 */
.L_x_416:
[----:B------:R-:W0:Y:S01]  /*3800*/  F2I.S64.TRUNC R34, R34 ;  /* 0x0000002200227311 */ /* 0x000e22000020d900 */
[----:B------:R-:W-:Y:S05]  /*3810*/  BRA `(.L_x_396) ;  /* 0x0000000400087947 */ /* 0x000fea0003800000 */
.L_x_414:
        /* <DEDUP_REMOVED lines=21> */
.L_x_423:
[----:B------:R-:W-:Y:S05]  /*3970*/  BSYNC B1 ;  /* 0x0000000000017941 */ /* 0x000fea0003800000 */
.L_x_422:
[----:B------:R-:W-:Y:S01]  /*3980*/  IMAD.SHL.U32 R2, R2, 0x200000, RZ ;  /* 0x0020000002027824 */ /* 0x000fe200078e00ff */
[----:B------:R-:W-:-:S04]  /*3990*/  LEA R3, R0, 0x37800000, 0x17 ;  /* 0x3780000000037811 */ /* 0x000fc800078eb8ff */
[----:B------:R-:W-:-:S07]  /*39a0*/  LOP3.LUT R34, R3, R2, R34, 0xfe, !PT ;  /* 0x0000000203227212 */ /* 0x000fce00078efe22 */
.L_x_421:
[----:B------:R-:W-:Y:S05]  /*39b0*/  BSYNC B0 ;  /* 0x0000000000007941 */ /* 0x000fea0003800000 */
.L_x_420:
[----:B------:R-:W0:Y:S01]  /*39c0*/  F2I.S64.TRUNC R34, R34 ;  /* 0x0000002200227311 */ /* 0x000e22000020d900 */
[----:B------:R-:W-:Y:S05]  /*39d0*/  BRA `(.L_x_396) ;  /* 0x0000000000987947 */ /* 0x000fea0003800000 */
.L_x_413:
        /* <DEDUP_REMOVED lines=14> */
.L_x_427:
[----:B------:R-:W-:Y:S05]  /*3ac0*/  BSYNC B0 ;  /* 0x0000000000007941 */ /* 0x000fea0003800000 */
.L_x_426:
[----:B------:R-:W0:Y:S01]  /*3ad0*/  F2I.S64.TRUNC R34, R34 ;  /* 0x0000002200227311 */ /* 0x000e22000020d900 */
[----:B------:R-:W-:Y:S05]  /*3ae0*/  BRA `(.L_x_396) ;  /* 0x0000000000547947 */ /* 0x000fea0003800000 */
.L_x_401:
[----:B------:R-:W-:Y:S01]  /*3af0*/  MOV R2, 0x0 ;  /* 0x0000000000027802 */ /* 0x000fe20000000f00 */
[----:B------:R-:W-:Y:S01]  /*3b00*/  ULDC.64 UR4, c[0x4][0xf8] ;  /* 0x01003e0000047ab9 */ /* 0x000fe20000000a00 */
[----:B------:R-:W-:Y:S01]  /*3b10*/  ULDC.64 UR6, c[0x4][0x8] ;  /* 0x0100020000067ab9 */ /* 0x000fe20000000a00 */
[----:B--2---:R-:W-:Y:S02]  /*3b20*/  IMAD.U32 R4, RZ, RZ, UR4 ;  /* 0x00000004ff047e24 */ /* 0x004fe4000f8e00ff */
        /* <DEDUP_REMOVED lines=12> */
.L_x_428:
[----:B------:R-:W-:Y:S05]  /*3bf0*/  BRA `(.L_x_396) ;  /* 0x0000000000107947 */ /* 0x000fea0003800000 */
.L_x_425:
[----:B------:R0:W5:Y:S01]  /*3c00*/  LDG.E.64 R34, desc[UR36][R2.64] ;  /* 0x0000002402227981 */ /* 0x000162000c1e1b00 */
[----:B------:R-:W-:Y:S05]  /*3c10*/  BRA `(.L_x_396) ;  /* 0x0000000000087947 */ /* 0x000fea0003800000 */
.L_x_424:
[----:B------:R0:W5:Y:S01]  /*3c20*/  LDG.E R34, desc[UR36][R2.64] ;  /* 0x0000002402227981 */ /* 0x000162000c1e1900 */
[----:B------:R-:W-:-:S07]  /*3c30*/  IMAD.MOV.U32 R35, RZ, RZ, RZ ;  /* 0x000000ffff237224 */ /* 0x000fce00078e00ff */
.L_x_396:
[----:B------:R-:W-:Y:S05]  /*3c40*/  BSYNC B6 ;  /* 0x0000000000067941 */ /* 0x000fea0003800000 */
.L_x_395:
[----:B------:R-:W3:Y:S01]  /*3c50*/  LDC.64 R14, c[0x0][0x228] ;  /* 0x00008a00ff0e7b82 */ /* 0x000ee20000000a00 */
[----:B------:R-:W-:Y:S02]  /*3c60*/  CS2R R6, SRZ ;  /* 0x0000000000067805 */ /* 0x000fe4000001ff00 */
[----:B0-2---:R-:W-:Y:S01]  /*3c70*/  CS2R R4, SRZ ;  /* 0x0000000000047805 */ /* 0x005fe2000001ff00 */
[----:B------:R-:W-:Y:S01]  /*3c80*/  IMAD.MOV.U32 R30, RZ, RZ, RZ ;  /* 0x000000ffff1e7224 */ /* 0x000fe200078e00ff */
[----:B-1----:R-:W-:Y:S01]  /*3c90*/  CS2R R2, SRZ ;  /* 0x0000000000027805 */ /* 0x002fe2000001ff00 */
[----:B------:R-:W-:Y:S01]  /*3ca0*/  IMAD.MOV.U32 R0, RZ, RZ, RZ ;  /* 0x000000ffff007224 */ /* 0x000fe200078e00ff */
[----:B---3--:R-:W-:-:S04]  /*3cb0*/  ISETP.GE.U32.AND P0, PT, R14, 0x1, PT ;  /* 0x000000010e00780c */ /* 0x008fc80003f06070 */
[----:B------:R-:W-:-:S13]  /*3cc0*/  ISETP.GE.AND.EX P0, PT, R15, RZ, PT, P0 ;  /* 0x000000ff0f00720c */ /* 0x000fda0003f06300 */
[----:B------:R-:W-:Y:S05]  /*3cd0*/  @!P0 BRA `(.L_x_429) ;  /* 0x0000005c00288947 */ /* 0x000fea0003800000 */
[----:B------:R-:W0:Y:S01]  /*3ce0*/  S2R R9, SR_TID.X ;  /* 0x0000000000097919 */ /* 0x000e220000002100 */
[----:B------:R-:W-:Y:S01]  /*3cf0*/  IADD3 R8, P0, R14, -0x1, RZ ;  /* 0xffffffff0e087810 */ /* 0x000fe20007f1e0ff */
[----:B------:R-:W-:Y:S03]  /*3d00*/  BSSY B1, `(.L_x_430) ;  /* 0x0000175000017945 */ /* 0x000fe60003800000 */
[----:B------:R-:W-:Y:S02]  /*3d10*/  IADD3.X R10, R15, -0x1, RZ, P0, !PT ;  /* 0xffffffff0f0a7810 */ /* 0x000fe400007fe4ff */
[----:B0-----:R-:W-:-:S13]  /*3d20*/  ISETP.GE.AND P1, PT, R9, R22, PT ;  /* 0x000000160900720c */ /* 0x001fda0003f26270 */
[----:B------:R-:W-:Y:S05]  /*3d30*/  @P1 BRA `(.L_x_431) ;  /* 0x0000001400c41947 */ /* 0x000fea0003800000 */
[----:B------:R-:W0:Y:S01]  /*3d40*/  LDC.64 R20, c[0x0][0x238] ;  /* 0x00008e00ff147b82 */ /* 0x000e220000000a00 */
[----:B------:R-:W-:Y:S01]  /*3d50*/  ISETP.GE.U32.AND P0, PT, R8, 0x3, PT ;  /* 0x000000030800780c */ /* 0x000fe20003f06070 */
[----:B------:R-:W-:Y:S01]  /*3d60*/  ULDC.64 UR4, c[0x0][0x220] ;  /* 0x0000880000047ab9 */ /* 0x000fe20000000a00 */
[----:B------:R-:W-:Y:S01]  /*3d70*/  LOP3.LUT R11, R14, 0x3, RZ, 0xc0, !PT ;  /* 0x000000030e0b7812 */ /* 0x000fe200078ec0ff */
[----:B----45:R-:W-:Y:S01]  /*3d80*/  IMAD R9, R17, UR4, RZ ;  /* 0x0000000411097c24 */ /* 0x030fe2000f8e02ff */
[----:B------:R-:W-:Y:S01]  /*3d90*/  ISETP.GE.U32.AND.EX P0, PT, R10, RZ, PT, P0 ;  /* 0x000000ff0a00720c */ /* 0x000fe20003f06100 */
[----:B------:R-:W-:-:S04]  /*3da0*/  IMAD.WIDE.U32 R32, R16, UR4, RZ ;  /* 0x0000000410207c25 */ /* 0x000fc8000f8e00ff */
[----:B------:R-:W-:Y:S02]  /*3db0*/  IMAD R17, R16, UR5, R9 ;  /* 0x0000000510117c24 */ /* 0x000fe4000f8e0209 */
[----:B------:R-:W-:Y:S02]  /*3dc0*/  IMAD.MOV.U32 R13, RZ, RZ, RZ ;  /* 0x000000ffff0d7224 */ /* 0x000fe400078e00ff */
[----:B------:R-:W-:Y:S02]  /*3dd0*/  IMAD.MOV.U32 R9, RZ, RZ, RZ ;  /* 0x000000ffff097224 */ /* 0x000fe400078e00ff */
[----:B------:R-:W-:Y:S02]  /*3de0*/  IMAD.MOV.U32 R0, RZ, RZ, RZ ;  /* 0x000000ffff007224 */ /* 0x000fe400078e00ff */
[----:B------:R-:W-:Y:S02]  /*3df0*/  IMAD.MOV.U32 R2, RZ, RZ, RZ ;  /* 0x000000ffff027224 */ /* 0x000fe400078e00ff */
[----:B------:R-:W-:Y:S01]  /*3e00*/  IMAD.IADD R37, R33, 0x1, R17 ;  /* 0x0000000121257824 */ /* 0x000fe200078e0211 */
[----:B------:R-:W-:Y:S06]  /*3e10*/  @!P0 BRA `(.L_x_432) ;  /* 0x0000001000a88947 */ /* 0x000fec0003800000 */
[----:B------:R-:W-:Y:S01]  /*3e20*/  IADD3 R11, P0, -R11, R14, RZ ;  /* 0x0000000e0b0b7210 */ /* 0x000fe20007f1e1ff */
[----:B------:R-:W-:Y:S01]  /*3e30*/  ULDC.64 UR4, c[0x0][0x218] ;  /* 0x0000860000047ab9 */ /* 0x000fe20000000a00 */
[----:B------:R-:W-:Y:S01]  /*3e40*/  IMAD.IADD R9, R17, 0x1, R33 ;  /* 0x0000000111097824 */ /* 0x000fe200078e0221 */
[----:B------:R-:W-:Y:S01]  /*3e50*/  LEA R24, P1, R32, UR4, 0x3 ;  /* 0x0000000420187c11 */ /* 0x000fe2000f8218ff */
[----:B0-----:R-:W-:Y:S01]  /*3e60*/  IMAD.SHL.U32 R21, R21, 0x8, RZ ;  /* 0x0000000815157824 */ /* 0x001fe200078e00ff */
[----:B------:R-:W-:Y:S01]  /*3e70*/  IADD3.X R12, R15, -0x1, RZ, P0, !PT ;  /* 0xffffffff0f0c7810 */ /* 0x000fe200007fe4ff */
[----:B------:R-:W-:Y:S01]  /*3e80*/  IMAD.WIDE.U32 R14, R20, 0x8, RZ ;  /* 0x00000008140e7825 */ /* 0x000fe200078e00ff */
[----:B------:R-:W-:Y:S01]  /*3e90*/  ISETP.GT.U32.AND P0, PT, R11, RZ, PT ;  /* 0x000000ff0b00720c */ /* 0x000fe20003f04070 */
[----:B------:R-:W-:Y:S01]  /*3ea0*/  BSSY B0, `(.L_x_432) ;  /* 0x0000121000007945 */ /* 0x000fe20003800000 */
[----:B------:R-:W-:Y:S01]  /*3eb0*/  LEA.HI.X R8, R32, UR5, R9, 0x3, P1 ;  /* 0x0000000520087c11 */ /* 0x000fe200088f1c09 */
[----:B------:R-:W-:Y:S01]  /*3ec0*/  IMAD.MOV.U32 R13, RZ, RZ, RZ ;  /* 0x000000ffff0d7224 */ /* 0x000fe200078e00ff */
[----:B------:R-:W-:Y:S01]  /*3ed0*/  ISETP.GT.AND.EX P0, PT, R12, RZ, PT, P0 ;  /* 0x000000ff0c00720c */ /* 0x000fe20003f04300 */
[----:B------:R-:W-:-:S02]  /*3ee0*/  IMAD.MOV.U32 R9, RZ, RZ, RZ ;  /* 0x000000ffff097224 */ /* 0x000fc400078e00ff */
[----:B------:R-:W-:-:S10]  /*3ef0*/  IMAD.IADD R10, R15, 0x1, R21 ;  /* 0x000000010f0a7824 */ /* 0x000fd400078e0215 */
[----:B------:R-:W-:Y:S05]  /*3f00*/  @!P0 BRA `(.L_x_433) ;  /* 0x0000000c00ac8947 */ /* 0x000fea0003800000 */
[----:B------:R-:W-:Y:S02]  /*3f10*/  ISETP.GT.U32.AND P1, PT, R11, 0xc, PT ;  /* 0x0000000c0b00780c */ /* 0x000fe40003f24070 */
[----:B------:R-:W-:Y:S02]  /*3f20*/  PLOP3.LUT P0, PT, PT, PT, PT, 0x80, 0x0 ;  /* 0x000000000000781c */ /* 0x000fe40003f0f070 */
[----:B------:R-:W-:-:S13]  /*3f30*/  ISETP.GT.AND.EX P1, PT, R12, RZ, PT, P1 ;  /* 0x000000ff0c00720c */ /* 0x000fda0003f24310 */
[----:B------:R-:W-:Y:S05]  /*3f40*/  @!P1 BRA `(.L_x_434) ;  /* 0x0000000800489947 */ /* 0x000fea0003800000 */
[----:B------:R-:W-:Y:S01]  /*3f50*/  BSSY B2, `(.L_x_434) ;  /* 0x0000091000027945 */ /* 0x000fe20003800000 */
[----:B------:R-:W-:-:S13]  /*3f60*/  PLOP3.LUT P0, PT, PT, PT, PT, 0x8, 0x0 ;  /* 0x000000000000781c */ /* 0x000fda0003f0e170 */
.L_x_435:
[----:B------:R-:W-:Y:S01]  /*3f70*/  ULDC.64 UR4, c[0x0][0x230] ;  /* 0x00008c0000047ab9 */ /* 0x000fe20000000a00 */
[----:B------:R-:W-:Y:S01]  /*3f80*/  IMAD.MOV.U32 R20, RZ, RZ, R24 ;  /* 0x000000ffff147224 */ /* 0x000fe200078e0018 */
[----:B------:R-:W-:Y:S01]  /*3f90*/  LEA R16, P1, R13, UR4, 0x3 ;  /* 0x000000040d107c11 */ /* 0x000fe2000f8218ff */
[----:B------:R-:W-:-:S03]  /*3fa0*/  IMAD.MOV.U32 R21, RZ, RZ, R8 ;  /* 0x000000ffff157224 */ /* 0x000fc600078e0008 */
[----:B------:R-:W-:-:S03]  /*3fb0*/  LEA.HI.X R17, R13, UR5, R9, 0x3, P1 ;  /* 0x000000050d117c11 */ /* 0x000fc600088f1c09 */
[----:B------:R-:W2:Y:S04]  /*3fc0*/  LDG.E.64 R20, desc[UR36][R20.64] ;  /* 0x0000002414147981 */ /* 0x000ea8000c1e1b00 */
[----:B------:R-:W2:Y:S01]  /*3fd0*/  LDG.E.64 R22, desc[UR36][R16.64] ;  /* 0x0000002410167981 */ /* 0x000ea2000c1e1b00 */
[----:B------:R-:W-:Y:S01]  /*3fe0*/  IADD3 R24, P1, R24, R14, RZ ;  /* 0x0000000e18187210 */ /* 0x000fe20007f3e0ff */
[----:B------:R-:W-:Y:S02]  /*3ff0*/  IMAD.MOV.U32 R26, RZ, RZ, R0 ;  /* 0x000000ffff1a7224 */ /* 0x000fe400078e0000 */
[----:B------:R-:W-:Y:S02]  /*4000*/  IMAD.MOV.U32 R27, RZ, RZ, R2 ;  /* 0x000000ffff1b7224 */ /* 0x000fe400078e0002 */
[----:B------:R-:W-:-:S02]  /*4010*/  IMAD.X R25, R8, 0x1, R10, P1 ;  /* 0x0000000108197824 */ /* 0x000fc400008e060a */
[-C--:B--2---:R-:W-:Y:S02]  /*4020*/  IMAD R21, R21, R22.reuse, RZ ;  /* 0x0000001615157224 */ /* 0x084fe400078e02ff */
[----:B------:R-:W-:-:S04]  /*4030*/  IMAD.WIDE.U32 R26, R20, R22, R26 ;  /* 0x00000016141a7225 */ /* 0x000fc800078e001a */
[----:B------:R-:W-:Y:S02]  /*4040*/  IMAD R31, R20, R23, R21 ;  /* 0x00000017141f7224 */ /* 0x000fe400078e0215 */
[----:B------:R-:W2:Y:S04]  /*4050*/  LDG.E.64 R20, desc[UR36][R24.64] ;  /* 0x0000002418147981 */ /* 0x000ea8000c1e1b00 */
[----:B------:R-:W2:Y:S01]  /*4060*/  LDG.E.64 R22, desc[UR36][R16.64+0x8] ;  /* 0x0000082410167981 */ /* 0x000ea2000c1e1b00 */
[----:B------:R-:W-:Y:S02]  /*4070*/  IMAD.IADD R27, R27, 0x1, R31 ;  /* 0x000000011b1b7824 */ /* 0x000fe400078e021f */
[----:B--2---:R-:W-:-:S04]  /*4080*/  IMAD R21, R21, R22, RZ ;  /* 0x0000001615157224 */ /* 0x004fc800078e02ff */
[C---:B------:R-:W-:Y:S02]  /*4090*/  IMAD R0, R20.reuse, R23, R21 ;  /* 0x0000001714007224 */ /* 0x040fe400078e0215 */
[----:B------:R-:W-:Y:S01]  /*40a0*/  IMAD.WIDE.U32 R20, R20, R22, R26 ;  /* 0x0000001614147225 */ /* 0x000fe200078e001a */
[----:B------:R-:W-:Y:S01]  /*40b0*/  IADD3 R22, P1, R24, R14, RZ ;  /* 0x0000000e18167210 */ /* 0x000fe20007f3e0ff */
[----:B------:R-:W2:Y:S04]  /*40c0*/  LDG.E.64 R26, desc[UR36][R16.64+0x10] ;  /* 0x00001024101a7981 */ /* 0x000ea8000c1e1b00 */
[----:B------:R-:W-:-:S05]  /*40d0*/  IMAD.X R23, R25, 0x1, R10, P1 ;  /* 0x0000000119177824 */ /* 0x000fca00008e060a */
        /* <DEDUP_REMOVED lines=8> */
[----:B------:R0:W2:Y:S01]  /*4160*/  LDG.E.64 R22, desc[UR36][R20.64] ;  /* 0x0000002414167981 */ /* 0x0000a2000c1e1b00 */
[----:B------:R-:W-:Y:S01]  /*4170*/  IMAD.IADD R25, R25, 0x1, R0 ;  /* 0x0000000119197824 */ /* 0x000fe200078e0200 */
[----:B0-----:R-:W-:-:S05]  /*4180*/  IADD3 R20, P1, R20, R14, RZ ;  /* 0x0000000e14147210 */ /* 0x001fca0007f3e0ff */
[----:B------:R-:W-:Y:S02]  /*4190*/  IMAD.X R21, R21, 0x1, R10, P1 ;  /* 0x0000000115157824 */ /* 0x000fe400008e060a */
[----:B--2---:R-:W-:-:S04]  /*41a0*/  IMAD R23, R23, R26, RZ ;  /* 0x0000001a17177224 */ /* 0x004fc800078e02ff */
[C---:B------:R-:W-:Y:S02]  /*41b0*/  IMAD R0, R22.reuse, R27, R23 ;  /* 0x0000001b16007224 */ /* 0x040fe400078e0217 */
[----:B------:R-:W-:Y:S02]  /*41c0*/  IMAD.WIDE.U32 R22, R22, R26, R24 ;  /* 0x0000001a16167225 */ /* 0x000fe400078e0018 */
[----:B------:R0:W2:Y:S04]  /*41d0*/  LDG.E.64 R24, desc[UR36][R20.64] ;  /* 0x0000002414187981 */ /* 0x0000a8000c1e1b00 */
[----:B------:R-:W2:Y:S01]  /*41e0*/  LDG.E.64 R26, desc[UR36][R16.64+0x20] ;  /* 0x00002024101a7981 */ /* 0x000ea2000c1e1b00 */
        /* <DEDUP_REMOVED lines=81> */
[----:B0-----:R-:W-:-:S02]  /*4700*/  IADD3 R20, P1, R20, R14, RZ ;  /* 0x0000000e14147210 */ /* 0x001fc40007f3e0ff */
[----:B------:R-:W3:Y:S03]  /*4710*/  LDG.E.64 R16, desc[UR36][R16.64+0x78] ;  /* 0x0000782410107981 */ /* 0x000ee6000c1e1b00 */
[----:B------:R-:W-:Y:S02]  /*4720*/  IMAD.X R21, R21, 0x1, R10, P1 ;  /* 0x0000000115157824 */ /* 0x000fe400008e060a */
[-C--:B--2---:R-:W-:Y:S02]  /*4730*/  IMAD R25, R25, R26.reuse, RZ ;  /* 0x0000001a19197224 */ /* 0x084fe400078e02ff */
[----:B------:R-:W-:-:S04]  /*4740*/  IMAD.WIDE.U32 R22, R24, R26, R22 ;  /* 0x0000001a18167225 */ /* 0x000fc800078e0016 */
[----:B------:R-:W-:Y:S02]  /*4750*/  IMAD R0, R24, R27, R25 ;  /* 0x0000001b18007224 */ /* 0x000fe400078e0219 */
[----:B------:R-:W3:Y:S01]  /*4760*/  LDG.E.64 R24, desc[UR36][R20.64] ;  /* 0x0000002414187981 */ /* 0x000ee2000c1e1b00 */
[----:B------:R-:W-:-:S04]  /*4770*/  IADD3 R11, P1, R11, -0x10, RZ ;  /* 0xfffffff00b0b7810 */ /* 0x000fc80007f3e0ff */
[----:B------:R-:W-:Y:S02]  /*4780*/  IADD3.X R12, R12, -0x1, RZ, P1, !PT ;  /* 0xffffffff0c0c7810 */ /* 0x000fe40000ffe4ff */
[----:B------:R-:W-:-:S04]  /*4790*/  ISETP.GT.U32.AND P1, PT, R11, 0xc, PT ;  /* 0x0000000c0b00780c */ /* 0x000fc80003f24070 */
[----:B------:R-:W-:Y:S01]  /*47a0*/  ISETP.GT.AND.EX P1, PT, R12, RZ, PT, P1 ;  /* 0x000000ff0c00720c */ /* 0x000fe20003f24310 */
[----:B------:R-:W-:Y:S01]  /*47b0*/  IMAD.IADD R23, R23, 0x1, R0 ;  /* 0x0000000117177824 */ /* 0x000fe200078e0200 */
[----:B------:R-:W-:-:S05]  /*47c0*/  IADD3 R13, P3, R13, 0x10, RZ ;  /* 0x000000100d0d7810 */ /* 0x000fca0007f7e0ff */
[----:B------:R-:W-:Y:S02]  /*47d0*/  IMAD.X R9, RZ, RZ, R9, P3 ;  /* 0x000000ffff097224 */ /* 0x000fe400018e0609 */
[----:B---3--:R-:W-:-:S04]  /*47e0*/  IMAD R25, R25, R16, RZ ;  /* 0x0000001019197224 */ /* 0x008fc800078e02ff */
[C---:B------:R-:W-:Y:S02]  /*47f0*/  IMAD R25, R24.reuse, R17, R25 ;  /* 0x0000001118197224 */ /* 0x040fe400078e0219 */
[----:B------:R-:W-:Y:S01]  /*4800*/  IMAD.WIDE.U32 R16, R24, R16, R22 ;  /* 0x0000001018107225 */ /* 0x000fe200078e0016 */
[----:B------:R-:W-:-:S03]  /*4810*/  IADD3 R24, P2, R20, R14, RZ ;  /* 0x0000000e14187210 */ /* 0x000fc60007f5e0ff */
[----:B------:R-:W-:Y:S02]  /*4820*/  IMAD.IADD R2, R17, 0x1, R25 ;  /* 0x0000000111027824 */ /* 0x000fe400078e0219 */
[----:B------:R-:W-:Y:S02]  /*4830*/  IMAD.MOV.U32 R0, RZ, RZ, R16 ;  /* 0x000000ffff007224 */ /* 0x000fe400078e0010 */
[----:B------:R-:W-:Y:S01]  /*4840*/  IMAD.X R8, R21, 0x1, R10, P2 ;  /* 0x0000000115087824 */ /* 0x000fe200010e060a */
[----:B------:R-:W-:Y:S06]  /*4850*/  @P1 BRA `(.L_x_435) ;  /* 0xfffffff400c41947 */ /* 0x000fec000383ffff */
[----:B------:R-:W-:Y:S05]  /*4860*/  BSYNC B2 ;  /* 0x0000000000027941 */ /* 0x000fea0003800000 */
.L_x_434:
[----:B------:R-:W-:Y:S01]  /*4870*/  ISETP.GT.U32.AND P1, PT, R11, 0x4, PT ;  /* 0x000000040b00780c */ /* 0x000fe20003f24070 */
[----:B------:R-:W-:Y:S03]  /*4880*/  BSSY B2, `(.L_x_436) ;  /* 0x0000050000027945 */ /* 0x000fe60003800000 */
[----:B------:R-:W-:-:S13]  /*4890*/  ISETP.GT.AND.EX P1, PT, R12, RZ, PT, P1 ;  /* 0x000000ff0c00720c */ /* 0x000fda0003f24310 */
[----:B------:R-:W-:Y:S05]  /*48a0*/  @!P1 BRA `(.L_x_437) ;  /* 0x0000000400349947 */ /* 0x000fea0003800000 */
[----:B------:R-:W-:Y:S01]  /*48b0*/  ULDC.64 UR4, c[0x0][0x230] ;  /* 0x00008c0000047ab9 */ /* 0x000fe20000000a00 */
[----:B------:R-:W-:Y:S01]  /*48c0*/  IMAD.MOV.U32 R20, RZ, RZ, R24 ;  /* 0x000000ffff147224 */ /* 0x000fe200078e0018 */
[----:B------:R-:W-:Y:S01]  /*48d0*/  LEA R16, P0, R13, UR4, 0x3 ;  /* 0x000000040d107c11 */ /* 0x000fe2000f8018ff */
[----:B------:R-:W-:-:S03]  /*48e0*/  IMAD.MOV.U32 R21, RZ, RZ, R8 ;  /* 0x000000ffff157224 */ /* 0x000fc600078e0008 */
[----:B------:R-:W-:Y:S02]  /*48f0*/  LEA.HI.X R17, R13, UR5, R9, 0x3, P0 ;  /* 0x000000050d117c11 */ /* 0x000fe400080f1c09 */
[----:B------:R-:W2:Y:S04]  /*4900*/  LDG.E.64 R22, desc[UR36][R20.64] ;  /* 0x0000002414167981 */ /* 0x000ea8000c1e1b00 */
[----:B------:R-:W2:Y:S01]  /*4910*/  LDG.E.64 R20, desc[UR36][R16.64] ;  /* 0x0000002410147981 */ /* 0x000ea2000c1e1b00 */
[----:B------:R-:W-:Y:S01]  /*4920*/  IADD3 R24, P0, R24, R14, RZ ;  /* 0x0000000e18187210 */ /* 0x000fe20007f1e0ff */
[----:B------:R-:W-:Y:S02]  /*4930*/  IMAD.MOV.U32 R26, RZ, RZ, R0 ;  /* 0x000000ffff1a7224 */ /* 0x000fe400078e0000 */
[----:B------:R-:W-:-:S02]  /*4940*/  IMAD.MOV.U32 R27, RZ, RZ, R2 ;  /* 0x000000ffff1b7224 */ /* 0x000fc400078e0002 */
[----:B------:R-:W-:Y:S02]  /*4950*/  IMAD.X R25, R8, 0x1, R10, P0 ;  /* 0x0000000108197824 */ /* 0x000fe400000e060a */
        /* <DEDUP_REMOVED lines=48> */
[-C--:B--2---:R-:W-:Y:S02]  /*4c60*/  IMAD R25, R25, R26.reuse, RZ ;  /* 0x0000001a19197224 */ /* 0x084fe400078e02ff */
[----:B------:R-:W-:-:S04]  /*4c70*/  IMAD.WIDE.U32 R22, R24, R26, R22 ;  /* 0x0000001a18167225 */ /* 0x000fc800078e0016 */
[----:B------:R-:W-:Y:S02]  /*4c80*/  IMAD R0, R24, R27, R25 ;  /* 0x0000001b18007224 */ /* 0x000fe400078e0219 */
[----:B------:R-:W2:Y:S04]  /*4c90*/  LDG.E.64 R24, desc[UR36][R16.64+0x38] ;  /* 0x0000382410187981 */ /* 0x000ea8000c1e1b00 */
[----:B------:R-:W2:Y:S01]  /*4ca0*/  LDG.E.64 R16, desc[UR36][R20.64] ;  /* 0x0000002414107981 */ /* 0x000ea2000c1e1b00 */
[----:B------:R-:W-:Y:S01]  /*4cb0*/  IMAD.IADD R23, R23, 0x1, R0 ;  /* 0x0000000117177824 */ /* 0x000fe200078e0200 */
[----:B------:R-:W-:Y:S02]  /*4cc0*/  IADD3 R13, P2, R13, 0x8, RZ ;  /* 0x000000080d0d7810 */ /* 0x000fe40007f5e0ff */
[----:B------:R-:W-:-:S02]  /*4cd0*/  IADD3 R11, P3, R11, -0x8, RZ ;  /* 0xfffffff80b0b7810 */ /* 0x000fc40007f7e0ff */
[----:B------:R-:W-:Y:S01]  /*4ce0*/  PLOP3.LUT P0, PT, PT, PT, PT, 0x8, 0x0 ;  /* 0x000000000000781c */ /* 0x000fe20003f0e170 */
[----:B------:R-:W-:Y:S01]  /*4cf0*/  IMAD.X R9, RZ, RZ, R9, P2 ;  /* 0x000000ffff097224 */ /* 0x000fe200010e0609 */
[----:B------:R-:W-:Y:S01]  /*4d00*/  IADD3.X R12, R12, -0x1, RZ, P3, !PT ;  /* 0xffffffff0c0c7810 */ /* 0x000fe20001ffe4ff */
[----:B--2---:R-:W-:-:S04]  /*4d10*/  IMAD R27, R17, R24, RZ ;  /* 0x00000018111b7224 */ /* 0x004fc800078e02ff */
[C---:B------:R-:W-:Y:S02]  /*4d20*/  IMAD R27, R16.reuse, R25, R27 ;  /* 0x00000019101b7224 */ /* 0x040fe400078e021b */
[----:B------:R-:W-:Y:S01]  /*4d30*/  IMAD.WIDE.U32 R16, R16, R24, R22 ;  /* 0x0000001810107225 */ /* 0x000fe200078e0016 */
[----:B------:R-:W-:-:S03]  /*4d40*/  IADD3 R24, P1, R20, R14, RZ ;  /* 0x0000000e14187210 */ /* 0x000fc60007f3e0ff */
[----:B------:R-:W-:Y:S02]  /*4d50*/  IMAD.IADD R2, R17, 0x1, R27 ;  /* 0x0000000111027824 */ /* 0x000fe400078e021b */
[----:B------:R-:W-:Y:S02]  /*4d60*/  IMAD.MOV.U32 R0, RZ, RZ, R16 ;  /* 0x000000ffff007224 */ /* 0x000fe400078e0010 */
[----:B------:R-:W-:-:S07]  /*4d70*/  IMAD.X R8, R21, 0x1, R10, P1 ;  /* 0x0000000115087824 */ /* 0x000fce00008e060a */
.L_x_437:
[----:B------:R-:W-:Y:S05]  /*4d80*/  BSYNC B2 ;  /* 0x0000000000027941 */ /* 0x000fea0003800000 */
.L_x_436:
[----:B------:R-:W-:-:S04]  /*4d90*/  ISETP.NE.U32.AND P1, PT, R11, RZ, PT ;  /* 0x000000ff0b00720c */ /* 0x000fc80003f25070 */
[----:B------:R-:W-:-:S13]  /*4da0*/  ISETP.NE.OR.EX P0, PT, R12, RZ, P0, P1 ;  /* 0x000000ff0c00720c */ /* 0x000fda0000705710 */
[----:B------:R-:W-:Y:S05]  /*4db0*/  @!P0 BRA `(.L_x_438) ;  /* 0x0000000000bc8947 */ /* 0x000fea0003800000 */
.L_x_433:
        /* <DEDUP_REMOVED lines=24> */
[----:B------:R-:W-:-:S03]  /*4f40*/  IMAD.IADD R21, R21, 0x1, R0 ;  /* 0x0000000115157824 */ /* 0x000fc600078e0200 */
[----:B------:R-:W3:Y:S01]  /*4f50*/  LDG.E.64 R16, desc[UR36][R16.64+0x18] ;  /* 0x0000182410107981 */ /* 0x000ee2000c1e1b00 */
[----:B--2---:R-:W-:-:S04]  /*4f60*/  IMAD R25, R25, R26, RZ ;  /* 0x0000001a19197224 */ /* 0x004fc800078e02ff */
[C---:B------:R-:W-:Y:S02]  /*4f70*/  IMAD R0, R24.reuse, R27, R25 ;  /* 0x0000001b18007224 */ /* 0x040fe400078e0219 */
[----:B------:R-:W-:Y:S01]  /*4f80*/  IMAD.WIDE.U32 R24, R24, R26, R20 ;  /* 0x0000001a18187225 */ /* 0x000fe200078e0014 */
[----:B------:R-:W-:-:S05]  /*4f90*/  IADD3 R20, P0, R22, R14, RZ ;  /* 0x0000000e16147210 */ /* 0x000fca0007f1e0ff */
[----:B------:R-:W-:-:S05]  /*4fa0*/  IMAD.X R21, R23, 0x1, R10, P0 ;  /* 0x0000000117157824 */ /* 0x000fca00000e060a */
[----:B------:R-:W3:Y:S01]  /*4fb0*/  LDG.E.64 R22, desc[UR36][R20.64] ;  /* 0x0000002414167981 */ /* 0x000ee2000c1e1b00 */
[----:B------:R-:W-:-:S04]  /*4fc0*/  IADD3 R11, P0, R11, -0x4, RZ ;  /* 0xfffffffc0b0b7810 */ /* 0x000fc80007f1e0ff */
[----:B------:R-:W-:Y:S02]  /*4fd0*/  IADD3.X R12, R12, -0x1, RZ, P0, !PT ;  /* 0xffffffff0c0c7810 */ /* 0x000fe400007fe4ff */
[----:B------:R-:W-:-:S04]  /*4fe0*/  ISETP.NE.U32.AND P0, PT, R11, RZ, PT ;  /* 0x000000ff0b00720c */ /* 0x000fc80003f05070 */
[----:B------:R-:W-:Y:S01]  /*4ff0*/  ISETP.NE.AND.EX P0, PT, R12, RZ, PT, P0 ;  /* 0x000000ff0c00720c */ /* 0x000fe20003f05300 */
        /* <DEDUP_REMOVED lines=11> */
.L_x_438:
[----:B------:R-:W-:Y:S05]  /*50b0*/  BSYNC B0 ;  /* 0x0000000000007941 */ /* 0x000fea0003800000 */
.L_x_432:
[----:B------:R-:W1:Y:S02]  /*50c0*/  LDC R22, c[0x0][0x228] ;  /* 0x00008a00ff167b82 */ /* 0x000e640000000800 */
[----:B-1----:R-:W-:-:S04]  /*50d0*/  LOP3.LUT R22, R22, 0x3, RZ, 0xc0, !PT ;  /* 0x0000000316167812 */ /* 0x002fc800078ec0ff */
[----:B------:R-:W-:-:S04]  /*50e0*/  ISETP.NE.U32.AND P0, PT, R22, RZ, PT ;  /* 0x000000ff1600720c */ /* 0x000fc80003f05070 */
[----:B------:R-:W-:-:S13]  /*50f0*/  ISETP.NE.AND.EX P0, PT, RZ, RZ, PT, P0 ;  /* 0x000000ffff00720c */ /* 0x000fda0003f05300 */
[----:B------:R-:W-:Y:S05]  /*5100*/  @!P0 BRA `(.L_x_431) ;  /* 0x0000000000d08947 */ /* 0x000fea0003800000 */
[----:B------:R-:W1:Y:S01]  /*5110*/  LDC.64 R10, c[0x0][0x238] ;  /* 0x00008e00ff0a7b82 */ /* 0x000e620000000a00 */
[----:B------:R-:W-:Y:S01]  /*5120*/  IMAD.MOV.U32 R36, RZ, RZ, R32 ;  /* 0x000000ffff247224 */ /* 0x000fe200078e0020 */
[----:B------:R-:W-:Y:S01]  /*5130*/  ULDC.64 UR6, c[0x0][0x218] ;  /* 0x0000860000067ab9 */ /* 0x000fe20000000a00 */
[----:B------:R-:W-:Y:S02]  /*5140*/  ULDC.64 UR4, c[0x0][0x230] ;  /* 0x00008c0000047ab9 */ /* 0x000fe40000000a00 */
[----:B------:R-:W-:Y:S01]  /*5150*/  LEA R8, P0, R13, UR4, 0x3 ;  /* 0x000000040d087c11 */ /* 0x000fe2000f8018ff */
[----:B-1----:R-:W-:-:S03]  /*5160*/  IMAD R12, R9, R10, RZ ;  /* 0x0000000a090c7224 */ /* 0x002fc600078e02ff */
[C---:B------:R-:W-:Y:S01]  /*5170*/  LEA.HI.X R9, R13.reuse, UR5, R9, 0x3, P0 ;  /* 0x000000050d097c11 */ /* 0x040fe200080f1c09 */
[----:B------:R-:W-:-:S04]  /*5180*/  IMAD.WIDE.U32 R14, R13, R10, R36 ;  /* 0x0000000a0d0e7225 */ /* 0x000fc800078e0024 */
[----:B------:R-:W-:Y:S01]  /*5190*/  IMAD R12, R13, R11, R12 ;  /* 0x0000000b0d0c7224 */ /* 0x000fe200078e020c */
[----:B------:R-:W-:-:S03]  /*51a0*/  LEA R16, P1, R14, UR6, 0x3 ;  /* 0x000000060e107c11 */ /* 0x000fc6000f8218ff */
[----:B------:R-:W-:-:S05]  /*51b0*/  IMAD.IADD R15, R15, 0x1, R12 ;  /* 0x000000010f0f7824 */ /* 0x000fca00078e020c */
[----:B------:R-:W-:Y:S02]  /*51c0*/  LEA.HI.X R17, R14, UR7, R15, 0x3, P1 ;  /* 0x000000070e117c11 */ /* 0x000fe400088f1c0f */
[----:B------:R-:W2:Y:S04]  /*51d0*/  LDG.E.64 R14, desc[UR36][R8.64] ;  /* 0x00000024080e7981 */ /* 0x000ea8000c1e1b00 */
[----:B------:R-:W2:Y:S01]  /*51e0*/  LDG.E.64 R16, desc[UR36][R16.64] ;  /* 0x0000002410107981 */ /* 0x000ea2000c1e1b00 */
[----:B------:R-:W-:Y:S01]  /*51f0*/  ISETP.NE.U32.AND P0, PT, R22, 0x1, PT ;  /* 0x000000011600780c */ /* 0x000fe20003f05070 */
[----:B0-----:R-:W-:Y:S02]  /*5200*/  IMAD.MOV.U32 R20, RZ, RZ, R0 ;  /* 0x000000ffff147224 */ /* 0x001fe400078e0000 */
[----:B------:R-:W-:Y:S01]  /*5210*/  IMAD.MOV.U32 R21, RZ, RZ, R2 ;  /* 0x000000ffff157224 */ /* 0x000fe200078e0002 */
[----:B------:R-:W-:Y:S01]  /*5220*/  ISETP.NE.AND.EX P0, PT, RZ, RZ, PT, P0 ;  /* 0x000000ffff00720c */ /* 0x000fe20003f05300 */
[----:B--2---:R-:W-:-:S02]  /*5230*/  IMAD R23, R17, R14, RZ ;  /* 0x0000000e11177224 */ /* 0x004fc400078e02ff */
[----:B------:R-:W-:-:S04]  /*5240*/  IMAD.WIDE.U32 R20, R16, R14, R20 ;  /* 0x0000000e10147225 */ /* 0x000fc800078e0014 */
[----:B------:R-:W-:Y:S02]  /*5250*/  IMAD R23, R16, R15, R23 ;  /* 0x0000000f10177224 */ /* 0x000fe400078e0217 */
[----:B------:R-:W-:Y:S02]  /*5260*/  IMAD.MOV.U32 R0, RZ, RZ, R20 ;  /* 0x000000ffff007224 */ /* 0x000fe400078e0014 */
[----:B------:R-:W-:Y:S02]  /*5270*/  IMAD.IADD R2, R21, 0x1, R23 ;  /* 0x0000000115027824 */ /* 0x000fe400078e0217 */
[----:B------:R-:W-:Y:S05]  /*5280*/  @!P0 BRA `(.L_x_431) ;  /* 0x0000000000708947 */ /* 0x000fea0003800000 */
[----:B------:R-:W-:Y:S01]  /*5290*/  ULDC.64 UR4, c[0x0][0x238] ;  /* 0x00008e0000047ab9 */ /* 0x000fe20000000a00 */
[----:B------:R-:W-:Y:S01]  /*52a0*/  ISETP.NE.U32.AND P0, PT, R22, 0x2, PT ;  /* 0x000000021600780c */ /* 0x000fe20003f05070 */
[----:B------:R-:W-:-:S03]  /*52b0*/  IMAD.WIDE.U32 R14, R13, R10, UR4 ;  /* 0x000000040d0e7e25 */ /* 0x000fc6000f8e000a */
[----:B------:R-:W-:Y:S02]  /*52c0*/  ISETP.NE.AND.EX P0, PT, RZ, RZ, PT, P0 ;  /* 0x000000ffff00720c */ /* 0x000fe40003f05300 */
[----:B------:R-:W-:-:S04]  /*52d0*/  IADD3 R32, P1, R32, R14, RZ ;  /* 0x0000000e20207210 */ /* 0x000fc80007f3e0ff */
[----:B------:R-:W-:Y:S02]  /*52e0*/  IADD3.X R15, R37, R12, R15, P1, !PT ;  /* 0x0000000c250f7210 */ /* 0x000fe40000ffe40f */
[----:B------:R-:W-:-:S04]  /*52f0*/  LEA R20, P1, R32, UR6, 0x3 ;  /* 0x0000000620147c11 */ /* 0x000fc8000f8218ff */
[----:B------:R-:W-:Y:S02]  /*5300*/  LEA.HI.X R21, R32, UR7, R15, 0x3, P1 ;  /* 0x0000000720157c11 */ /* 0x000fe400088f1c0f */
[----:B------:R-:W2:Y:S01]  /*5310*/  LDG.E.64 R14, desc[UR36][R8.64+0x8] ;  /* 0x00000824080e7981 */ /* 0x000ea2000c1e1b00 */
[----:B------:R-:W-:-:S03]  /*5320*/  @P0 LEA R16, P1, R10, R20, 0x3 ;  /* 0x000000140a100211 */ /* 0x000fc600078218ff */
[----:B------:R-:W2:Y:S01]  /*5330*/  LDG.E.64 R12, desc[UR36][R20.64] ;  /* 0x00000024140c7981 */ /* 0x000ea2000c1e1b00 */
[----:B------:R-:W-:-:S03]  /*5340*/  @P0 LEA.HI.X R17, R10, R21, R11, 0x3, P1 ;  /* 0x000000150a110211 */ /* 0x000fc600008f1c0b */
[----:B------:R-:W3:Y:S04]  /*5350*/  @P0 LDG.E.64 R10, desc[UR36][R8.64+0x10] ;  /* 0x00001024080a0981 */ /* 0x000ee8000c1e1b00 */
[----:B------:R-:W3:Y:S01]  /*5360*/  @P0 LDG.E.64 R16, desc[UR36][R16.64] ;  /* 0x0000002410100981 */ /* 0x000ee2000c1e1b00 */
[----:B------:R-:W-:Y:S02]  /*5370*/  IMAD.MOV.U32 R22, RZ, RZ, R0 ;  /* 0x000000ffff167224 */ /* 0x000fe400078e0000 */
[----:B------:R-:W-:Y:S02]  /*5380*/  IMAD.MOV.U32 R23, RZ, RZ, R2 ;  /* 0x000000ffff177224 */ /* 0x000fe400078e0002 */
[-C--:B--2---:R-:W-:Y:S02]  /*5390*/  IMAD R13, R13, R14.reuse, RZ ;  /* 0x0000000e0d0d7224 */ /* 0x084fe400078e02ff */
[----:B------:R-:W-:-:S04]  /*53a0*/  IMAD.WIDE.U32 R22, R12, R14, R22 ;  /* 0x0000000e0c167225 */ /* 0x000fc800078e0016 */
[----:B------:R-:W-:Y:S02]  /*53b0*/  IMAD R13, R12, R15, R13 ;  /* 0x0000000f0c0d7224 */ /* 0x000fe400078e020d */
[----:B------:R-:W-:Y:S02]  /*53c0*/  IMAD.MOV.U32 R0, RZ, RZ, R22 ;  /* 0x000000ffff007224 */ /* 0x000fe400078e0016 */
[----:B------:R-:W-:Y:S02]  /*53d0*/  IMAD.IADD R2, R23, 0x1, R13 ;  /* 0x0000000117027824 */ /* 0x000fe400078e020d */
[----:B---3--:R-:W-:Y:S02]  /*53e0*/  @P0 IMAD R15, R17, R10, RZ ;  /* 0x0000000a110f0224 */ /* 0x008fe400078e02ff */
[----:B------:R-:W-:Y:S02]  /*53f0*/  @P0 IMAD.MOV.U32 R8, RZ, RZ, R0 ;  /* 0x000000ffff080224 */ /* 0x000fe400078e0000 */
[----:B------:R-:W-:-:S02]  /*5400*/  @P0 IMAD.MOV.U32 R9, RZ, RZ, R2 ;  /* 0x000000ffff090224 */ /* 0x000fc400078e0002 */
[C---:B------:R-:W-:Y:S02]  /*5410*/  @P0 IMAD R15, R16.reuse, R11, R15 ;  /* 0x0000000b100f0224 */ /* 0x040fe400078e020f */
[----:B------:R-:W-:-:S04]  /*5420*/  @P0 IMAD.WIDE.U32 R10, R16, R10, R8 ;  /* 0x0000000a100a0225 */ /* 0x000fc800078e0008 */
[----:B------:R-:W-:Y:S02]  /*5430*/  @P0 IMAD.IADD R2, R11, 0x1, R15 ;  /* 0x000000010b020824 */ /* 0x000fe400078e020f */
[----:B------:R-:W-:-:S07]  /*5440*/  @P0 IMAD.MOV.U32 R0, RZ, RZ, R10 ;  /* 0x000000ffff000224 */ /* 0x000fce00078e000a */
.L_x_431:
[----:B------:R-:W-:Y:S05]  /*5450*/  BSYNC B1 ;  /* 0x0000000000017941 */ /* 0x000fea0003800000 */
.L_x_430:
[----:B------:R-:W1:Y:S01]  /*5460*/  S2R R9, SR_CTAID.X ;  /* 0x0000000000097919 */ /* 0x000e620000002500 */
[----:B------:R-:W1:Y:S01]  /*5470*/  LDC R10, c[0x0][0x210] ;  /* 0x00008400ff0a7b82 */ /* 0x000e620000000800 */
[----:B------:R-:W-:Y:S01]  /*5480*/  BSSY B1, `(.L_x_439) ;  /* 0x000016e000017945 */ /* 0x000fe20003800000 */
[----:B------:R-:W2:Y:S01]  /*5490*/  S2R R8, SR_TID.X ;  /* 0x0000000000087919 */ /* 0x000ea20000002100 */
[----:B-1----:R-:W-:Y:S02]  /*54a0*/  IMAD R9, R9, -0x200, R10 ;  /* 0xfffffe0009097824 */ /* 0x002fe400078e020a */
[----:B--2---:R-:W-:-:S05]  /*54b0*/  VIADD R8, R8, 0x80 ;  /* 0x0000008008087836 */ /* 0x004fca0000000000 */
[----:B------:R-:W-:-:S13]  /*54c0*/  ISETP.GE.AND P0, PT, R8, R9, PT ;  /* 0x000000090800720c */ /* 0x000fda0003f06270 */
[----:B------:R-:W-:Y:S05]  /*54d0*/  @P0 BRA `(.L_x_440) ;  /* 0x0000001400a00947 */ /* 0x000fea0003800000 */
[----:B------:R-:W1:Y:S01]  /*54e0*/  LDC.64 R32, c[0x0][0x228] ;  /* 0x00008a00ff207b82 */ /* 0x000e620000000a00 */
[----:B------:R-:W-:Y:S01]  /*54f0*/  ULDC.64 UR4, c[0x0][0x220] ;  /* 0x0000880000047ab9 */ /* 0x000fe20000000a00 */
[----:B------:R-:W-:Y:S02]  /*5500*/  IMAD.MOV.U32 R30, RZ, RZ, RZ ;  /* 0x000000ffff1e7224 */ /* 0x000fe400078e00ff */
[----:B-----5:R-:W-:Y:S02]  /*5510*/  IMAD R3, R19, UR4, RZ ;  /* 0x0000000413037c24 */ /* 0x020fe4000f8e02ff */
[C---:B------:R-:W-:Y:S02]  /*5520*/  IMAD.WIDE.U32 R26, R18.reuse, UR4, RZ ;  /* 0x00000004121a7c25 */ /* 0x040fe4000f8e00ff */
[----:B------:R-:W2:Y:S02]  /*5530*/  LDC.64 R14, c[0x0][0x238] ;  /* 0x00008e00ff0e7b82 */ /* 0x000ea40000000a00 */
[----:B------:R-:W-:-:S02]  /*5540*/  IMAD R13, R18, UR5, R3 ;  /* 0x00000005120d7c24 */ /* 0x000fc4000f8e0203 */
[----:B------:R-:W-:Y:S02]  /*5550*/  IMAD.MOV.U32 R3, RZ, RZ, RZ ;  /* 0x000000ffff037224 */ /* 0x000fe400078e00ff */
[----:B------:R-:W-:Y:S01]  /*5560*/  IMAD.IADD R37, R27, 0x1, R13 ;  /* 0x000000011b257824 */ /* 0x000fe200078e020d */
[C---:B-1----:R-:W-:Y:S02]  /*5570*/  IADD3 R8, P1, R32.reuse, -0x1, RZ ;  /* 0xffffffff20087810 */ /* 0x042fe40007f3e0ff */
[----:B------:R-:W-:Y:S02]  /*5580*/  LOP3.LUT R11, R32, 0x3, RZ, 0xc0, !PT ;  /* 0x00000003200b7812 */ /* 0x000fe400078ec0ff */
[----:B------:R-:W-:Y:S02]  /*5590*/  ISETP.GE.U32.AND P0, PT, R8, 0x3, PT ;  /* 0x000000030800780c */ /* 0x000fe40003f06070 */
[----:B------:R-:W-:-:S04]  /*55a0*/  IADD3.X R8, R33, -0x1, RZ, P1, !PT ;  /* 0xffffffff21087810 */ /* 0x000fc80000ffe4ff */
[----:B------:R-:W-:Y:S02]  /*55b0*/  ISETP.GE.U32.AND.EX P0, PT, R8, RZ, PT, P0 ;  /* 0x000000ff0800720c */ /* 0x000fe40003f06100 */
[----:B------:R-:W-:-:S11]  /*55c0*/  CS2R R8, SRZ ;  /* 0x0000000000087805 */ /* 0x000fd6000001ff00 */
[----:B--2---:R-:W-:Y:S05]  /*55d0*/  @!P0 BRA `(.L_x_441) ;  /* 0x00000010008c8947 */ /* 0x004fea0003800000 */
[----:B------:R-:W-:Y:S01]  /*55e0*/  IADD3 R10, P0, -R11, R32, RZ ;  /* 0x000000200b0a7210 */ /* 0x000fe20007f1e1ff */
[----:B------:R-:W-:Y:S01]  /*55f0*/  ULDC.64 UR4, c[0x0][0x218] ;  /* 0x0000860000047ab9 */ /* 0x000fe20000000a00 */
[----:B------:R-:W-:Y:S01]  /*5600*/  IMAD.IADD R13, R13, 0x1, R27 ;  /* 0x000000010d0d7824 */ /* 0x000fe200078e021b */
[----:B------:R-:W-:Y:S01]  /*5610*/  LEA R12, P1, R26, UR4, 0x3 ;  /* 0x000000041a0c7c11 */ /* 0x000fe2000f8218ff */
[----:B----4-:R-:W-:Y:S01]  /*5620*/  IMAD.WIDE.U32 R16, R14, 0x8, RZ ;  /* 0x000000080e107825 */ /* 0x010fe200078e00ff */
[----:B------:R-:W-:Y:S01]  /*5630*/  IADD3.X R11, R33, -0x1, RZ, P0, !PT ;  /* 0xffffffff210b7810 */ /* 0x000fe200007fe4ff */
[----:B------:R-:W-:Y:S01]  /*5640*/  BSSY B0, `(.L_x_441) ;  /* 0x000011c000007945 */ /* 0x000fe20003800000 */
[----:B------:R-:W-:Y:S01]  /*5650*/  ISETP.GT.U32.AND P0, PT, R10, RZ, PT ;  /* 0x000000ff0a00720c */ /* 0x000fe20003f04070 */
[----:B------:R-:W-:Y:S01]  /*5660*/  IMAD.SHL.U32 R15, R15, 0x8, RZ ;  /* 0x000000080f0f7824 */ /* 0x000fe200078e00ff */
[----:B------:R-:W-:Y:S02]  /*5670*/  LEA.HI.X R13, R26, UR5, R13, 0x3, P1 ;  /* 0x000000051a0d7c11 */ /* 0x000fe400088f1c0d */
[----:B------:R-:W-:-:S02]  /*5680*/  CS2R R8, SRZ ;  /* 0x0000000000087805 */ /* 0x000fc4000001ff00 */
[----:B------:R-:W-:Y:S01]  /*5690*/  ISETP.GT.AND.EX P0, PT, R11, RZ, PT, P0 ;  /* 0x000000ff0b00720c */ /* 0x000fe20003f04300 */
[----:B------:R-:W-:-:S12]  /*56a0*/  IMAD.IADD R14, R17, 0x1, R15 ;  /* 0x00000001110e7824 */ /* 0x000fd800078e020f */
[----:B------:R-:W-:Y:S05]  /*56b0*/  @!P0 BRA `(.L_x_442) ;  /* 0x0000000c009c8947 */ /* 0x000fea0003800000 */
[----:B------:R-:W-:Y:S02]  /*56c0*/  ISETP.GT.U32.AND P1, PT, R10, 0xc, PT ;  /* 0x0000000c0a00780c */ /* 0x000fe40003f24070 */
[----:B------:R-:W-:Y:S02]  /*56d0*/  PLOP3.LUT P0, PT, PT, PT, PT, 0x80, 0x0 ;  /* 0x000000000000781c */ /* 0x000fe40003f0f070 */
[----:B------:R-:W-:-:S13]  /*56e0*/  ISETP.GT.AND.EX P1, PT, R11, RZ, PT, P1 ;  /* 0x000000ff0b00720c */ /* 0x000fda0003f24310 */
[----:B------:R-:W-:Y:S05]  /*56f0*/  @!P1 BRA `(.L_x_443) ;  /* 0x0000000800409947 */ /* 0x000fea0003800000 */
[----:B------:R-:W-:Y:S01]  /*5700*/  BSSY B2, `(.L_x_443) ;  /* 0x000008f000027945 */ /* 0x000fe20003800000 */
[----:B------:R-:W-:-:S13]  /*5710*/  PLOP3.LUT P0, PT, PT, PT, PT, 0x8, 0x0 ;  /* 0x000000000000781c */ /* 0x000fda0003f0e170 */
.L_x_444:
[----:B------:R-:W-:Y:S01]  /*5720*/  ULDC.64 UR4, c[0x0][0x230] ;  /* 0x00008c0000047ab9 */ /* 0x000fe20000000a00 */
[----:B0-----:R0:W2:Y:S01]  /*5730*/  LDG.E.64 R20, desc[UR36][R12.64] ;  /* 0x000000240c147981 */ /* 0x0010a2000c1e1b00 */
[----:B------:R-:W-:-:S04]  /*5740*/  LEA R18, P1, R8, UR4, 0x3 ;  /* 0x0000000408127c11 */ /* 0x000fc8000f8218ff */
[----:B------:R-:W-:-:S05]  /*5750*/  LEA.HI.X R19, R8, UR5, R9, 0x3, P1 ;  /* 0x0000000508137c11 */ /* 0x000fca00088f1c09 */
[----:B------:R-:W2:Y:S01]  /*5760*/  LDG.E.64 R22, desc[UR36][R18.64] ;  /* 0x0000002412167981 */ /* 0x000ea2000c1e1b00 */
[----:B0-----:R-:W-:Y:S01]  /*5770*/  IADD3 R12, P1, R12, R16, RZ ;  /* 0x000000100c0c7210 */ /* 0x001fe20007f3e0ff */
[----:B------:R-:W-:Y:S02]  /*5780*/  IMAD.MOV.U32 R24, RZ, RZ, R30 ;  /* 0x000000ffff187224 */ /* 0x000fe400078e001e */
[----:B------:R-:W-:Y:S02]  /*5790*/  IMAD.MOV.U32 R25, RZ, RZ, R3 ;  /* 0x000000ffff197224 */ /* 0x000fe400078e0003 */
[----:B------:R-:W-:Y:S02]  /*57a0*/  IMAD.X R13, R13, 0x1, R14, P1 ;  /* 0x000000010d0d7824 */ /* 0x000fe400008e060e */
[-C--:B--2---:R-:W-:Y:S02]  /*57b0*/  IMAD R15, R21, R22.reuse, RZ ;  /* 0x00000016150f7224 */ /* 0x084fe400078e02ff */
[----:B------:R-:W-:-:S04]  /*57c0*/  IMAD.WIDE.U32 R24, R20, R22, R24 ;  /* 0x0000001614187225 */ /* 0x000fc800078e0018 */
[----:B------:R-:W-:Y:S02]  /*57d0*/  IMAD R15, R20, R23, R15 ;  /* 0x00000017140f7224 */ /* 0x000fe400078e020f */
        /* <DEDUP_REMOVED lines=113> */
[----:B------:R0:W3:Y:S01]  /*5ef0*/  LDG.E.64 R22, desc[UR36][R12.64] ;  /* 0x000000240c167981 */ /* 0x0000e2000c1e1b00 */
[----:B------:R-:W-:-:S04]  /*5f00*/  IADD3 R10, P1, R10, -0x10, RZ ;  /* 0xfffffff00a0a7810 */ /* 0x000fc80007f3e0ff */
[----:B------:R-:W-:Y:S02]  /*5f10*/  IADD3.X R11, R11, -0x1, RZ, P1, !PT ;  /* 0xffffffff0b0b7810 */ /* 0x000fe40000ffe4ff */
[----:B------:R-:W-:-:S04]  /*5f20*/  ISETP.GT.U32.AND P1, PT, R10, 0xc, PT ;  /* 0x0000000c0a00780c */ /* 0x000fc80003f24070 */
[----:B------:R-:W-:Y:S01]  /*5f30*/  ISETP.GT.AND.EX P1, PT, R11, RZ, PT, P1 ;  /* 0x000000ff0b00720c */ /* 0x000fe20003f24310 */
[----:B------:R-:W-:Y:S01]  /*5f40*/  IMAD.IADD R21, R21, 0x1, R3 ;  /* 0x0000000115157824 */ /* 0x000fe200078e0203 */
[----:B------:R-:W-:Y:S02]  /*5f50*/  IADD3 R8, P3, R8, 0x10, RZ ;  /* 0x0000001008087810 */ /* 0x000fe40007f7e0ff */
[----:B0-----:R-:W-:-:S03]  /*5f60*/  IADD3 R12, P2, R12, R16, RZ ;  /* 0x000000100c0c7210 */ /* 0x001fc60007f5e0ff */
[----:B------:R-:W-:Y:S02]  /*5f70*/  IMAD.X R9, RZ, RZ, R9, P3 ;  /* 0x000000ffff097224 */ /* 0x000fe400018e0609 */
[----:B------:R-:W-:Y:S02]  /*5f80*/  IMAD.X R13, R13, 0x1, R14, P2 ;  /* 0x000000010d0d7824 */ /* 0x000fe400010e060e */
[----:B---3--:R-:W-:-:S04]  /*5f90*/  IMAD R3, R23, R18, RZ ;  /* 0x0000001217037224 */ /* 0x008fc800078e02ff */
[C---:B------:R-:W-:Y:S02]  /*5fa0*/  IMAD R3, R22.reuse, R19, R3 ;  /* 0x0000001316037224 */ /* 0x040fe400078e0203 */
[----:B------:R-:W-:-:S04]  /*5fb0*/  IMAD.WIDE.U32 R18, R22, R18, R20 ;  /* 0x0000001216127225 */ /* 0x000fc800078e0014 */
[----:B------:R-:W-:Y:S02]  /*5fc0*/  IMAD.IADD R3, R19, 0x1, R3 ;  /* 0x0000000113037824 */ /* 0x000fe400078e0203 */
[----:B------:R-:W-:Y:S01]  /*5fd0*/  IMAD.MOV.U32 R30, RZ, RZ, R18 ;  /* 0x000000ffff1e7224 */ /* 0x000fe200078e0012 */
[----:B------:R-:W-:Y:S06]  /*5fe0*/  @P1 BRA `(.L_x_444) ;  /* 0xfffffff400cc1947 */ /* 0x000fec000383ffff */
[----:B------:R-:W-:Y:S05]  /*5ff0*/  BSYNC B2 ;  /* 0x0000000000027941 */ /* 0x000fea0003800000 */
.L_x_443:
[----:B------:R-:W-:Y:S01]  /*6000*/  ISETP.GT.U32.AND P1, PT, R10, 0x4, PT ;  /* 0x000000040a00780c */ /* 0x000fe20003f24070 */
[----:B------:R-:W-:Y:S03]  /*6010*/  BSSY B2, `(.L_x_445) ;  /* 0x000004e000027945 */ /* 0x000fe60003800000 */
[----:B------:R-:W-:-:S13]  /*6020*/  ISETP.GT.AND.EX P1, PT, R11, RZ, PT, P1 ;  /* 0x000000ff0b00720c */ /* 0x000fda0003f24310 */
[----:B------:R-:W-:Y:S05]  /*6030*/  @!P1 BRA `(.L_x_446) ;  /* 0x00000004002c9947 */ /* 0x000fea0003800000 */
[----:B------:R-:W-:Y:S01]  /*6040*/  ULDC.64 UR4, c[0x0][0x230] ;  /* 0x00008c0000047ab9 */ /* 0x000fe20000000a00 */
[----:B------:R1:W2:Y:S01]  /*6050*/  LDG.E.64 R22, desc[UR36][R12.64] ;  /* 0x000000240c167981 */ /* 0x0002a2000c1e1b00 */
[----:B------:R-:W-:-:S04]  /*6060*/  LEA R18, P0, R8, UR4, 0x3 ;  /* 0x0000000408127c11 */ /* 0x000fc8000f8018ff */
[----:B------:R-:W-:-:S05]  /*6070*/  LEA.HI.X R19, R8, UR5, R9, 0x3, P0 ;  /* 0x0000000508137c11 */ /* 0x000fca00080f1c09 */
[----:B0-----:R-:W2:Y:S01]  /*6080*/  LDG.E.64 R20, desc[UR36][R18.64] ;  /* 0x0000002412147981 */ /* 0x001ea2000c1e1b00 */
[----:B-1----:R-:W-:Y:S01]  /*6090*/  IADD3 R12, P0, R12, R16, RZ ;  /* 0x000000100c0c7210 */ /* 0x002fe20007f1e0ff */
[----:B------:R-:W-:-:S04]  /*60a0*/  IMAD.MOV.U32 R31, RZ, RZ, R3 ;  /* 0x000000ffff1f7224 */ /* 0x000fc800078e0003 */
[----:B------:R-:W-:Y:S02]  /*60b0*/  IMAD.X R13, R13, 0x1, R14, P0 ;  /* 0x000000010d0d7824 */ /* 0x000fe400000e060e */
[-C--:B--2---:R-:W-:Y:S02]  /*60c0*/  IMAD R15, R23, R20.reuse, RZ ;  /* 0x00000014170f7224 */ /* 0x084fe400078e02ff */
[----:B------:R-:W-:-:S04]  /*60d0*/  IMAD.WIDE.U32 R30, R22, R20, R30 ;  /* 0x00000014161e7225 */ /* 0x000fc800078e001e */
[----:B------:R-:W-:Y:S02]  /*60e0*/  IMAD R15, R22, R21, R15 ;  /* 0x00000015160f7224 */ /* 0x000fe400078e020f */
[----:B------:R0:W2:Y:S04]  /*60f0*/  LDG.E.64 R20, desc[UR36][R12.64] ;  /* 0x000000240c147981 */ /* 0x0000a8000c1e1b00 */
[----:B------:R-:W2:Y:S01]  /*6100*/  LDG.E.64 R22, desc[UR36][R18.64+0x8] ;  /* 0x0000082412167981 */ /* 0x000ea2000c1e1b00 */
[----:B------:R-:W-:Y:S01]  /*6110*/  IMAD.IADD R25, R31, 0x1, R15 ;  /* 0x000000011f197824 */ /* 0x000fe200078e020f */
[----:B0-----:R-:W-:Y:S01]  /*6120*/  IADD3 R12, P0, R12, R16, RZ ;  /* 0x000000100c0c7210 */ /* 0x001fe20007f1e0ff */
[----:B------:R-:W-:-:S04]  /*6130*/  IMAD.MOV.U32 R24, RZ, RZ, R30 ;  /* 0x000000ffff187224 */ /* 0x000fc800078e001e */
        /* <DEDUP_REMOVED lines=45> */
[----:B------:R0:W2:Y:S01]  /*6410*/  LDG.E.64 R18, desc[UR36][R12.64] ;  /* 0x000000240c127981 */ /* 0x0000a2000c1e1b00 */
[----:B------:R-:W-:Y:S01]  /*6420*/  IMAD.IADD R21, R21, 0x1, R3 ;  /* 0x0000000115157824 */ /* 0x000fe200078e0203 */
[----:B------:R-:W-:Y:S02]  /*6430*/  IADD3 R8, P2, R8, 0x8, RZ ;  /* 0x0000000808087810 */ /* 0x000fe40007f5e0ff */
[----:B------:R-:W-:-:S02]  /*6440*/  IADD3 R10, P3, R10, -0x8, RZ ;  /* 0xfffffff80a0a7810 */ /* 0x000fc40007f7e0ff */
[----:B0-----:R-:W-:Y:S01]  /*6450*/  IADD3 R12, P1, R12, R16, RZ ;  /* 0x000000100c0c7210 */ /* 0x001fe20007f3e0ff */
[----:B------:R-:W-:Y:S01]  /*6460*/  IMAD.X R9, RZ, RZ, R9, P2 ;  /* 0x000000ffff097224 */ /* 0x000fe200010e0609 */
[----:B------:R-:W-:Y:S02]  /*6470*/  PLOP3.LUT P0, PT, PT, PT, PT, 0x8, 0x0 ;  /* 0x000000000000781c */ /* 0x000fe40003f0e170 */
[----:B------:R-:W-:Y:S01]  /*6480*/  IADD3.X R11, R11, -0x1, RZ, P3, !PT ;  /* 0xffffffff0b0b7810 */ /* 0x000fe20001ffe4ff */
[----:B------:R-:W-:Y:S02]  /*6490*/  IMAD.X R13, R13, 0x1, R14, P1 ;  /* 0x000000010d0d7824 */ /* 0x000fe400008e060e */
[----:B--2---:R-:W-:-:S04]  /*64a0*/  IMAD R3, R19, R22, RZ ;  /* 0x0000001613037224 */ /* 0x004fc800078e02ff */
[C---:B------:R-:W-:Y:S02]  /*64b0*/  IMAD R3, R18.reuse, R23, R3 ;  /* 0x0000001712037224 */ /* 0x040fe400078e0203 */
[----:B------:R-:W-:-:S04]  /*64c0*/  IMAD.WIDE.U32 R18, R18, R22, R20 ;  /* 0x0000001612127225 */ /* 0x000fc800078e0014 */
[----:B------:R-:W-:Y:S02]  /*64d0*/  IMAD.IADD R3, R19, 0x1, R3 ;  /* 0x0000000113037824 */ /* 0x000fe400078e0203 */
[----:B------:R-:W-:-:S07]  /*64e0*/  IMAD.MOV.U32 R30, RZ, RZ, R18 ;  /* 0x000000ffff1e7224 */ /* 0x000fce00078e0012 */
.L_x_446:
[----:B------:R-:W-:Y:S05]  /*64f0*/  BSYNC B2 ;  /* 0x0000000000027941 */ /* 0x000fea0003800000 */
.L_x_445:
[----:B------:R-:W-:-:S04]  /*6500*/  ISETP.NE.U32.AND P1, PT, R10, RZ, PT ;  /* 0x000000ff0a00720c */ /* 0x000fc80003f25070 */
[----:B------:R-:W-:-:S13]  /*6510*/  ISETP.NE.OR.EX P0, PT, R11, RZ, P0, P1 ;  /* 0x000000ff0b00720c */ /* 0x000fda0000705710 */
[----:B------:R-:W-:Y:S05]  /*6520*/  @!P0 BRA `(.L_x_447) ;  /* 0x0000000000b48947 */ /* 0x000fea0003800000 */
.L_x_442:
        /* <DEDUP_REMOVED lines=32> */
[----:B------:R-:W-:-:S04]  /*6730*/  ISETP.NE.U32.AND P0, PT, R10, RZ, PT ;  /* 0x000000ff0a00720c */ /* 0x000fc80003f05070 */
[----:B------:R-:W-:Y:S01]  /*6740*/  ISETP.NE.AND.EX P0, PT, R11, RZ, PT, P0 ;  /* 0x000000ff0b00720c */ /* 0x000fe20003f05300 */
[----:B------:R-:W-:Y:S01]  /*6750*/  IMAD.IADD R21, R21, 0x1, R3 ;  /* 0x0000000115157824 */ /* 0x000fe200078e0203 */
[----:B0-----:R-:W-:Y:S02]  /*6760*/  IADD3 R12, P2, R12, R16, RZ ;  /* 0x000000100c0c7210 */ /* 0x001fe40007f5e0ff */
[----:B------:R-:W-:-:S03]  /*6770*/  IADD3 R8, P1, R8, 0x4, RZ ;  /* 0x0000000408087810 */ /* 0x000fc60007f3e0ff */
[----:B------:R-:W-:Y:S02]  /*6780*/  IMAD.X R13, R13, 0x1, R14, P2 ;  /* 0x000000010d0d7824 */ /* 0x000fe400010e060e */
[----:B------:R-:W-:Y:S02]  /*6790*/  IMAD.X R9, RZ, RZ, R9, P1 ;  /* 0x000000ffff097224 */ /* 0x000fe400008e0609 */
[----:B---3--:R-:W-:-:S04]  /*67a0*/  IMAD R3, R23, R18, RZ ;  /* 0x0000001217037224 */ /* 0x008fc800078e02ff */
[C---:B------:R-:W-:Y:S02]  /*67b0*/  IMAD R3, R22.reuse, R19, R3 ;  /* 0x0000001316037224 */ /* 0x040fe400078e0203 */
[----:B------:R-:W-:-:S04]  /*67c0*/  IMAD.WIDE.U32 R18, R22, R18, R20 ;  /* 0x0000001216127225 */ /* 0x000fc800078e0014 */
[----:B------:R-:W-:Y:S02]  /*67d0*/  IMAD.IADD R3, R19, 0x1, R3 ;  /* 0x0000000113037824 */ /* 0x000fe400078e0203 */
[----:B------:R-:W-:Y:S01]  /*67e0*/  IMAD.MOV.U32 R30, RZ, RZ, R18 ;  /* 0x000000ffff1e7224 */ /* 0x000fe200078e0012 */
[----:B------:R-:W-:Y:S06]  /*67f0*/  @P0 BRA `(.L_x_442) ;  /* 0xfffffffc004c0947 */ /* 0x000fec000383ffff */
.L_x_447:
[----:B------:R-:W-:Y:S05]  /*6800*/  BSYNC B0 ;  /* 0x0000000000007941 */ /* 0x000fea0003800000 */
.L_x_441:
[----:B------:R-:W-:-:S04]  /*6810*/  LOP3.LUT R32, R32, 0x3, RZ, 0xc0, !PT ;  /* 0x0000000320207812 */ /* 0x000fc800078ec0ff */
[----:B------:R-:W-:-:S04]  /*6820*/  ISETP.NE.U32.AND P0, PT, R32, RZ, PT ;  /* 0x000000ff2000720c */ /* 0x000fc80003f05070 */
[----:B------:R-:W-:-:S13]  /*6830*/  ISETP.NE.AND.EX P0, PT, RZ, RZ, PT, P0 ;  /* 0x000000ffff00720c */ /* 0x000fda0003f05300 */
[----:B------:R-:W-:Y:S05]  /*6840*/  @!P0 BRA `(.L_x_440) ;  /* 0x0000000000c48947 */ /* 0x000fea0003800000 */
[----:B------:R-:W0:Y:S01]  /*6850*/  LDC.64 R10, c[0x0][0x238] ;  /* 0x00008e00ff0a7b82 */ /* 0x000e220000000a00 */
[----:B------:R-:W-:Y:S01]  /*6860*/  IMAD.MOV.U32 R36, RZ, RZ, R26 ;  /* 0x000000ffff247224 */ /* 0x000fe200078e001a */
[----:B------:R-:W-:Y:S01]  /*6870*/  ULDC.64 UR6, c[0x0][0x218] ;  /* 0x0000860000067ab9 */ /* 0x000fe20000000a00 */
[----:B------:R-:W-:Y:S02]  /*6880*/  ULDC.64 UR4, c[0x0][0x230] ;  /* 0x00008c0000047ab9 */ /* 0x000fe40000000a00 */
[----:B------:R-:W-:-:S04]  /*6890*/  LEA R12, P0, R8, UR4, 0x3 ;  /* 0x00000004080c7c11 */ /* 0x000fc8000f8018ff */
[C---:B------:R-:W-:Y:S01]  /*68a0*/  LEA.HI.X R13, R8.reuse, UR5, R9, 0x3, P0 ;  /* 0x00000005080d7c11 */ /* 0x040fe200080f1c09 */
[-C--:B0-----:R-:W-:Y:S02]  /*68b0*/  IMAD R20, R9, R10.reuse, RZ ;  /* 0x0000000a09147224 */ /* 0x081fe400078e02ff */
[----:B------:R-:W-:-:S04]  /*68c0*/  IMAD.WIDE.U32 R14, R8, R10, R36 ;  /* 0x0000000a080e7225 */ /* 0x000fc800078e0024 */
[----:B------:R-:W-:Y:S01]  /*68d0*/  IMAD R20, R8, R11, R20 ;  /* 0x0000000b08147224 */ /* 0x000fe200078e0214 */
[----:B----4-:R-:W-:-:S03]  /*68e0*/  LEA R16, P1, R14, UR6, 0x3 ;  /* 0x000000060e107c11 */ /* 0x010fc6000f8218ff */
[----:B------:R-:W-:-:S05]  /*68f0*/  IMAD.IADD R15, R15, 0x1, R20 ;  /* 0x000000010f0f7824 */ /* 0x000fca00078e0214 */
[----:B------:R-:W-:Y:S02]  /*6900*/  LEA.HI.X R17, R14, UR7, R15, 0x3, P1 ;  /* 0x000000070e117c11 */ /* 0x000fe400088f1c0f */
[----:B------:R-:W2:Y:S04]  /*6910*/  LDG.E.64 R14, desc[UR36][R12.64] ;  /* 0x000000240c0e7981 */ /* 0x000ea8000c1e1b00 */
[----:B------:R-:W2:Y:S01]  /*6920*/  LDG.E.64 R16, desc[UR36][R16.64] ;  /* 0x0000002410107981 */ /* 0x000ea2000c1e1b00 */
[----:B------:R-:W-:Y:S01]  /*6930*/  ISETP.NE.U32.AND P0, PT, R32, 0x1, PT ;  /* 0x000000012000780c */ /* 0x000fe20003f05070 */
[----:B------:R-:W-:Y:S02]  /*6940*/  IMAD.MOV.U32 R18, RZ, RZ, R30 ;  /* 0x000000ffff127224 */ /* 0x000fe400078e001e */
        /* <DEDUP_REMOVED lines=10> */
[----:B------:R-:W-:Y:S01]  /*69f0*/  IMAD.WIDE.U32 R8, R8, R10, UR4 ;  /* 0x0000000408087e25 */ /* 0x000fe2000f8e000a */
[----:B------:R-:W2:Y:S02]  /*6a00*/  LDG.E.64 R14, desc[UR36][R12.64+0x8] ;  /* 0x000008240c0e7981 */ /* 0x000ea4000c1e1b00 */
[----:B------:R-:W-:Y:S02]  /*6a10*/  ISETP.NE.AND.EX P0, PT, RZ, RZ, PT, P0 ;  /* 0x000000ffff00720c */ /* 0x000fe40003f05300 */
[----:B------:R-:W-:-:S04]  /*6a20*/  IADD3 R26, P1, R26, R8, RZ ;  /* 0x000000081a1a7210 */ /* 0x000fc80007f3e0ff */
[----:B------:R-:W-:Y:S02]  /*6a30*/  IADD3.X R9, R37, R20, R9, P1, !PT ;  /* 0x0000001425097210 */ /* 0x000fe40000ffe409 */
[----:B------:R-:W-:-:S04]  /*6a40*/  LEA R18, P1, R26, UR6, 0x3 ;  /* 0x000000061a127c11 */ /* 0x000fc8000f8218ff */
[----:B------:R-:W-:Y:S02]  /*6a50*/  LEA.HI.X R19, R26, UR7, R9, 0x3, P1 ;  /* 0x000000071a137c11 */ /* 0x000fe400088f1c09 */
[----:B------:R-:W-:-:S03]  /*6a60*/  @P0 LEA R16, P1, R10, R18, 0x3 ;  /* 0x000000120a100211 */ /* 0x000fc600078218ff */
[----:B------:R-:W2:Y:S01]  /*6a70*/  LDG.E.64 R8, desc[UR36][R18.64] ;  /* 0x0000002412087981 */ /* 0x000ea2000c1e1b00 */
[----:B------:R-:W-:-:S03]  /*6a80*/  @P0 LEA.HI.X R17, R10, R19, R11, 0x3, P1 ;  /* 0x000000130a110211 */ /* 0x000fc600008f1c0b */
[----:B------:R-:W3:Y:S04]  /*6a90*/  @P0 LDG.E.64 R10, desc[UR36][R12.64+0x10] ;  /* 0x000010240c0a0981 */ /* 0x000ee8000c1e1b00 */
[----:B------:R-:W3:Y:S01]  /*6aa0*/  @P0 LDG.E.64 R16, desc[UR36][R16.64] ;  /* 0x0000002410100981 */ /* 0x000ee2000c1e1b00 */
[----:B------:R-:W-:Y:S02]  /*6ab0*/  IMAD.MOV.U32 R31, RZ, RZ, R3 ;  /* 0x000000ffff1f7224 */ /* 0x000fe400078e0003 */
[-C--:B--2---:R-:W-:Y:S02]  /*6ac0*/  IMAD R9, R9, R14.reuse, RZ ;  /* 0x0000000e09097224 */ /* 0x084fe400078e02ff */
[----:B------:R-:W-:-:S04]  /*6ad0*/  IMAD.WIDE.U32 R30, R8, R14, R30 ;  /* 0x0000000e081e7225 */ /* 0x000fc800078e001e */
[----:B------:R-:W-:-:S04]  /*6ae0*/  IMAD R9, R8, R15, R9 ;  /* 0x0000000f08097224 */ /* 0x000fc800078e0209 */
[----:B------:R-:W-:Y:S02]  /*6af0*/  IMAD.IADD R3, R31, 0x1, R9 ;  /* 0x000000011f037824 */ /* 0x000fe400078e0209 */
[-C--:B---3--:R-:W-:Y:S02]  /*6b00*/  @P0 IMAD R15, R17, R10.reuse, RZ ;  /* 0x0000000a110f0224 */ /* 0x088fe400078e02ff */
[----:B------:R-:W-:Y:S02]  /*6b10*/  @P0 IMAD.MOV.U32 R31, RZ, RZ, R3 ;  /* 0x000000ffff1f0224 */ /* 0x000fe400078e0003 */
[C---:B------:R-:W-:Y:S02]  /*6b20*/  @P0 IMAD R15, R16.reuse, R11, R15 ;  /* 0x0000000b100f0224 */ /* 0x040fe400078e020f */
[----:B------:R-:W-:-:S04]  /*6b30*/  @P0 IMAD.WIDE.U32 R10, R16, R10, R30 ;  /* 0x0000000a100a0225 */ /* 0x000fc800078e001e */
[----:B------:R-:W-:Y:S02]  /*6b40*/  @P0 IMAD.IADD R3, R11, 0x1, R15 ;  /* 0x000000010b030824 */ /* 0x000fe400078e020f */
[----:B------:R-:W-:-:S07]  /*6b50*/  @P0 IMAD.MOV.U32 R30, RZ, RZ, R10 ;  /* 0x000000ffff1e0224 */ /* 0x000fce00078e000a */
.L_x_440:
[----:B------:R-:W-:Y:S05]  /*6b60*/  BSYNC B1 ;  /* 0x0000000000017941 */ /* 0x000fea0003800000 */
.L_x_439:
        /* <DEDUP_REMOVED lines=10> */
[----:B------:R-:W-:Y:S01]  /*6c10*/  CS2R R10, SRZ ;  /* 0x00000000000a7805 */ /* 0x000fe2000001ff00 */
[----:B-----5:R-:W-:-:S04]  /*6c20*/  IMAD R5, R29, UR4, RZ ;  /* 0x000000041d057c24 */ /* 0x020fc8000f8e02ff */
[C---:B------:R-:W-:Y:S01]  /*6c30*/  IMAD R13, R28.reuse, UR5, R5 ;  /* 0x000000051c0d7c24 */ /* 0x040fe2000f8e0205 */
[----:B------:R-:W2:Y:S01]  /*6c40*/  LDC.64 R8, c[0x0][0x238] ;  /* 0x00008e00ff087b82 */ /* 0x000ea20000000a00 */
[----:B------:R-:W-:-:S04]  /*6c50*/  IMAD.WIDE.U32 R28, R28, UR4, RZ ;  /* 0x000000041c1c7c25 */ /* 0x000fc8000f8e00ff */
        /* <DEDUP_REMOVED lines=28> */
.L_x_453:
[----:B------:R-:W-:Y:S01]  /*6e20*/  ULDC.64 UR4, c[0x0][0x230] ;  /* 0x00008c0000047ab9 */ /* 0x000fe20000000a00 */
[----:B0-----:R-:W-:Y:S01]  /*6e30*/  IMAD.MOV.U32 R20, RZ, RZ, R24 ;  /* 0x000000ffff147224 */ /* 0x001fe200078e0018 */
[----:B------:R-:W-:Y:S01]  /*6e40*/  LEA R18, P1, R11, UR4, 0x3 ;  /* 0x000000040b127c11 */ /* 0x000fe2000f8218ff */
[----:B------:R-:W-:-:S03]  /*6e50*/  IMAD.MOV.U32 R21, RZ, RZ, R13 ;  /* 0x000000ffff157224 */ /* 0x000fc600078e000d */
[----:B------:R-:W-:-:S03]  /*6e60*/  LEA.HI.X R19, R11, UR5, R10, 0x3, P1 ;  /* 0x000000050b137c11 */ /* 0x000fc600088f1c0a */
[----:B------:R-:W2:Y:S04]  /*6e70*/  LDG.E.64 R20, desc[UR36][R20.64] ;  /* 0x0000002414147981 */ /* 0x000ea8000c1e1b00 */
[----:B------:R-:W2:Y:S01]  /*6e80*/  LDG.E.64 R22, desc[UR36][R18.64] ;  /* 0x0000002412167981 */ /* 0x000ea2000c1e1b00 */
[----:B------:R-:W-:-:S05]  /*6e90*/  IADD3 R24, P1, R24, R16, RZ ;  /* 0x0000001018187210 */ /* 0x000fca0007f3e0ff */
        /* <DEDUP_REMOVED lines=10> */
[----:B------:R-:W-:-:S05]  /*6f40*/  IADD3 R4, P1, R24, R16, RZ ;  /* 0x0000001018047210 */ /* 0x000fca0007f3e0ff */
[----:B------:R-:W-:Y:S02]  /*6f50*/  IMAD.X R5, R25, 0x1, R12, P1 ;  /* 0x0000000119057824 */ /* 0x000fe400008e060c */
[----:B------:R-:W2:Y:S04]  /*6f60*/  LDG.E.64 R24, desc[UR36][R18.64+0x10] ;  /* 0x0000102412187981 */ /* 0x000ea8000c1e1b00 */
        /* <DEDUP_REMOVED lines=95> */
[----:B------:R-:W2:Y:S04]  /*7560*/  LDG.E.64 R22, desc[UR36][R4.64] ;  /* 0x0000002404167981 */ /* 0x000ea8000c1e1b00 */
        /* <DEDUP_REMOVED lines=11> */
[----:B------:R-:W-:-:S04]  /*7620*/  ISETP.GT.U32.AND P1, PT, R14, 0xc, PT ;  /* 0x0000000c0e00780c */ /* 0x000fc80003f24070 */
[----:B------:R-:W-:Y:S01]  /*7630*/  ISETP.GT.AND.EX P1, PT, R15, RZ, PT, P1 ;  /* 0x000000ff0f00720c */ /* 0x000fe20003f24310 */
[----:B------:R-:W-:Y:S01]  /*7640*/  IMAD.IADD R23, R23, 0x1, R13 ;  /* 0x0000000117177824 */ /* 0x000fe200078e020d */
[----:B------:R-:W-:Y:S02]  /*7650*/  IADD3 R11, P3, R11, 0x10, RZ ;  /* 0x000000100b0b7810 */ /* 0x000fe40007f7e0ff */
[----:B------:R-:W-:-:S03]  /*7660*/  IADD3 R24, P2, R20, R16, RZ ;  /* 0x0000001014187210 */ /* 0x000fc60007f5e0ff */
[----:B------:R-:W-:Y:S02]  /*7670*/  IMAD.X R10, RZ, RZ, R10, P3 ;  /* 0x000000ffff0a7224 */ /* 0x000fe400018e060a */
[----:B---3--:R-:W-:-:S04]  /*7680*/  IMAD R5, R5, R18, RZ ;  /* 0x0000001205057224 */ /* 0x008fc800078e02ff */
[C---:B------:R-:W-:Y:S02]  /*7690*/  IMAD R13, R4.reuse, R19, R5 ;  /* 0x00000013040d7224 */ /* 0x040fe400078e0205 */
[----:B------:R-:W-:-:S04]  /*76a0*/  IMAD.WIDE.U32 R4, R4, R18, R22 ;  /* 0x0000001204047225 */ /* 0x000fc800078e0016 */
[----:B------:R-:W-:Y:S02]  /*76b0*/  IMAD.IADD R5, R5, 0x1, R13 ;  /* 0x0000000105057824 */ /* 0x000fe400078e020d */
[----:B------:R-:W-:Y:S01]  /*76c0*/  IMAD.X R13, R21, 0x1, R12, P2 ;  /* 0x00000001150d7824 */ /* 0x000fe200010e060c */
[----:B------:R-:W-:Y:S06]  /*76d0*/  @P1 BRA `(.L_x_453) ;  /* 0xfffffff400d01947 */ /* 0x000fec000383ffff */
[----:B------:R-:W-:Y:S05]  /*76e0*/  BSYNC B2 ;  /* 0x0000000000027941 */ /* 0x000fea0003800000 */
.L_x_452:
[----:B------:R-:W-:Y:S01]  /*76f0*/  ISETP.GT.U32.AND P1, PT, R14, 0x4, PT ;  /* 0x000000040e00780c */ /* 0x000fe20003f24070 */
[----:B------:R-:W-:Y:S03]  /*7700*/  BSSY B2, `(.L_x_454) ;  /* 0x000004e000027945 */ /* 0x000fe60003800000 */
[----:B------:R-:W-:-:S13]  /*7710*/  ISETP.GT.AND.EX P1, PT, R15, RZ, PT, P1 ;  /* 0x000000ff0f00720c */ /* 0x000fda0003f24310 */
[----:B------:R-:W-:Y:S05]  /*7720*/  @!P1 BRA `(.L_x_455) ;  /* 0x00000004002c9947 */ /* 0x000fea0003800000 */
        /* <DEDUP_REMOVED lines=10> */
[C---:B------:R-:W-:Y:S02]  /*77d0*/  IMAD.WIDE.U32 R26, R20.reuse, R22, R4 ;  /* 0x00000016141a7225 */ /* 0x040fe400078e0004 */
[----:B------:R-:W2:Y:S02]  /*77e0*/  LDG.E.64 R4, desc[UR36][R18.64+0x8] ;  /* 0x0000082412047981 */ /* 0x000ea4000c1e1b00 */
[----:B------:R-:W-:Y:S02]  /*77f0*/  IMAD R23, R20, R23, R21 ;  /* 0x0000001714177224 */ /* 0x000fe400078e0215 */
[----:B------:R-:W2:Y:S01]  /*7800*/  LDG.E.64 R20, desc[UR36][R24.64] ;  /* 0x0000002418147981 */ /* 0x000ea2000c1e1b00 */
[----:B------:R-:W-:-:S02]  /*7810*/  IMAD.MOV.U32 R22, RZ, RZ, R26 ;  /* 0x000000ffff167224 */ /* 0x000fc400078e001a */
        /* <DEDUP_REMOVED lines=48> */
[----:B------:R-:W-:Y:S01]  /*7b20*/  IMAD.IADD R23, R23, 0x1, R13 ;  /* 0x0000000117177824 */ /* 0x000fe200078e020d */
[----:B------:R-:W-:Y:S02]  /*7b30*/  IADD3 R11, P2, R11, 0x8, RZ ;  /* 0x000000080b0b7810 */ /* 0x000fe40007f5e0ff */
[----:B------:R-:W-:Y:S02]  /*7b40*/  IADD3 R24, P1, R20, R16, RZ ;  /* 0x0000001014187210 */ /* 0x000fe40007f3e0ff */
[----:B------:R-:W-:Y:S01]  /*7b50*/  IADD3 R14, P3, R14, -0x8, RZ ;  /* 0xfffffff80e0e7810 */ /* 0x000fe20007f7e0ff */
[----:B------:R-:W-:Y:S01]  /*7b60*/  IMAD.X R10, RZ, RZ, R10, P2 ;  /* 0x000000ffff0a7224 */ /* 0x000fe200010e060a */
[----:B------:R-:W-:Y:S02]  /*7b70*/  PLOP3.LUT P0, PT, PT, PT, PT, 0x8, 0x0 ;  /* 0x000000000000781c */ /* 0x000fe40003f0e170 */
[----:B------:R-:W-:Y:S01]  /*7b80*/  IADD3.X R15, R15, -0x1, RZ, P3, !PT ;  /* 0xffffffff0f0f7810 */ /* 0x000fe20001ffe4ff */
[----:B---3--:R-:W-:-:S04]  /*7b90*/  IMAD R5, R5, R18, RZ ;  /* 0x0000001205057224 */ /* 0x008fc800078e02ff */
[C---:B------:R-:W-:Y:S02]  /*7ba0*/  IMAD R13, R4.reuse, R19, R5 ;  /* 0x00000013040d7224 */ /* 0x040fe400078e0205 */
[----:B------:R-:W-:-:S04]  /*7bb0*/  IMAD.WIDE.U32 R4, R4, R18, R22 ;  /* 0x0000001204047225 */ /* 0x000fc800078e0016 */
[----:B------:R-:W-:Y:S02]  /*7bc0*/  IMAD.IADD R5, R5, 0x1, R13 ;  /* 0x0000000105057824 */ /* 0x000fe400078e020d */
[----:B------:R-:W-:-:S07]  /*7bd0*/  IMAD.X R13, R21, 0x1, R12, P1 ;  /* 0x00000001150d7824 */ /* 0x000fce00008e060c */
.L_x_455:
[----:B------:R-:W-:Y:S05]  /*7be0*/  BSYNC B2 ;  /* 0x0000000000027941 */ /* 0x000fea0003800000 */
.L_x_454:
[----:B------:R-:W-:-:S04]  /*7bf0*/  ISETP.NE.U32.AND P1, PT, R14, RZ, PT ;  /* 0x000000ff0e00720c */ /* 0x000fc80003f25070 */
[----:B------:R-:W-:-:S13]  /*7c00*/  ISETP.NE.OR.EX P0, PT, R15, RZ, P0, P1 ;  /* 0x000000ff0f00720c */ /* 0x000fda0000705710 */
[----:B------:R-:W-:Y:S05]  /*7c10*/  @!P0 BRA `(.L_x_456) ;  /* 0x0000000000b08947 */ /* 0x000fea0003800000 */
.L_x_451:
        /* <DEDUP_REMOVED lines=35> */
[----:B------:R-:W-:Y:S02]  /*7e50*/  IADD3 R24, P2, R20, R16, RZ ;  /* 0x0000001014187210 */ /* 0x000fe40007f5e0ff */
[----:B------:R-:W-:-:S05]  /*7e60*/  IADD3 R11, P1, R11, 0x4, RZ ;  /* 0x000000040b0b7810 */ /* 0x000fca0007f3e0ff */
[----:B------:R-:W-:Y:S02]  /*7e70*/  IMAD.X R10, RZ, RZ, R10, P1 ;  /* 0x000000ffff0a7224 */ /* 0x000fe400008e060a */
[----:B---3--:R-:W-:-:S04]  /*7e80*/  IMAD R5, R5, R18, RZ ;  /* 0x0000001205057224 */ /* 0x008fc800078e02ff */
[C---:B------:R-:W-:Y:S02]  /*7e90*/  IMAD R13, R4.reuse, R19, R5 ;  /* 0x00000013040d7224 */ /* 0x040fe400078e0205 */
[----:B------:R-:W-:-:S04]  /*7ea0*/  IMAD.WIDE.U32 R4, R4, R18, R22 ;  /* 0x0000001204047225 */ /* 0x000fc800078e0016 */
[----:B------:R-:W-:Y:S02]  /*7eb0*/  IMAD.IADD R5, R5, 0x1, R13 ;  /* 0x0000000105057824 */ /* 0x000fe400078e020d */
[----:B------:R-:W-:Y:S01]  /*7ec0*/  IMAD.X R13, R21, 0x1, R12, P2 ;  /* 0x00000001150d7824 */ /* 0x000fe200010e060c */
[----:B------:R-:W-:Y:S06]  /*7ed0*/  @P0 BRA `(.L_x_451) ;  /* 0xfffffffc00500947 */ /* 0x000fec000383ffff */
.L_x_456:
[----:B------:R-:W-:Y:S05]  /*7ee0*/  BSYNC B0 ;  /* 0x0000000000007941 */ /* 0x000fea0003800000 */
.L_x_450:
[----:B------:R-:W-:-:S04]  /*7ef0*/  LOP3.LUT R32, R32, 0x3, RZ, 0xc0, !PT ;  /* 0x0000000320207812 */ /* 0x000fc800078ec0ff */
[----:B------:R-:W-:-:S04]  /*7f00*/  ISETP.NE.U32.AND P0, PT, R32, RZ, PT ;  /* 0x000000ff2000720c */ /* 0x000fc80003f05070 */
[----:B------:R-:W-:-:S13]  /*7f10*/  ISETP.NE.AND.EX P0, PT, RZ, RZ, PT, P0 ;  /* 0x000000ffff00720c */ /* 0x000fda0003f05300 */
[----:B------:R-:W-:Y:S05]  /*7f20*/  @!P0 BRA `(.L_x_449) ;  /* 0x0000000000ac8947 */ /* 0x000fea0003800000 */
[-C--:B------:R-:W-:Y:S01]  /*7f30*/  IMAD R12, R10, R8.reuse, RZ ;  /* 0x000000080a0c7224 */ /* 0x080fe200078e02ff */
[----:B------:R-:W-:Y:S01]  /*7f40*/  ULDC.64 UR6, c[0x0][0x218] ;  /* 0x0000860000067ab9 */ /* 0x000fe20000000a00 */
[----:B------:R-:W-:Y:S01]  /*7f50*/  IMAD.MOV.U32 R36, RZ, RZ, R28 ;  /* 0x000000ffff247224 */ /* 0x000fe200078e001c */
[----:B------:R-:W-:Y:S01]  /*7f60*/  ULDC.64 UR4, c[0x0][0x230] ;  /* 0x00008c0000047ab9 */ /* 0x000fe20000000a00 */
[C---:B------:R-:W-:Y:S01]  /*7f70*/  IMAD R19, R11.reuse, R9, R12 ;  /* 0x000000090b137224 */ /* 0x040fe200078e020c */
[C---:B------:R-:W-:Y:S01]  /*7f80*/  LEA R12, P0, R11.reuse, UR4, 0x3 ;  /* 0x000000040b0c7c11 */ /* 0x040fe2000f8018ff */
[----:B------:R-:W-:-:S03]  /*7f90*/  IMAD.WIDE.U32 R14, R11, R8, R36 ;  /* 0x000000080b0e7225 */ /* 0x000fc600078e0024 */
[----:B------:R-:W-:Y:S01]  /*7fa0*/  LEA.HI.X R13, R11, UR5, R10, 0x3, P0 ;  /* 0x000000050b0d7c11 */ /* 0x000fe200080f1c0a */
[----:B------:R-:W-:Y:S01]  /*7fb0*/  IMAD.IADD R15, R15, 0x1, R19 ;  /* 0x000000010f0f7824 */ /* 0x000fe200078e0213 */
[----:B----4-:R-:W-:-:S04]  /*7fc0*/  LEA R16, P1, R14, UR6, 0x3 ;  /* 0x000000060e107c11 */ /* 0x010fc8000f8218ff */
[----:B------:R-:W-:Y:S02]  /*7fd0*/  LEA.HI.X R17, R14, UR7, R15, 0x3, P1 ;  /* 0x000000070e117c11 */ /* 0x000fe400088f1c0f */
[----:B------:R-:W0:Y:S04]  /*7fe0*/  LDG.E.64 R14, desc[UR36][R12.64] ;  /* 0x000000240c0e7981 */ /* 0x000e28000c1e1b00 */
[----:B------:R-:W0:Y:S01]  /*7ff0*/  LDG.E.64 R16, desc[UR36][R16.64] ;  /* 0x0000002410107981 */ /* 0x000e22000c1e1b00 */
[----:B------:R-:W-:-:S04]  /*8000*/  ISETP.NE.U32.AND P0, PT, R32, 0x1, PT ;  /* 0x000000012000780c */ /* 0x000fc80003f05070 */
[----:B------:R-:W-:Y:S01]  /*8010*/  ISETP.NE.AND.EX P0, PT, RZ, RZ, PT, P0 ;  /* 0x000000ffff00720c */ /* 0x000fe20003f05300 */
[-C--:B0-----:R-:W-:Y:S02]  /*8020*/  IMAD R21, R17, R14.reuse, RZ ;  /* 0x0000000e11157224 */ /* 0x081fe400078e02ff */
[----:B------:R-:W-:-:S04]  /*8030*/  IMAD.WIDE.U32 R4, R16, R14, R4 ;  /* 0x0000000e10047225 */ /* 0x000fc800078e0004 */
[----:B------:R-:W-:-:S04]  /*8040*/  IMAD R21, R16, R15, R21 ;  /* 0x0000000f10157224 */ /* 0x000fc800078e0215 */
        /* <DEDUP_REMOVED lines=25> */
.L_x_449:
[----:B------:R-:W-:Y:S05]  /*81e0*/  BSYNC B1 ;  /* 0x0000000000017941 */ /* 0x000fea0003800000 */
.L_x_448:
[----:B------:R-:W1:Y:S01]  /*81f0*/  S2R R9, SR_CTAID.X ;  /* 0x0000000000097919 */ /* 0x000e620000002500 */
[----:B------:R-:W1:Y:S01]  /*8200*/  LDC R8, c[0x0][0x210] ;  /* 0x00008400ff087b82 */ /* 0x000e620000000800 */
[----:B------:R-:W-:Y:S01]  /*8210*/  VIADD R31, R31, 0x180 ;  /* 0x000001801f1f7836 */ /* 0x000fe20000000000 */
[----:B------:R-:W-:Y:S01]  /*8220*/  BSSY B1, `(.L_x_429) ;  /* 0x0000175000017945 */ /* 0x000fe20003800000 */
[----:B-1----:R-:W-:-:S05]  /*8230*/  IMAD R8, R9, -0x200, R8 ;  /* 0xfffffe0009087824 */ /* 0x002fca00078e0208 */
[----:B------:R-:W-:-:S13]  /*8240*/  ISETP.GE.AND P0, PT, R31, R8, PT ;  /* 0x000000081f00720c */ /* 0x000fda0003f06270 */
[----:B------:R-:W-:Y:S05]  /*8250*/  @P0 BRA `(.L_x_457) ;  /* 0x0000001400c40947 */ /* 0x000fea0003800000 */
[----:B------:R-:W1:Y:S01]  /*8260*/  LDC.64 R10, c[0x0][0x228] ;  /* 0x00008a00ff0a7b82 */ /* 0x000e620000000a00 */
[----:B------:R-:W-:-:S07]  /*8270*/  CS2R R8, SRZ ;  /* 0x0000000000087805 */ /* 0x000fce000001ff00 */
[----:B------:R-:W2:Y:S01]  /*8280*/  LDC.64 R26, c[0x0][0x238] ;  /* 0x00008e00ff1a7b82 */ /* 0x000ea20000000a00 */
        /* <DEDUP_REMOVED lines=9> */
[----:B-----5:R-:W-:Y:S01]  /*8320*/  IMAD.WIDE.U32 R28, R26, 0x8, RZ ;  /* 0x000000081a1c7825 */ /* 0x020fe200078e00ff */
[----:B------:R-:W-:Y:S01]  /*8330*/  BSSY B0, `(.L_x_458) ;  /* 0x000012b000007945 */ /* 0x000fe20003800000 */
[----:B------:R-:W-:Y:S02]  /*8340*/  IADD3.X R11, R11, -0x1, RZ, P0, !PT ;  /* 0xffffffff0b0b7810 */ /* 0x000fe400007fe4ff */
[----:B------:R-:W-:Y:S01]  /*8350*/  ISETP.GT.U32.AND P0, PT, R10, RZ, PT ;  /* 0x000000ff0a00720c */ /* 0x000fe20003f04070 */
[----:B------:R-:W-:Y:S02]  /*8360*/  IMAD R13, R35, UR4, RZ ;  /* 0x00000004230d7c24 */ /* 0x000fe4000f8e02ff */
[----:B------:R-:W-:Y:S01]  /*8370*/  IMAD.WIDE.U32 R8, R34, UR4, RZ ;  /* 0x0000000422087c25 */ /* 0x000fe2000f8e00ff */
[----:B------:R-:W-:-:S03]  /*8380*/  ISETP.GT.AND.EX P0, PT, R11, RZ, PT, P0 ;  /* 0x000000ff0b00720c */ /* 0x000fc60003f04300 */
[----:B------:R-:W-:Y:S01]  /*8390*/  IMAD R13, R34, UR5, R13 ;  /* 0x00000005220d7c24 */ /* 0x000fe2000f8e020d */
[----:B------:R-:W-:Y:S01]  /*83a0*/  ULDC.64 UR4, c[0x0][0x218] ;  /* 0x0000860000047ab9 */ /* 0x000fe20000000a00 */
[----:B------:R-:W-:Y:S01]  /*83b0*/  IMAD.SHL.U32 R15, R27, 0x8, RZ ;  /* 0x000000081b0f7824 */ /* 0x000fe200078e00ff */
[----:B------:R-:W-:Y:S01]  /*83c0*/  LEA R18, P1, R8, UR4, 0x3 ;  /* 0x0000000408127c11 */ /* 0x000fe2000f8218ff */
[----:B------:R-:W-:Y:S02]  /*83d0*/  IMAD.IADD R13, R9, 0x1, R13 ;  /* 0x00000001090d7824 */ /* 0x000fe400078e020d */
[----:B------:R-:W-:-:S03]  /*83e0*/  IMAD.IADD R12, R29, 0x1, R15 ;  /* 0x000000011d0c7824 */ /* 0x000fc600078e020f */
[----:B------:R-:W-:Y:S02]  /*83f0*/  LEA.HI.X R13, R8, UR5, R13, 0x3, P1 ;  /* 0x00000005080d7c11 */ /* 0x000fe400088f1c0d */
[----:B------:R-:W-:Y:S01]  /*8400*/  CS2R R8, SRZ ;  /* 0x0000000000087805 */ /* 0x000fe2000001ff00 */
[----:B------:R-:W-:Y:S06]  /*8410*/  @!P0 BRA `(.L_x_459) ;  /* 0x0000000c00b08947 */ /* 0x000fec0003800000 */
[----:B------:R-:W-:Y:S02]  /*8420*/  ISETP.GT.U32.AND P1, PT, R10, 0xc, PT ;  /* 0x0000000c0a00780c */ /* 0x000fe40003f24070 */
[----:B------:R-:W-:Y:S02]  /*8430*/  PLOP3.LUT P0, PT, PT, PT, PT, 0x80, 0x0 ;  /* 0x000000000000781c */ /* 0x000fe40003f0f070 */
[----:B------:R-:W-:-:S13]  /*8440*/  ISETP.GT.AND.EX P1, PT, R11, RZ, PT, P1 ;  /* 0x000000ff0b00720c */ /* 0x000fda0003f24310 */
[----:B------:R-:W-:Y:S05]  /*8450*/  @!P1 BRA `(.L_x_460) ;  /* 0x0000000800489947 */ /* 0x000fea0003800000 */
[----:B------:R-:W-:Y:S01]  /*8460*/  BSSY B2, `(.L_x_460) ;  /* 0x0000091000027945 */ /* 0x000fe20003800000 */
[----:B------:R-:W-:-:S13]  /*8470*/  PLOP3.LUT P0, PT, PT, PT, PT, 0x8, 0x0 ;  /* 0x000000000000781c */ /* 0x000fda0003f0e170 */
.L_x_461:
[----:B------:R-:W-:Y:S01]  /*8480*/  ULDC.64 UR4, c[0x0][0x230] ;  /* 0x00008c0000047ab9 */ /* 0x000fe20000000a00 */
[----:B------:R-:W-:Y:S01]  /*8490*/  IMAD.MOV.U32 R19, RZ, RZ, R13 ;  /* 0x000000ffff137224 */ /* 0x000fe200078e000d */
[----:B------:R-:W-:-:S04]  /*84a0*/  LEA R14, P1, R8, UR4, 0x3 ;  /* 0x00000004080e7c11 */ /* 0x000fc8000f8218ff */
[----:B------:R-:W-:Y:S02]  /*84b0*/  LEA.HI.X R15, R8, UR5, R9, 0x3, P1 ;  /* 0x00000005080f7c11 */ /* 0x000fe400088f1c09 */
[----:B----4-:R-:W-:Y:S02]  /*84c0*/  IADD3 R16, P1, R18, R28, RZ ;  /* 0x0000001c12107210 */ /* 0x010fe40007f3e0ff */
[----:B------:R-:W2:Y:S04]  /*84d0*/  LDG.E.64 R18, desc[UR36][R18.64] ;  /* 0x0000002412127981 */ /* 0x000ea8000c1e1b00 */
[----:B0-----:R-:W2:Y:S01]  /*84e0*/  LDG.E.64 R20, desc[UR36][R14.64] ;  /* 0x000000240e147981 */ /* 0x001ea2000c1e1b00 */
[----:B------:R-:W-:-:S03]  /*84f0*/  IMAD.X R17, R13, 0x1, R12, P1 ;  /* 0x000000010d117824 */ /* 0x000fc600008e060c */
[----:B------:R-:W3:Y:S04]  /*8500*/  LDG.E.64 R24, desc[UR36][R14.64+0x8] ;  /* 0x000008240e187981 */ /* 0x000ee8000c1e1b00 */
[----:B------:R0:W3:Y:S01]  /*8510*/  LDG.E.64 R22, desc[UR36][R16.64] ;  /* 0x0000002410167981 */ /* 0x0000e2000c1e1b00 */
[----:B------:R-:W-:-:S04]  /*8520*/  LOP3.LUT R7, R7, R6, RZ, 0x3c, !PT ;  /* 0x0000000607077212 */ /* 0x000fc800078e3cff */
[----:B------:R-:W-:-:S04]  /*8530*/  LOP3.LUT R6, R7, R6, RZ, 0x3c, !PT ;  /* 0x0000000607067212 */ /* 0x000fc800078e3cff */
[----:B------:R-:W-:Y:S02]  /*8540*/  LOP3.LUT R7, R7, R6, RZ, 0x3c, !PT ;  /* 0x0000000607077212 */ /* 0x000fe400078e3cff */
[----:B0-----:R-:W-:-:S05]  /*8550*/  IADD3 R16, P1, R16, R28, RZ ;  /* 0x0000001c10107210 */ /* 0x001fca0007f3e0ff */
[----:B------:R-:W-:Y:S02]  /*8560*/  IMAD.X R17, R17, 0x1, R12, P1 ;  /* 0x0000000111117824 */ /* 0x000fe400008e060c */
[-C--:B--2---:R-:W-:Y:S02]  /*8570*/  IMAD R13, R19, R20.reuse, RZ ;  /* 0x00000014130d7224 */ /* 0x084fe400078e02ff */
[----:B------:R-:W-:-:S04]  /*8580*/  IMAD.WIDE.U32 R6, R18, R20, R6 ;  /* 0x0000001412067225 */ /* 0x000fc800078e0006 */
[----:B------:R-:W-:Y:S02]  /*8590*/  IMAD R13, R18, R21, R13 ;  /* 0x00000015120d7224 */ /* 0x000fe400078e020d */
[----:B---3--:R-:W-:Y:S02]  /*85a0*/  IMAD R21, R23, R24, RZ ;  /* 0x0000001817157224 */ /* 0x008fe400078e02ff */
[----:B------:R-:W-:Y:S02]  /*85b0*/  IMAD.IADD R7, R7, 0x1, R13 ;  /* 0x0000000107077824 */ /* 0x000fe400078e020d */
[----:B------:R-:W-:Y:S01]  /*85c0*/  IMAD R13, R22, R25, R21 ;  /* 0x00000019160d7224 */ /* 0x000fe200078e0215 */
[----:B------:R-:W-:Y:S01]  /*85d0*/  IADD3 R18, P1, R16, R28, RZ ;  /* 0x0000001c10127210 */ /* 0x000fe20007f3e0ff */
[----:B------:R-:W-:Y:S01]  /*85e0*/  IMAD.WIDE.U32 R22, R22, R24, R6 ;  /* 0x0000001816167225 */ /* 0x000fe200078e0006 */
[----:B------:R-:W2:Y:S04]  /*85f0*/  LDG.E.64 R20, desc[UR36][R16.64] ;  /* 0x0000002410147981 */ /* 0x000ea8000c1e1b00 */
[----:B------:R-:W2:Y:S01]  /*8600*/  LDG.E.64 R6, desc[UR36][R14.64+0x10] ;  /* 0x000010240e067981 */ /* 0x000ea2000c1e1b00 */
[----:B------:R-:W-:-:S03]  /*8610*/  IMAD.X R19, R17, 0x1, R12, P1 ;  /* 0x0000000111137824 */ /* 0x000fc600008e060c */
[----:B------:R-:W3:Y:S04]  /*8620*/  LDG.E.64 R24, desc[UR36][R14.64+0x18] ;  /* 0x000018240e187981 */ /* 0x000ee8000c1e1b00 */
[----:B------:R-:W3:Y:S01]  /*8630*/  LDG.E.64 R16, desc[UR36][R18.64] ;  /* 0x0000002412107981 */ /* 0x000ee2000c1e1b00 */
[----:B------:R-:W-:Y:S02]  /*8640*/  IMAD.IADD R23, R23, 0x1, R13 ;  /* 0x0000000117177824 */ /* 0x000fe400078e020d */
[----:B--2---:R-:W-:-:S04]  /*8650*/  IMAD R13, R21, R6, RZ ;  /* 0x00000006150d7224 */ /* 0x004fc800078e02ff */
[C---:B------:R-:W-:Y:S02]  /*8660*/  IMAD R7, R20.reuse, R7, R13 ;  /* 0x0000000714077224 */ /* 0x040fe400078e020d */
[----:B------:R-:W-:Y:S01]  /*8670*/  IMAD.WIDE.U32 R20, R20, R6, R22 ;  /* 0x0000000614147225 */ /* 0x000fe200078e0016 */
[----:B------:R-:W-:Y:S01]  /*8680*/  IADD3 R6, P1, R18, R28, RZ ;  /* 0x0000001c12067210 */ /* 0x000fe20007f3e0ff */
[----:B------:R-:W2:Y:S02]  /*8690*/  LDG.E.64 R22, desc[UR36][R14.64+0x28] ;  /* 0x000028240e167981 */ /* 0x000ea4000c1e1b00 */
[----:B---3--:R-:W-:Y:S02]  /*86a0*/  IMAD R13, R17, R24, RZ ;  /* 0x00000018110d7224 */ /* 0x008fe400078e02ff */
[----:B------:R-:W-:Y:S02]  /*86b0*/  IMAD.IADD R21, R21, 0x1, R7 ;  /* 0x0000000115157824 */ /* 0x000fe400078e0207 */
[----:B------:R-:W-:Y:S01]  /*86c0*/  IMAD.X R7, R19, 0x1, R12, P1 ;  /* 0x0000000113077824 */ /* 0x000fe200008e060c */
[----:B------:R-:W-:Y:S01]  /*86d0*/  IADD3 R18, P1, R6, R28, RZ ;  /* 0x0000001c06127210 */ /* 0x000fe20007f3e0ff */
[----:B------:R-:W-:-:S02]  /*86e0*/  IMAD R13, R16, R25, R13 ;  /* 0x00000019100d7224 */ /* 0x000fc400078e020d */
[----:B------:R-:W-:Y:S02]  /*86f0*/  IMAD.WIDE.U32 R24, R16, R24, R20 ;  /* 0x0000001810187225 */ /* 0x000fe400078e0014 */
[----:B------:R-:W3:Y:S04]  /*8700*/  LDG.E.64 R16, desc[UR36][R14.64+0x20] ;  /* 0x000020240e107981 */ /* 0x000ee8000c1e1b00 */
[----:B------:R-:W3:Y:S01]  /*8710*/  LDG.E.64 R20, desc[UR36][R6.64] ;  /* 0x0000002406147981 */ /* 0x000ee2000c1e1b00 */
[----:B------:R-:W-:-:S05]  /*8720*/  IMAD.X R19, R7, 0x1, R12, P1 ;  /* 0x0000000107137824 */ /* 0x000fca00008e060c */
[----:B------:R-:W2:Y:S01]  /*8730*/  LDG.E.64 R6, desc[UR36][R18.64] ;  /* 0x0000002412067981 */ /* 0x000ea2000c1e1b00 */
[----:B------:R-:W-:Y:S02]  /*8740*/  IMAD.IADD R25, R25, 0x1, R13 ;  /* 0x0000000119197824 */ /* 0x000fe400078e020d */
[----:B---3--:R-:W-:-:S04]  /*8750*/  IMAD R13, R21, R16, RZ ;  /* 0x00000010150d7224 */ /* 0x008fc800078e02ff */
[C---:B------:R-:W-:Y:S02]  /*8760*/  IMAD R13, R20.reuse, R17, R13 ;  /* 0x00000011140d7224 */ /* 0x040fe400078e020d */
[----:B------:R-:W-:Y:S01]  /*8770*/  IMAD.WIDE.U32 R20, R20, R16, R24 ;  /* 0x0000001014147225 */ /* 0x000fe200078e0018 */
[----:B------:R-:W-:-:S03]  /*8780*/  IADD3 R16, P1, R18, R28, RZ ;  /* 0x0000001c12107210 */ /* 0x000fc60007f3e0ff */
[-C--:B--2---:R-:W-:Y:S02]  /*8790*/  IMAD R25, R7, R22.reuse, RZ ;  /* 0x0000001607197224 */ /* 0x084fe400078e02ff */
[----:B------:R-:W-:Y:S02]  /*87a0*/  IMAD.IADD R21, R21, 0x1, R13 ;  /* 0x0000000115157824 */ /* 0x000fe400078e020d */
[----:B------:R-:W-:Y:S02]  /*87b0*/  IMAD.X R17, R19, 0x1, R12, P1 ;  /* 0x0000000113117824 */ /* 0x000fe400008e060c */
[C---:B------:R-:W-:Y:S01]  /*87c0*/  IMAD R13, R6.reuse, R23, R25 ;  /* 0x00000017060d7224 */ /* 0x040fe200078e0219 */
[----:B------:R-:W2:Y:S01]  /*87d0*/  LDG.E.64 R18, desc[UR36][R14.64+0x30] ;  /* 0x000030240e127981 */ /* 0x000ea2000c1e1b00 */
[----:B------:R-:W-:Y:S01]  /*87e0*/  IMAD.WIDE.U32 R22, R6, R22, R20 ;  /* 0x0000001606167225 */ /* 0x000fe200078e0014 */
[-C--:B------:R-:W-:Y:S02]  /*87f0*/  IADD3 R6, P1, R16, R28.reuse, RZ ;  /* 0x0000001c10067210 */ /* 0x080fe40007f3e0ff */
[----:B------:R-:W2:Y:S03]  /*8800*/  LDG.E.64 R20, desc[UR36][R16.64] ;  /* 0x0000002410147981 */ /* 0x000ea6000c1e1b00 */
[----:B------:R-:W-:Y:S01]  /*8810*/  IMAD.X R7, R17, 0x1, R12, P1 ;  /* 0x0000000111077824 */ /* 0x000fe200008e060c */
[----:B------:R-:W3:Y:S04]  /*8820*/  LDG.E.64 R24, desc[UR36][R14.64+0x38] ;  /* 0x000038240e187981 */ /* 0x000ee8000c1e1b00 */
[----:B------:R0:W3:Y:S01]  /*8830*/  LDG.E.64 R16, desc[UR36][R6.64] ;  /* 0x0000002406107981 */ /* 0x0000e2000c1e1b00 */
[----:B------:R-:W-:Y:S01]  /*8840*/  IMAD.IADD R23, R23, 0x1, R13 ;  /* 0x0000000117177824 */ /* 0x000fe200078e020d */
[----:B0-----:R-:W-:-:S05]  /*8850*/  IADD3 R6, P1, R6, R28, RZ ;  /* 0x0000001c06067210 */ /* 0x001fca0007f3e0ff */
[----:B------:R-:W-:Y:S02]  /*8860*/  IMAD.X R7, R7, 0x1, R12, P1 ;  /* 0x0000000107077824 */ /* 0x000fe400008e060c */
[----:B--2---:R-:W-:-:S04]  /*8870*/  IMAD R13, R21, R18, RZ ;  /* 0x00000012150d7224 */ /* 0x004fc800078e02ff */
[C---:B------:R-:W-:Y:S02]  /*8880*/  IMAD R13, R20.reuse, R19, R13 ;  /* 0x00000013140d7224 */ /* 0x040fe400078e020d */
[----:B------:R-:W-:Y:S02]  /*8890*/  IMAD.WIDE.U32 R18, R20, R18, R22 ;  /* 0x0000001214127225 */ /* 0x000fe400078e0016 */
[----:B------:R-:W2:Y:S02]  /*88a0*/  LDG.E.64 R22, desc[UR36][R14.64+0x48] ;  /* 0x000048240e167981 */ /* 0x000ea4000c1e1b00 */
[----:B---3--:R-:W-:Y:S02]  /*88b0*/  IMAD R21, R17, R24, RZ ;  /* 0x0000001811157224 */ /* 0x008fe400078e02ff */
[----:B------:R-:W-:Y:S02]  /*88c0*/  IMAD.IADD R19, R19, 0x1, R13 ;  /* 0x0000000113137824 */ /* 0x000fe400078e020d */
[----:B------:R-:W-:-:S02]  /*88d0*/  IMAD R13, R16, R25, R21 ;  /* 0x00000019100d7224 */ /* 0x000fc400078e0215 */
[----:B------:R-:W-:Y:S01]  /*88e0*/  IMAD.WIDE.U32 R24, R16, R24, R18 ;  /* 0x0000001810187225 */ /* 0x000fe200078e0012 */
[----:B------:R-:W-:Y:S01]  /*88f0*/  IADD3 R18, P1, R6, R28, RZ ;  /* 0x0000001c06127210 */ /* 0x000fe20007f3e0ff */
        /* <DEDUP_REMOVED lines=35> */
[----:B------:R0:W2:Y:S01]  /*8b30*/  LDG.E.64 R6, desc[UR36][R18.64] ;  /* 0x0000002412067981 */ /* 0x0000a2000c1e1b00 */
[----:B------:R-:W-:Y:S01]  /*8b40*/  IMAD.IADD R25, R25, 0x1, R13 ;  /* 0x0000000119197824 */ /* 0x000fe200078e020d */
[----:B0-----:R-:W-:-:S05]  /*8b50*/  IADD3 R18, P1, R18, R28, RZ ;  /* 0x0000001c12127210 */ /* 0x001fca0007f3e0ff */
[----:B------:R-:W-:Y:S02]  /*8b60*/  IMAD.X R19, R19, 0x1, R12, P1 ;  /* 0x0000000113137824 */ /* 0x000fe400008e060c */
[----:B---3--:R-:W-:-:S04]  /*8b70*/  IMAD R13, R21, R16, RZ ;  /* 0x00000010150d7224 */ /* 0x008fc800078e02ff */
[C---:B------:R-:W-:Y:S02]  /*8b80*/  IMAD R13, R20.reuse, R17, R13 ;  /* 0x00000011140d7224 */ /* 0x040fe400078e020d */
[----:B------:R-:W-:-:S04]  /*8b90*/  IMAD.WIDE.U32 R16, R20, R16, R24 ;  /* 0x0000001014107225 */ /* 0x000fc800078e0018 */
[----:B------:R-:W-:Y:S02]  /*8ba0*/  IMAD.IADD R17, R17, 0x1, R13 ;  /* 0x0000000111117824 */ /* 0x000fe400078e020d */
[-C--:B--2---:R-:W-:Y:S02]  /*8bb0*/  IMAD R21, R7, R22.reuse, RZ ;  /* 0x0000001607157224 */ /* 0x084fe400078e02ff */
[----:B------:R-:W-:Y:S01]  /*8bc0*/  IMAD.WIDE.U32 R24, R6, R22, R16 ;  /* 0x0000001606187225 */ /* 0x000fe200078e0010 */
[----:B------:R-:W-:-:S03]  /*8bd0*/  IADD3 R16, P1, R18, R28, RZ ;  /* 0x0000001c12107210 */ /* 0x000fc60007f3e0ff */
[----:B------:R-:W-:Y:S02]  /*8be0*/  IMAD R7, R6, R23, R21 ;  /* 0x0000001706077224 */ /* 0x000fe400078e0215 */
[----:B------:R-:W2:Y:S01]  /*8bf0*/  LDG.E.64 R20, desc[UR36][R14.64+0x70] ;  /* 0x000070240e147981 */ /* 0x000ea2000c1e1b00 */
[----:B------:R-:W-:-:S03]  /*8c00*/  IMAD.X R17, R19, 0x1, R12, P1 ;  /* 0x0000000113117824 */ /* 0x000fc600008e060c */
[----:B------:R-:W2:Y:S04]  /*8c10*/  LDG.E.64 R22, desc[UR36][R18.64] ;  /* 0x0000002412167981 */ /* 0x000ea8000c1e1b00 */
[----:B------:R-:W3:Y:S04]  /*8c20*/  LDG.E.64 R14, desc[UR36][R14.64+0x78] ;  /* 0x000078240e0e7981 */ /* 0x000ee8000c1e1b00 */
[----:B------:R-:W3:Y:S01]  /*8c30*/  LDG.E.64 R18, desc[UR36][R16.64] ;  /* 0x0000002410127981 */ /* 0x000ee2000c1e1b00 */
[----:B------:R-:W-:Y:S01]  /*8c40*/  IADD3 R10, P1, R10, -0x10, RZ ;  /* 0xfffffff00a0a7810 */ /* 0x000fe20007f3e0ff */
[----:B------:R-:W-:-:S03]  /*8c50*/  IMAD.IADD R25, R25, 0x1, R7 ;  /* 0x0000000119197824 */ /* 0x000fc600078e0207 */
[----:B------:R-:W-:Y:S02]  /*8c60*/  IADD3.X R11, R11, -0x1, RZ, P1, !PT ;  /* 0xffffffff0b0b7810 */ /* 0x000fe40000ffe4ff */
[----:B------:R-:W-:-:S04]  /*8c70*/  ISETP.GT.U32.AND P1, PT, R10, 0xc, PT ;  /* 0x0000000c0a00780c */ /* 0x000fc80003f24070 */
[----:B------:R-:W-:Y:S02]  /*8c80*/  ISETP.GT.AND.EX P1, PT, R11, RZ, PT, P1 ;  /* 0x000000ff0b00720c */ /* 0x000fe40003f24310 */
[----:B------:R-:W-:-:S05]  /*8c90*/  IADD3 R8, P3, R8, 0x10, RZ ;  /* 0x0000001008087810 */ /* 0x000fca0007f7e0ff */
[----:B------:R-:W-:Y:S02]  /*8ca0*/  IMAD.X R9, RZ, RZ, R9, P3 ;  /* 0x000000ffff097224 */ /* 0x000fe400018e0609 */
[----:B--2---:R-:W-:-:S04]  /*8cb0*/  IMAD R7, R23, R20, RZ ;  /* 0x0000001417077224 */ /* 0x004fc800078e02ff */
[C---:B------:R-:W-:Y:S02]  /*8cc0*/  IMAD R7, R22.reuse, R21, R7 ;  /* 0x0000001516077224 */ /* 0x040fe400078e0207 */
[----:B------:R-:W-:-:S04]  /*8cd0*/  IMAD.WIDE.U32 R20, R22, R20, R24 ;  /* 0x0000001416147225 */ /* 0x000fc800078e0018 */
[-C--:B---3--:R-:W-:Y:S02]  /*8ce0*/  IMAD R13, R19, R14.reuse, RZ ;  /* 0x0000000e130d7224 */ /* 0x088fe400078e02ff */
[----:B------:R-:W-:Y:S02]  /*8cf0*/  IMAD.IADD R21, R21, 0x1, R7 ;  /* 0x0000000115157824 */ /* 0x000fe400078e0207 */
        /* <DEDUP_REMOVED lines=8> */
.L_x_460:
[----:B------:R-:W-:Y:S01]  /*8d80*/  ISETP.GT.U32.AND P1, PT, R10, 0x4, PT ;  /* 0x000000040a00780c */ /* 0x000fe20003f24070 */
[----:B------:R-:W-:Y:S03]  /*8d90*/  BSSY B2, `(.L_x_462) ;  /* 0x0000051000027945 */ /* 0x000fe60003800000 */
[----:B------:R-:W-:-:S13]  /*8da0*/  ISETP.GT.AND.EX P1, PT, R11, RZ, PT, P1 ;  /* 0x000000ff0b00720c */ /* 0x000fda0003f24310 */
[----:B------:R-:W-:Y:S05]  /*8db0*/  @!P1 BRA `(.L_x_463) ;  /* 0x0000000400389947 */ /* 0x000fea0003800000 */
[----:B------:R-:W-:Y:S01]  /*8dc0*/  ULDC.64 UR4, c[0x0][0x230] ;  /* 0x00008c0000047ab9 */ /* 0x000fe20000000a00 */
[----:B------:R-:W-:Y:S01]  /*8dd0*/  IMAD.MOV.U32 R19, RZ, RZ, R13 ;  /* 0x000000ffff137224 */ /* 0x000fe200078e000d */
[----:B------:R-:W-:-:S04]  /*8de0*/  LEA R14, P0, R8, UR4, 0x3 ;  /* 0x00000004080e7c11 */ /* 0x000fc8000f8018ff */
[----:B------:R-:W-:Y:S01]  /*8df0*/  LEA.HI.X R15, R8, UR5, R9, 0x3, P0 ;  /* 0x00000005080f7c11 */ /* 0x000fe200080f1c09 */
[----:B------:R-:W2:Y:S01]  /*8e00*/  LDG.E.64 R24, desc[UR36][R18.64] ;  /* 0x0000002412187981 */ /* 0x000ea2000c1e1b00 */
[----:B----4-:R-:W-:-:S03]  /*8e10*/  IADD3 R16, P0, R18, R28, RZ ;  /* 0x0000001c12107210 */ /* 0x010fc60007f1e0ff */
[----:B------:R-:W3:Y:S02]  /*8e20*/  LDG.E.64 R22, desc[UR36][R14.64+0x8] ;  /* 0x000008240e167981 */ /* 0x000ee4000c1e1b00 */
[----:B------:R-:W-:Y:S02]  /*8e30*/  IMAD.X R17, R13, 0x1, R12, P0 ;  /* 0x000000010d117824 */ /* 0x000fe400000e060c */
[----:B------:R-:W2:Y:S04]  /*8e40*/  LDG.E.64 R18, desc[UR36][R14.64] ;  /* 0x000000240e127981 */ /* 0x000ea8000c1e1b00 */
[----:B0-----:R-:W3:Y:S01]  /*8e50*/  LDG.E.64 R20, desc[UR36][R16.64] ;  /* 0x0000002410147981 */ /* 0x001ee2000c1e1b00 */
[----:B------:R-:W-:-:S04]  /*8e60*/  LOP3.LUT R7, R7, R6, RZ, 0x3c, !PT ;  /* 0x0000000607077212 */ /* 0x000fc800078e3cff */
[----:B------:R-:W-:-:S04]  /*8e70*/  LOP3.LUT R6, R7, R6, RZ, 0x3c, !PT ;  /* 0x0000000607067212 */ /* 0x000fc800078e3cff */
[----:B------:R-:W-:Y:S01]  /*8e80*/  LOP3.LUT R7, R7, R6, RZ, 0x3c, !PT ;  /* 0x0000000607077212 */ /* 0x000fe200078e3cff */
[-C--:B--2---:R-:W-:Y:S02]  /*8e90*/  IMAD R13, R25, R18.reuse, RZ ;  /* 0x00000012190d7224 */ /* 0x084fe400078e02ff */
[----:B------:R-:W-:Y:S01]  /*8ea0*/  IMAD.WIDE.U32 R32, R24, R18, R6 ;  /* 0x0000001218207225 */ /* 0x000fe200078e0006 */
[----:B------:R-:W-:-:S03]  /*8eb0*/  IADD3 R6, P0, R16, R28, RZ ;  /* 0x0000001c10067210 */ /* 0x000fc60007f1e0ff */
[----:B------:R-:W-:Y:S02]  /*8ec0*/  IMAD R13, R24, R19, R13 ;  /* 0x00000013180d7224 */ /* 0x000fe400078e020d */
[----:B---3--:R-:W-:Y:S02]  /*8ed0*/  IMAD R21, R21, R22, RZ ;  /* 0x0000001615157224 */ /* 0x008fe400078e02ff */
[----:B------:R-:W-:Y:S02]  /*8ee0*/  IMAD.IADD R19, R33, 0x1, R13 ;  /* 0x0000000121137824 */ /* 0x000fe400078e020d */
[----:B------:R-:W-:Y:S02]  /*8ef0*/  IMAD.X R7, R17, 0x1, R12, P0 ;  /* 0x0000000111077824 */ /* 0x000fe400000e060c */
[----:B------:R-:W-:Y:S01]  /*8f00*/  IMAD.MOV.U32 R18, RZ, RZ, R32 ;  /* 0x000000ffff127224 */ /* 0x000fe200078e0020 */
[----:B------:R-:W2:Y:S01]  /*8f10*/  LDG.E.64 R16, desc[UR36][R14.64+0x10] ;  /* 0x000010240e107981 */ /* 0x000ea2000c1e1b00 */
[----:B------:R-:W-:-:S02]  /*8f20*/  IMAD R13, R20, R23, R21 ;  /* 0x00000017140d7224 */ /* 0x000fc400078e0215 */
[----:B------:R-:W-:Y:S01]  /*8f30*/  IMAD.WIDE.U32 R22, R20, R22, R18 ;  /* 0x0000001614167225 */ /* 0x000fe200078e0012 */
[----:B------:R-:W-:Y:S01]  /*8f40*/  IADD3 R18, P0, R6, R28, RZ ;  /* 0x0000001c06127210 */ /* 0x000fe20007f1e0ff */
[----:B------:R-:W2:Y:S04]  /*8f50*/  LDG.E.64 R20, desc[UR36][R6.64] ;  /* 0x0000002406147981 */ /* 0x000ea8000c1e1b00 */
[----:B------:R-:W-:-:S05]  /*8f60*/  IMAD.X R19, R7, 0x1, R12, P0 ;  /* 0x0000000107137824 */ /* 0x000fca00000e060c */
[----:B------:R-:W3:Y:S04]  /*8f70*/  LDG.E.64 R24, desc[UR36][R18.64] ;  /* 0x0000002412187981 */ /* 0x000ee8000c1e1b00 */
[----:B------:R-:W3:Y:S01]  /*8f80*/  LDG.E.64 R6, desc[UR36][R14.64+0x18] ;  /* 0x000018240e067981 */ /* 0x000ee2000c1e1b00 */
[----:B------:R-:W-:Y:S02]  /*8f90*/  IMAD.IADD R23, R23, 0x1, R13 ;  /* 0x0000000117177824 */ /* 0x000fe400078e020d */
[----:B--2---:R-:W-:-:S04]  /*8fa0*/  IMAD R13, R21, R16, RZ ;  /* 0x00000010150d7224 */ /* 0x004fc800078e02ff */
[C---:B------:R-:W-:Y:S02]  /*8fb0*/  IMAD R13, R20.reuse, R17, R13 ;  /* 0x00000011140d7224 */ /* 0x040fe400078e020d */
[----:B------:R-:W-:Y:S01]  /*8fc0*/  IMAD.WIDE.U32 R20, R20, R16, R22 ;  /* 0x0000001014147225 */ /* 0x000fe200078e0016 */
[----:B------:R-:W-:-:S03]  /*8fd0*/  IADD3 R16, P0, R18, R28, RZ ;  /* 0x0000001c12107210 */ /* 0x000fc60007f1e0ff */
[----:B------:R-:W-:Y:S02]  /*8fe0*/  IMAD.IADD R21, R21, 0x1, R13 ;  /* 0x0000000115157824 */ /* 0x000fe400078e020d */
[----:B------:R-:W-:Y:S02]  /*8ff0*/  IMAD.X R17, R19, 0x1, R12, P0 ;  /* 0x0000000113117824 */ /* 0x000fe400000e060c */
[----:B---3--:R-:W-:Y:S01]  /*9000*/  IMAD R23, R25, R6, RZ ;  /* 0x0000000619177224 */ /* 0x008fe200078e02ff */
[----:B------:R-:W-:-:S03]  /*9010*/  IADD3 R18, P0, R16, R28, RZ ;  /* 0x0000001c10127210 */ /* 0x000fc60007f1e0ff */
[C---:B------:R-:W-:Y:S02]  /*9020*/  IMAD R13, R24.reuse, R7, R23 ;  /* 0x00000007180d7224 */ /* 0x040fe400078e0217 */
[----:B------:R-:W-:Y:S01]  /*9030*/  IMAD.WIDE.U32 R24, R24, R6, R20 ;  /* 0x0000000618187225 */ /* 0x000fe200078e0014 */
[----:B------:R-:W2:Y:S04]  /*9040*/  LDG.E.64 R22, desc[UR36][R14.64+0x28] ;  /* 0x000028240e167981 */ /* 0x000ea8000c1e1b00 */
[----:B------:R-:W3:Y:S01]  /*9050*/  LDG.E.64 R6, desc[UR36][R14.64+0x20] ;  /* 0x000020240e067981 */ /* 0x000ee2000c1e1b00 */
[----:B------:R-:W-:-:S03]  /*9060*/  IMAD.X R19, R17, 0x1, R12, P0 ;  /* 0x0000000111137824 */ /* 0x000fc600000e060c */
[----:B------:R-:W3:Y:S04]  /*9070*/  LDG.E.64 R20, desc[UR36][R16.64] ;  /* 0x0000002410147981 */ /* 0x000ee8000c1e1b00 */
        /* <DEDUP_REMOVED lines=12> */
[----:B------:R-:W-:Y:S02]  /*9140*/  IADD3 R16, P0, R6, R28, RZ ;  /* 0x0000001c06107210 */ /* 0x000fe40007f1e0ff */
[----:B------:R-:W2:Y:S03]  /*9150*/  LDG.E.64 R20, desc[UR36][R6.64] ;  /* 0x0000002406147981 */ /* 0x000ea6000c1e1b00 */
[----:B------:R-:W-:Y:S01]  /*9160*/  IMAD.X R17, R7, 0x1, R12, P0 ;  /* 0x0000000107117824 */ /* 0x000fe200000e060c */
[----:B------:R-:W3:Y:S04]  /*9170*/  LDG.E.64 R14, desc[UR36][R14.64+0x38] ;  /* 0x000038240e0e7981 */ /* 0x000ee8000c1e1b00 */
[----:B------:R-:W3:Y:S01]  /*9180*/  LDG.E.64 R6, desc[UR36][R16.64] ;  /* 0x0000002410067981 */ /* 0x000ee2000c1e1b00 */
[----:B------:R-:W-:Y:S01]  /*9190*/  IMAD.IADD R23, R23, 0x1, R13 ;  /* 0x0000000117177824 */ /* 0x000fe200078e020d */
[----:B------:R-:W-:-:S02]  /*91a0*/  IADD3 R8, P2, R8, 0x8, RZ ;  /* 0x0000000808087810 */ /* 0x000fc40007f5e0ff */
[----:B------:R-:W-:Y:S02]  /*91b0*/  IADD3 R10, P3, R10, -0x8, RZ ;  /* 0xfffffff80a0a7810 */ /* 0x000fe40007f7e0ff */
[----:B------:R-:W-:Y:S01]  /*91c0*/  PLOP3.LUT P0, PT, PT, PT, PT, 0x8, 0x0 ;  /* 0x000000000000781c */ /* 0x000fe20003f0e170 */
[----:B------:R-:W-:Y:S01]  /*91d0*/  IMAD.X R9, RZ, RZ, R9, P2 ;  /* 0x000000ffff097224 */ /* 0x000fe200010e0609 */
[----:B------:R-:W-:Y:S01]  /*91e0*/  IADD3.X R11, R11, -0x1, RZ, P3, !PT ;  /* 0xffffffff0b0b7810 */ /* 0x000fe20001ffe4ff */
        /* <DEDUP_REMOVED lines=10> */
[----:B------:R-:W-:-:S07]  /*9290*/  IMAD.X R13, R17, 0x1, R12, P1 ;  /* 0x00000001110d7824 */ /* 0x000fce00008e060c */
.L_x_463:
[----:B------:R-:W-:Y:S05]  /*92a0*/  BSYNC B2 ;  /* 0x0000000000027941 */ /* 0x000fea0003800000 */
.L_x_462:
[----:B------:R-:W-:-:S04]  /*92b0*/  ISETP.NE.U32.AND P1, PT, R10, RZ, PT ;  /* 0x000000ff0a00720c */ /* 0x000fc80003f25070 */
[----:B------:R-:W-:-:S13]  /*92c0*/  ISETP.NE.OR.EX P0, PT, R11, RZ, P0, P1 ;  /* 0x000000ff0b00720c */ /* 0x000fda0000705710 */
[----:B------:R-:W-:Y:S05]  /*92d0*/  @!P0 BRA `(.L_x_464) ;  /* 0x0000000000c08947 */ /* 0x000fea0003800000 */
.L_x_459:
        /* <DEDUP_REMOVED lines=18> */
[-C--:B---3--:R-:W-:Y:S02]  /*9400*/  IMAD R21, R23, R24.reuse, RZ ;  /* 0x0000001817157224 */ /* 0x088fe400078e02ff */
[----:B------:R-:W-:Y:S02]  /*9410*/  IMAD.IADD R19, R7, 0x1, R13 ;  /* 0x0000000107137824 */ /* 0x000fe400078e020d */
[----:B------:R-:W-:Y:S02]  /*9420*/  IMAD.MOV.U32 R18, RZ, RZ, R6 ;  /* 0x000000ffff127224 */ /* 0x000fe400078e0006 */
[C---:B------:R-:W-:Y:S02]  /*9430*/  IMAD R7, R22.reuse, R25, R21 ;  /* 0x0000001916077224 */ /* 0x040fe400078e0215 */
[----:B------:R-:W-:Y:S01]  /*9440*/  IMAD.WIDE.U32 R24, R22, R24, R18 ;  /* 0x0000001816187225 */ /* 0x000fe200078e0012 */
[----:B------:R-:W-:Y:S01]  /*9450*/  IADD3 R18, P0, R16, R28, RZ ;  /* 0x0000001c10127210 */ /* 0x000fe20007f1e0ff */
[----:B------:R-:W2:Y:S04]  /*9460*/  LDG.E.64 R22, desc[UR36][R16.64] ;  /* 0x0000002410167981 */ /* 0x000ea8000c1e1b00 */
[----:B------:R-:W2:Y:S01]  /*9470*/  LDG.E.64 R20, desc[UR36][R14.64+0x10] ;  /* 0x000010240e147981 */ /* 0x000ea2000c1e1b00 */
[----:B------:R-:W-:-:S05]  /*9480*/  IMAD.X R19, R17, 0x1, R12, P0 ;  /* 0x0000000111137824 */ /* 0x000fca00000e060c */
[----:B------:R0:W3:Y:S04]  /*9490*/  LDG.E.64 R16, desc[UR36][R18.64] ;  /* 0x0000002412107981 */ /* 0x0000e8000c1e1b00 */
[----:B------:R-:W3:Y:S01]  /*94a0*/  LDG.E.64 R14, desc[UR36][R14.64+0x18] ;  /* 0x000018240e0e7981 */ /* 0x000ee2000c1e1b00 */
[----:B------:R-:W-:Y:S01]  /*94b0*/  IADD3 R10, P0, R10, -0x4, RZ ;  /* 0xfffffffc0a0a7810 */ /* 0x000fe20007f1e0ff */
[----:B------:R-:W-:-:S03]  /*94c0*/  IMAD.IADD R25, R25, 0x1, R7 ;  /* 0x0000000119197824 */ /* 0x000fc600078e0207 */
[----:B------:R-:W-:Y:S02]  /*94d0*/  IADD3.X R11, R11, -0x1, RZ, P0, !PT ;  /* 0xffffffff0b0b7810 */ /* 0x000fe400007fe4ff */
[----:B------:R-:W-:-:S04]  /*94e0*/  ISETP.NE.U32.AND P0, PT, R10, RZ, PT ;  /* 0x000000ff0a00720c */ /* 0x000fc80003f05070 */
[----:B------:R-:W-:Y:S02]  /*94f0*/  ISETP.NE.AND.EX P0, PT, R11, RZ, PT, P0 ;  /* 0x000000ff0b00720c */ /* 0x000fe40003f05300 */
[----:B0-----:R-:W-:Y:S02]  /*9500*/  IADD3 R18, P2, R18, R28, RZ ;  /* 0x0000001c12127210 */ /* 0x001fe40007f5e0ff */
        /* <DEDUP_REMOVED lines=8> */
[----:B------:R-:W-:-:S04]  /*9590*/  IMAD.WIDE.U32 R14, R16, R14, R20 ;  /* 0x0000000e100e7225 */ /* 0x000fc800078e0014 */
[----:B------:R-:W-:Y:S02]  /*95a0*/  IMAD.IADD R6, R15, 0x1, R13 ;  /* 0x000000010f067824 */ /* 0x000fe400078e020d */
[----:B------:R-:W-:Y:S02]  /*95b0*/  IMAD.MOV.U32 R7, RZ, RZ, R14 ;  /* 0x000000ffff077224 */ /* 0x000fe400078e000e */
[----:B------:R-:W-:Y:S01]  /*95c0*/  IMAD.X R13, R19, 0x1, R12, P2 ;  /* 0x00000001130d7824 */ /* 0x000fe200010e060c */
[----:B------:R-:W-:Y:S06]  /*95d0*/  @P0 BRA `(.L_x_459) ;  /* 0xfffffffc00400947 */ /* 0x000fec000383ffff */
.L_x_464:
[----:B------:R-:W-:Y:S05]  /*95e0*/  BSYNC B0 ;  /* 0x0000000000007941 */ /* 0x000fea0003800000 */
.L_x_458:
[----:B------:R-:W-:-:S04]  /*95f0*/  ISETP.NE.U32.AND P0, PT, R31, RZ, PT ;  /* 0x000000ff1f00720c */ /* 0x000fc80003f05070 */
[----:B------:R-:W-:-:S13]  /*9600*/  ISETP.NE.AND.EX P0, PT, RZ, RZ, PT, P0 ;  /* 0x000000ffff00720c */ /* 0x000fda0003f05300 */
[----:B------:R-:W-:Y:S05]  /*9610*/  @!P0 BRA `(.L_x_457) ;  /* 0x0000000000d48947 */ /* 0x000fea0003800000 */
[----:B------:R-:W-:Y:S01]  /*9620*/  ULDC.64 UR4, c[0x0][0x220] ;  /* 0x0000880000047ab9 */ /* 0x000fe20000000a00 */
[----:B------:R-:W-:Y:S01]  /*9630*/  IMAD R12, R9, R26, RZ ;  /* 0x0000001a090c7224 */ /* 0x000fe200078e02ff */
[----:B------:R-:W-:Y:S01]  /*9640*/  ULDC.64 UR6, c[0x0][0x218] ;  /* 0x0000860000067ab9 */ /* 0x000fe20000000a00 */
[----:B-----5:R-:W-:Y:S02]  /*9650*/  IMAD R13, R35, UR4, RZ ;  /* 0x00000004230d7c24 */ /* 0x020fe4000f8e02ff */
[----:B------:R-:W-:-:S04]  /*9660*/  IMAD.WIDE.U32 R10, R34, UR4, RZ ;  /* 0x00000004220a7c25 */ /* 0x000fc8000f8e00ff */
[----:B------:R-:W-:Y:S01]  /*9670*/  IMAD R13, R34, UR5, R13 ;  /* 0x00000005220d7c24 */ /* 0x000fe2000f8e020d */
[----:B------:R-:W-:-:S03]  /*9680*/  ULDC.64 UR4, c[0x0][0x230] ;  /* 0x00008c0000047ab9 */ /* 0x000fc60000000a00 */
[----:B------:R-:W-:Y:S02]  /*9690*/  IMAD.IADD R11, R13, 0x1, R11 ;  /* 0x000000010d0b7824 */ /* 0x000fe400078e020b */
[C---:B------:R-:W-:Y:S02]  /*96a0*/  IMAD R13, R8.reuse, R27, R12 ;  /* 0x0000001b080d7224 */ /* 0x040fe400078e020c */
[C---:B------:R-:W-:Y:S01]  /*96b0*/  IMAD.WIDE.U32 R14, R8.reuse, R26, R10 ;  /* 0x0000001a080e7225 */ /* 0x040fe200078e000a */
[----:B------:R-:W-:-:S03]  /*96c0*/  LEA R10, P0, R8, UR4, 0x3 ;  /* 0x00000004080a7c11 */ /* 0x000fc6000f8018ff */
[----:B------:R-:W-:Y:S01]  /*96d0*/  IMAD.IADD R13, R15, 0x1, R13 ;  /* 0x000000010f0d7824 */ /* 0x000fe200078e020d */
[----:B------:R-:W-:Y:S02]  /*96e0*/  LEA R12, P1, R14, UR6, 0x3 ;  /* 0x000000060e0c7c11 */ /* 0x000fe4000f8218ff */
[----:B------:R-:W-:Y:S02]  /*96f0*/  LEA.HI.X R11, R8, UR5, R9, 0x3, P0 ;  /* 0x00000005080b7c11 */ /* 0x000fe400080f1c09 */
[----:B------:R-:W-:-:S03]  /*9700*/  LEA.HI.X R13, R14, UR7, R13, 0x3, P1 ;  /* 0x000000070e0d7c11 */ /* 0x000fc600088f1c0d */
[----:B------:R-:W2:Y:S04]  /*9710*/  LDG.E.64 R14, desc[UR36][R10.64] ;  /* 0x000000240a0e7981 */ /* 0x000ea8000c1e1b00 */
[----:B------:R-:W2:Y:S01]  /*9720*/  LDG.E.64 R8, desc[UR36][R12.64] ;  /* 0x000000240c087981 */ /* 0x000ea2000c1e1b00 */
[----:B------:R-:W-:Y:S01]  /*9730*/  ISETP.NE.U32.AND P0, PT, R31, 0x1, PT ;  /* 0x000000011f00780c */ /* 0x000fe20003f05070 */
[----:B----4-:R-:W-:Y:S02]  /*9740*/  IMAD.MOV.U32 R16, RZ, RZ, R7 ;  /* 0x000000ffff107224 */ /* 0x010fe400078e0007 */
        /* <DEDUP_REMOVED lines=20> */
[----:B0-----:R-:W-:Y:S02]  /*9890*/  IMAD.MOV.U32 R20, RZ, RZ, R7 ;  /* 0x000000ffff147224 */ /* 0x001fe400078e0007 */
        /* <DEDUP_REMOVED lines=8> */
[----:B------:R-:W-:-:S02]  /*9920*/  @P0 IMAD R13, R16, R15, R9 ;  /* 0x0000000f100d0224 */ /* 0x000fc400078e0209 */
[----:B------:R-:W-:Y:S02]  /*9930*/  @P0 IMAD.MOV.U32 R9, RZ, RZ, R6 ;  /* 0x000000ffff090224 */ /* 0x000fe400078e0006 */
[----:B------:R-:W-:-:S04]  /*9940*/  @P0 IMAD.WIDE.U32 R14, R16, R14, R8 ;  /* 0x0000000e100e0225 */ /* 0x000fc800078e0008 */
[----:B------:R-:W-:Y:S02]  /*9950*/  @P0 IMAD.IADD R6, R15, 0x1, R13 ;  /* 0x000000010f060824 */ /* 0x000fe400078e020d */
[----:B------:R-:W-:-:S07]  /*9960*/  @P0 IMAD.MOV.U32 R7, RZ, RZ, R14 ;  /* 0x000000ffff070224 */ /* 0x000fce00078e000e */
.L_x_457:
[----:B------:R-:W-:Y:S05]  /*9970*/  BSYNC B1 ;  /* 0x0000000000017941 */ /* 0x000fea0003800000 */
.L_x_429:
[----:B------:R-:W1:Y:S01]  /*9980*/  S2R R27, SR_CTAID.X ;  /* 0x00000000001b7919 */ /* 0x000e620000002500 */
[----:B------:R-:W1:Y:S01]  /*9990*/  LDC R26, c[0x0][0x210] ;  /* 0x00008400ff1a7b82 */ /* 0x000e620000000800 */
[----:B------:R-:W-:Y:S01]  /*99a0*/  BSSY B6, `(.L_x_465) ;  /* 0x00000f9000067945 */ /* 0x000fe20003800000 */
[----:B-----5:R-:W-:Y:S01]  /*99b0*/  IMAD.MOV.U32 R18, RZ, RZ, R4 ;  /* 0x000000ffff127224 */ /* 0x020fe200078e0004 */
[----:B------:R-:W2:Y:S01]  /*99c0*/  S2R R24, SR_TID.X ;  /* 0x0000000000187919 */ /* 0x000ea20000002100 */
[----:B------:R-:W-:Y:S02]  /*99d0*/  IMAD.MOV.U32 R19, RZ, RZ, R5 ;  /* 0x000000ffff137224 */ /* 0x000fe400078e0005 */
[----:B------:R-:W-:Y:S02]  /*99e0*/  IMAD.MOV.U32 R22, RZ, RZ, R7 ;  /* 0x000000ffff167224 */ /* 0x000fe400078e0007 */
[----:B------:R-:W3:Y:S01]  /*99f0*/  LDC.U8 R25, c[0x0][0x264] ;  /* 0x00009900ff197b82 */ /* 0x000ee20000000000 */
[----:B------:R-:W-:-:S02]  /*9a00*/  IMAD.MOV.U32 R23, RZ, RZ, R6 ;  /* 0x000000ffff177224 */ /* 0x000fc400078e0006 */
[----:B----4-:R-:W-:Y:S02]  /*9a10*/  IMAD.MOV.U32 R16, RZ, RZ, R30 ;  /* 0x000000ffff107224 */ /* 0x010fe400078e001e */
[----:B------:R-:W-:Y:S02]  /*9a20*/  IMAD.MOV.U32 R17, RZ, RZ, R3 ;  /* 0x000000ffff117224 */ /* 0x000fe400078e0003 */
[----:B------:R-:W-:Y:S02]  /*9a30*/  IMAD.MOV.U32 R4, RZ, RZ, R0 ;  /* 0x000000ffff047224 */ /* 0x000fe400078e0000 */
[----:B------:R-:W-:Y:S02]  /*9a40*/  IMAD.MOV.U32 R5, RZ, RZ, R2 ;  /* 0x000000ffff057224 */ /* 0x000fe400078e0002 */
[----:B-1----:R-:W-:-:S05]  /*9a50*/  IMAD R26, R27, -0x200, R26 ;  /* 0xfffffe001b1a7824 */ /* 0x002fca00078e021a */
[----:B--2---:R-:W-:-:S13]  /*9a60*/  ISETP.GE.AND P0, PT, R24, R26, PT ;  /* 0x0000001a1800720c */ /* 0x004fda0003f06270 */
[----:B---3--:R-:W-:Y:S05]  /*9a70*/  @P0 BRA `(.L_x_466) ;  /* 0x0000000c00ac0947 */ /* 0x008fea0003800000 */
[----:B------:R-:W1:Y:S01]  /*9a80*/  LDC.64 R2, c[0x0][0x248] ;  /* 0x00009200ff027b82 */ /* 0x000e620000000a00 */
[----:B------:R-:W-:Y:S01]  /*9a90*/  IMAD R0, R27, 0x200, R24 ;  /* 0x000002001b007824 */ /* 0x000fe200078e0218 */
[----:B------:R-:W-:Y:S01]  /*9aa0*/  PRMT R6, R25, 0x9910, RZ ;  /* 0x0000991019067816 */ /* 0x000fe200000000ff */
[----:B------:R-:W-:Y:S02]  /*9ab0*/  ULDC UR4, c[0x0][0x268] ;  /* 0x00009a0000047ab9 */ /* 0x000fe40000000800 */
[----:B------:R-:W-:Y:S02]  /*9ac0*/  IMAD R7, R0, UR4, RZ ;  /* 0x0000000400077c24 */ /* 0x000fe4000f8e02ff */
[----:B------:R-:W-:-:S05]  /*9ad0*/  IMAD.MOV.U32 R0, RZ, RZ, R6 ;  /* 0x000000ffff007224 */ /* 0x000fca00078e0006 */
[----:B------:R-:W-:Y:S02]  /*9ae0*/  ISETP.GT.AND P0, PT, R0, 0x9, PT ;  /* 0x000000090000780c */ /* 0x000fe40003f04270 */
[----:B-1----:R-:W-:-:S05]  /*9af0*/  IADD3 R2, P1, R7, R2, RZ ;  /* 0x0000000207027210 */ /* 0x002fca0007f3e0ff */
        /* <DEDUP_REMOVED lines=12> */
.L_x_470:
[----:B------:R1:W-:Y:S01]  /*9bc0*/  STG.E.U8 desc[UR36][R2.64], R4 ;  /* 0x0000000402007986 */ /* 0x0003e2000c101124 */
[----:B------:R-:W-:Y:S05]  /*9bd0*/  BRA `(.L_x_472) ;  /* 0x0000000c00507947 */ /* 0x000fea0003800000 */
.L_x_469:
        /* <DEDUP_REMOVED lines=8> */
.L_x_474:
[----:B------:R1:W-:Y:S01]  /*9c60*/  STG.E desc[UR36][R2.64], R4 ;  /* 0x0000000402007986 */ /* 0x0003e2000c101924 */
[----:B------:R-:W-:Y:S05]  /*9c70*/  BRA `(.L_x_472) ;  /* 0x0000000c00287947 */ /* 0x000fea0003800000 */
.L_x_473:
[----:B------:R1:W-:Y:S01]  /*9c80*/  STG.E.U16 desc[UR36][R2.64], R4 ;  /* 0x0000000402007986 */ /* 0x0003e2000c101524 */
[----:B------:R-:W-:Y:S05]  /*9c90*/  BRA `(.L_x_472) ;  /* 0x0000000c00207947 */ /* 0x000fea0003800000 */
.L_x_468:
        /* <DEDUP_REMOVED lines=9> */
.L_x_476:
[----:B------:R-:W1:Y:S02]  /*9d30*/  I2F.S64 R0, R4 ;  /* 0x0000000400007312 */ /* 0x000e640000301400 */
[----:B-1----:R-:W-:-:S05]  /*9d40*/  F2FP.F16.F32.PACK_AB R0, RZ, R0 ;  /* 0x00000000ff00723e */ /* 0x002fca00000000ff */
[----:B------:R1:W-:Y:S01]  /*9d50*/  STG.E.U16 desc[UR36][R2.64], R0 ;  /* 0x0000000002007986 */ /* 0x0003e2000c101524 */
[----:B------:R-:W-:Y:S05]  /*9d60*/  BRA `(.L_x_472) ;  /* 0x0000000800ec7947 */ /* 0x000fea0003800000 */
.L_x_475:
        /* <DEDUP_REMOVED lines=10> */
.L_x_478:
[----:B------:R-:W1:Y:S02]  /*9e10*/  I2F.S64 R4, R4 ;  /* 0x0000000400047312 */ /* 0x000e640000301400 */
[----:B-1----:R-:W-:-:S04]  /*9e20*/  F2FP.F16.F32.PACK_AB R5, RZ, R4 ;  /* 0x00000004ff05723e */ /* 0x002fc800000000ff */
[----:B------:R-:W-:-:S05]  /*9e30*/  PRMT R5, R5, 0x5410, RZ ;  /* 0x0000541005057816 */ /* 0x000fca00000000ff */
[----:B------:R1:W-:Y:S01]  /*9e40*/  STG.E desc[UR36][R2.64], R5 ;  /* 0x0000000502007986 */ /* 0x0003e2000c101924 */
[----:B------:R-:W-:Y:S05]  /*9e50*/  BRA `(.L_x_472) ;  /* 0x0000000800b07947 */ /* 0x000fea0003800000 */
.L_x_477:
[----:B------:R-:W1:Y:S02]  /*9e60*/  I2F.F64.S64 R4, R4 ;  /* 0x0000000400047312 */ /* 0x000e640000301c00 */
[----:B-1----:R1:W-:Y:S01]  /*9e70*/  STG.E.64 desc[UR36][R2.64], R4 ;  /* 0x0000000402007986 */ /* 0x0023e2000c101b24 */
[----:B------:R-:W-:Y:S05]  /*9e80*/  BRA `(.L_x_472) ;  /* 0x0000000800a47947 */ /* 0x000fea0003800000 */
.L_x_467:
        /* <DEDUP_REMOVED lines=13> */
.L_x_481:
[----:B------:R-:W1:Y:S01]  /*9f60*/  I2F.F64.S64 R4, R4 ;  /* 0x0000000400047312 */ /* 0x000e620000301c00 */
[----:B------:R-:W-:-:S05]  /*9f70*/  CS2R R6, SRZ ;  /* 0x0000000000067805 */ /* 0x000fca000001ff00 */
[----:B-1----:R1:W-:Y:S01]  /*9f80*/  STG.E.128 desc[UR36][R2.64], R4 ;  /* 0x0000000402007986 */ /* 0x0023e2000c101d24 */
[----:B------:R-:W-:Y:S05]  /*9f90*/  BRA `(.L_x_472) ;  /* 0x0000000800607947 */ /* 0x000fea0003800000 */
.L_x_480:
        /* <DEDUP_REMOVED lines=21> */
.L_x_485:
[----:B------:R-:W-:Y:S05]  /*a0f0*/  BSYNC B0 ;  /* 0x0000000000007941 */ /* 0x000fea0003800000 */
.L_x_484:
[----:B------:R-:W-:-:S05]  /*a100*/  LOP3.LUT R7, R0, R7, RZ, 0xfc, !PT ;  /* 0x0000000700077212 */ /* 0x000fca00078efcff */
[----:B------:R1:W-:Y:S01]  /*a110*/  STG.E.U8 desc[UR36][R2.64], R7 ;  /* 0x0000000702007986 */ /* 0x0003e2000c101124 */
[----:B------:R-:W-:Y:S05]  /*a120*/  BRA `(.L_x_472) ;  /* 0x0000000400fc7947 */ /* 0x000fea0003800000 */
.L_x_483:
        /* <DEDUP_REMOVED lines=13> */
.L_x_487:
[----:B------:R-:W-:Y:S01]  /*a200*/  IMAD.MOV.U32 R0, RZ, RZ, 0x7f ;  /* 0x0000007fff007424 */ /* 0x000fe200078e00ff */
[----:B------:R-:W-:-:S04]  /*a210*/  ISETP.GT.U32.AND P0, PT, R6, 0x7f800000, PT ;  /* 0x7f8000000600780c */ /* 0x000fc80003f04070 */
[----:B------:R-:W-:-:S09]  /*a220*/  SEL R0, R0, 0x7c, P0 ;  /* 0x0000007c00007807 */ /* 0x000fd20000000000 */
.L_x_488:
[----:B------:R-:W-:Y:S05]  /*a230*/  BSYNC B0 ;  /* 0x0000000000007941 */ /* 0x000fea0003800000 */
.L_x_486:
[----:B------:R-:W-:-:S04]  /*a240*/  LOP3.LUT R4, R5, 0x80000000, RZ, 0xc0, !PT ;  /* 0x8000000005047812 */ /* 0x000fc800078ec0ff */
[----:B------:R-:W-:-:S04]  /*a250*/  SHF.R.U32.HI R5, RZ, 0x18, R4 ;  /* 0x00000018ff057819 */ /* 0x000fc80000011604 */
[----:B------:R-:W-:-:S05]  /*a260*/  LOP3.LUT R5, R0, R5, RZ, 0xfc, !PT ;  /* 0x0000000500057212 */ /* 0x000fca00078efcff */
[----:B------:R1:W-:Y:S01]  /*a270*/  STG.E.U8 desc[UR36][R2.64], R5 ;  /* 0x0000000502007986 */ /* 0x0003e2000c101124 */
[----:B------:R-:W-:Y:S05]  /*a280*/  BRA `(.L_x_472) ;  /* 0x0000000400a47947 */ /* 0x000fea0003800000 */
.L_x_482:
[----:B------:R-:W1:Y:S02]  /*a290*/  I2F.S64 R0, R4 ;  /* 0x0000000400007312 */ /* 0x000e640000301400 */
[----:B-1----:R-:W-:-:S05]  /*a2a0*/  F2FP.BF16.F32.PACK_AB R0, RZ, R0 ;  /* 0x00000000ff00723e */ /* 0x002fca00000010ff */
[----:B------:R1:W-:Y:S01]  /*a2b0*/  STG.E.U16 desc[UR36][R2.64], R0 ;  /* 0x0000000002007986 */ /* 0x0003e2000c101524 */
[----:B------:R-:W-:Y:S05]  /*a2c0*/  BRA `(.L_x_472) ;  /* 0x0000000400947947 */ /* 0x000fea0003800000 */
.L_x_479:
        /* <DEDUP_REMOVED lines=10> */
.L_x_491:
        /* <DEDUP_REMOVED lines=13> */
[----:B------:R-:W-:-:S05]  /*a440*/  FADD.FTZ R0, R6, 8192 ;  /* 0x4600000006007421 */ /* 0x000fca0000010000 */
[----:B------:R-:W-:Y:S02]  /*a450*/  LOP3.LUT P0, R4, R0, 0xff, RZ, 0xc0, !PT ;  /* 0x000000ff00047812 */ /* 0x000fe4000780c0ff */
[----:B------:R-:W-:-:S11]  /*a460*/  PRMT R0, RZ, 0x7610, R0 ;  /* 0x00007610ff007816 */ /* 0x000fd60000000000 */
[----:B------:R-:W-:Y:S05]  /*a470*/  @!P0 BRA `(.L_x_493) ;  /* 0x0000000000108947 */ /* 0x000fea0003800000 */
.L_x_494:
[----:B------:R-:W-:-:S04]  /*a480*/  LOP3.LUT R0, R5, 0x80000000, RZ, 0xc0, !PT ;  /* 0x8000000005007812 */ /* 0x000fc800078ec0ff */
[----:B------:R-:W-:-:S04]  /*a490*/  SHF.R.U32.HI R5, RZ, 0x18, R0 ;  /* 0x00000018ff057819 */ /* 0x000fc80000011600 */
[----:B------:R-:W-:-:S04]  /*a4a0*/  LOP3.LUT R4, R4, R5, RZ, 0xfc, !PT ;  /* 0x0000000504047212 */ /* 0x000fc800078efcff */
[----:B------:R-:W-:-:S07]  /*a4b0*/  PRMT R0, R4, 0x7610, R0 ;  /* 0x0000761004007816 */ /* 0x000fce0000000000 */
.L_x_493:
[----:B------:R-:W-:Y:S05]  /*a4c0*/  BSYNC B0 ;  /* 0x0000000000007941 */ /* 0x000fea0003800000 */
.L_x_492:
[----:B------:R1:W-:Y:S01]  /*a4d0*/  STG.E.U8 desc[UR36][R2.64], R0 ;  /* 0x0000000002007986 */ /* 0x0003e2000c101124 */
[----:B------:R-:W-:Y:S05]  /*a4e0*/  BRA `(.L_x_472) ;  /* 0x00000004000c7947 */ /* 0x000fea0003800000 */
.L_x_490:
        /* <DEDUP_REMOVED lines=17> */
.L_x_497:
[----:B------:R-:W-:-:S04]  /*a600*/  LOP3.LUT R0, R5, 0x80000000, RZ, 0xc0, !PT ;  /* 0x8000000005007812 */ /* 0x000fc800078ec0ff */
[----:B------:R-:W-:-:S04]  /*a610*/  SHF.R.U32.HI R5, RZ, 0x18, R0 ;  /* 0x00000018ff057819 */ /* 0x000fc80000011600 */
[----:B------:R-:W-:-:S04]  /*a620*/  LOP3.LUT R4, R4, R5, RZ, 0xfc, !PT ;  /* 0x0000000504047212 */ /* 0x000fc800078efcff */
[----:B------:R-:W-:-:S07]  /*a630*/  PRMT R0, R4, 0x7610, R0 ;  /* 0x0000761004007816 */ /* 0x000fce0000000000 */
.L_x_496:
[----:B------:R-:W-:Y:S05]  /*a640*/  BSYNC B0 ;  /* 0x0000000000007941 */ /* 0x000fea0003800000 */
.L_x_495:
[----:B------:R4:W-:Y:S01]  /*a650*/  STG.E.U8 desc[UR36][R2.64], R0 ;  /* 0x0000000002007986 */ /* 0x0009e2000c101124 */
[----:B------:R-:W-:Y:S05]  /*a660*/  BRA `(.L_x_472) ;  /* 0x0000000000ac7947 */ /* 0x000fea0003800000 */
.L_x_489:
        /* <DEDUP_REMOVED lines=12> */
[----:B------:R-:W-:Y:S01]  /*a730*/  @P2 VIADD R4, R6, 0x1 ;  /* 0x0000000106042836 */ /* 0x000fe20000000000 */
[----:B------:R-:W-:-:S04]  /*a740*/  @P2 LOP3.LUT R0, R0, 0x1, RZ, 0xc0, !PT ;  /* 0x0000000100002812 */ /* 0x000fc800078ec0ff */
[----:B------:R-:W-:Y:S01]  /*a750*/  @P2 ISETP.EQ.U32.AND P1, PT, R0, 0x1, P0 ;  /* 0x000000010000280c */ /* 0x000fe20000722070 */
[----:B------:R-:W-:Y:S01]  /*a760*/  IMAD.MOV.U32 R0, RZ, RZ, 0xff ;  /* 0x000000ffff007424 */ /* 0x000fe200078e00ff */
[----:B------:R-:W-:Y:S02]  /*a770*/  PLOP3.LUT P0, PT, PT, PT, PT, 0x80, 0x0 ;  /* 0x000000000000781c */ /* 0x000fe40003f0f070 */
[----:B------:R-:W-:Y:S02]  /*a780*/  @P2 PLOP3.LUT P0, PT, P1, PT, PT, 0x80, 0x0 ;  /* 0x000000000000281c */ /* 0x000fe40000f0f070 */
[----:B------:R-:W-:-:S11]  /*a790*/  PRMT R5, R0, 0x7610, R5 ;  /* 0x0000761000057816 */ /* 0x000fd60000000005 */
[----:B------:R-:W-:-:S04]  /*a7a0*/  @!P0 IMAD.MOV R4, RZ, RZ, R6 ;  /* 0x000000ffff048224 */ /* 0x000fc800078e0206 */
[----:B------:R-:W-:-:S05]  /*a7b0*/  @P2 IMAD.MOV.U32 R5, RZ, RZ, R4 ;  /* 0x000000ffff052224 */ /* 0x000fca00078e0004 */
[----:B------:R2:W-:Y:S01]  /*a7c0*/  STG.E.U8 desc[UR36][R2.64], R5 ;  /* 0x0000000502007986 */ /* 0x0005e2000c101124 */
[----:B------:R-:W-:Y:S05]  /*a7d0*/  BRA `(.L_x_472) ;  /* 0x0000000000507947 */ /* 0x000fea0003800000 */
.L_x_471:
[----:B------:R-:W-:Y:S01]  /*a7e0*/  MOV R2, 0x0 ;  /* 0x0000000000027802 */ /* 0x000fe20000000f00 */
[----:B------:R-:W-:Y:S01]  /*a7f0*/  ULDC.64 UR4, c[0x4][0xf8] ;  /* 0x01003e0000047ab9 */ /* 0x000fe20000000a00 */
[----:B------:R-:W-:Y:S01]  /*a800*/  ULDC.64 UR6, c[0x4][0x100] ;  /* 0x0100400000067ab9 */ /* 0x000fe20000000a00 */
[----:B------:R-:W-:Y:S02]  /*a810*/  IMAD.U32 R4, RZ, RZ, UR4 ;  /* 0x00000004ff047e24 */ /* 0x000fe4000f8e00ff */
[----:B------:R-:W-:Y:S01]  /*a820*/  IMAD.U32 R5, RZ, RZ, UR5 ;  /* 0x00000005ff057e24 */ /* 0x000fe2000f8e00ff */
[----:B------:R-:W1:Y:S01]  /*a830*/  LDC.64 R2, c[0x4][R2] ;  /* 0x0100000002027b82 */ /* 0x000e620000000a00 */
        /* <DEDUP_REMOVED lines=8> */
[----:B0-----:R-:W-:-:S07]  /*a8c0*/  LEPC R20, `(.L_x_500) ;  /* 0x000000001014794e */ /* 0x001fce0000000000 */
[----:B-1----:R-:W-:Y:S05]  /*a8d0*/  CALL.ABS.NOINC R2 ;  /* 0x0000000002007343 */ /* 0x002fea0003c00000 */
.L_x_500:
[----:B------:R-:W-:Y:S05]  /*a8e0*/  BRA `(.L_x_472) ;  /* 0x00000000000c7947 */ /* 0x000fea0003800000 */
.L_x_499:
[----:B------:R3:W-:Y:S01]  /*a8f0*/  STG.E.64 desc[UR36][R2.64], R4 ;  /* 0x0000000402007986 */ /* 0x0007e2000c101b24 */
[----:B------:R-:W-:Y:S05]  /*a900*/  BRA `(.L_x_472) ;  /* 0x0000000000047947 */ /* 0x000fea0003800000 */
.L_x_498:
[----:B------:R1:W-:Y:S02]  /*a910*/  STG.E desc[UR36][R2.64], R4 ;  /* 0x0000000402007986 */ /* 0x0003e4000c101924 */
.L_x_472:
[----:B------:R-:W-:-:S07]  /*a920*/  VIADD R24, R24, 0x80 ;  /* 0x0000008018187836 */ /* 0x000fce0000000000 */
.L_x_466:
[----:B------:R-:W-:Y:S05]  /*a930*/  BSYNC B6 ;  /* 0x0000000000067941 */ /* 0x000fea0003800000 */
.L_x_465:
[----:B------:R-:W-:Y:S01]  /*a940*/  ISETP.GE.AND P0, PT, R24, R26, PT ;  /* 0x0000001a1800720c */ /* 0x000fe20003f06270 */
[----:B------:R-:W-:-:S12]  /*a950*/  BSSY B6, `(.L_x_501) ;  /* 0x00001d8000067945 */ /* 0x000fd80003800000 */
[----:B------:R-:W-:Y:S05]  /*a960*/  @P0 BRA `(.L_x_502) ;  /* 0x0000001c00580947 */ /* 0x000fea0003800000 */
[----:B-1234-:R-:W1:Y:S01]  /*a970*/  LDC.64 R2, c[0x0][0x248] ;  /* 0x00009200ff027b82 */ /* 0x01ee620000000a00 */
        /* <DEDUP_REMOVED lines=19> */
.L_x_506:
[----:B------:R1:W-:Y:S01]  /*aab0*/  STG.E.U8 desc[UR36][R2.64], R16 ;  /* 0x0000001002007986 */ /* 0x0003e2000c101124 */
[----:B------:R-:W-:Y:S05]  /*aac0*/  BRA `(.L_x_508) ;  /* 0x0000000c004c7947 */ /* 0x000fea0003800000 */
.L_x_505:
        /* <DEDUP_REMOVED lines=8> */
.L_x_510:
[----:B------:R1:W-:Y:S01]  /*ab50*/  STG.E desc[UR36][R2.64], R16 ;  /* 0x0000001002007986 */ /* 0x0003e2000c101924 */
[----:B------:R-:W-:Y:S05]  /*ab60*/  BRA `(.L_x_508) ;  /* 0x0000000c00247947 */ /* 0x000fea0003800000 */
.L_x_509:
[----:B------:R1:W-:Y:S01]  /*ab70*/  STG.E.U16 desc[UR36][R2.64], R16 ;  /* 0x0000001002007986 */ /* 0x0003e2000c101524 */
[----:B------:R-:W-:Y:S05]  /*ab80*/  BRA `(.L_x_508) ;  /* 0x0000000c001c7947 */ /* 0x000fea0003800000 */
.L_x_504:
        /* <DEDUP_REMOVED lines=9> */
.L_x_512:
[----:B------:R-:W1:Y:S02]  /*ac20*/  I2F.S64 R0, R16 ;  /* 0x0000001000007312 */ /* 0x000e640000301400 */
[----:B-1----:R-:W-:-:S05]  /*ac30*/  F2FP.F16.F32.PACK_AB R0, RZ, R0 ;  /* 0x00000000ff00723e */ /* 0x002fca00000000ff */
[----:B------:R1:W-:Y:S01]  /*ac40*/  STG.E.U16 desc[UR36][R2.64], R0 ;  /* 0x0000000002007986 */ /* 0x0003e2000c101524 */
[----:B------:R-:W-:Y:S05]  /*ac50*/  BRA `(.L_x_508) ;  /* 0x0000000800e87947 */ /* 0x000fea0003800000 */
.L_x_511:
        /* <DEDUP_REMOVED lines=10> */
.L_x_514:
[----:B------:R-:W1:Y:S02]  /*ad00*/  I2F.S64 R16, R16 ;  /* 0x0000001000107312 */ /* 0x000e640000301400 */
[----:B-1----:R-:W-:-:S04]  /*ad10*/  F2FP.F16.F32.PACK_AB R5, RZ, R16 ;  /* 0x00000010ff05723e */ /* 0x002fc800000000ff */
[----:B------:R-:W-:-:S05]  /*ad20*/  PRMT R5, R5, 0x5410, RZ ;  /* 0x0000541005057816 */ /* 0x000fca00000000ff */
[----:B------:R1:W-:Y:S01]  /*ad30*/  STG.E desc[UR36][R2.64], R5 ;  /* 0x0000000502007986 */ /* 0x0003e2000c101924 */
[----:B------:R-:W-:Y:S05]  /*ad40*/  BRA `(.L_x_508) ;  /* 0x0000000800ac7947 */ /* 0x000fea0003800000 */
.L_x_513:
[----:B------:R-:W1:Y:S02]  /*ad50*/  I2F.F64.S64 R16, R16 ;  /* 0x0000001000107312 */ /* 0x000e640000301c00 */
[----:B-1----:R1:W-:Y:S01]  /*ad60*/  STG.E.64 desc[UR36][R2.64], R16 ;  /* 0x0000001002007986 */ /* 0x0023e2000c101b24 */
[----:B------:R-:W-:Y:S05]  /*ad70*/  BRA `(.L_x_508) ;  /* 0x0000000800a07947 */ /* 0x000fea0003800000 */
.L_x_503:
        /* <DEDUP_REMOVED lines=13> */
.L_x_517:
[----:B------:R-:W1:Y:S01]  /*ae50*/  I2F.F64.S64 R4, R16 ;  /* 0x0000001000047312 */ /* 0x000e620000301c00 */
[----:B------:R-:W-:-:S05]  /*ae60*/  CS2R R6, SRZ ;  /* 0x0000000000067805 */ /* 0x000fca000001ff00 */
[----:B-1----:R1:W-:Y:S01]  /*ae70*/  STG.E.128 desc[UR36][R2.64], R4 ;  /* 0x0000000402007986 */ /* 0x0023e2000c101d24 */
[----:B------:R-:W-:Y:S05]  /*ae80*/  BRA `(.L_x_508) ;  /* 0x00000008005c7947 */ /* 0x000fea0003800000 */
.L_x_516:
        /* <DEDUP_REMOVED lines=21> */
.L_x_521:
[----:B------:R-:W-:Y:S05]  /*afe0*/  BSYNC B0 ;  /* 0x0000000000007941 */ /* 0x000fea0003800000 */
.L_x_520:
[----:B------:R-:W-:-:S05]  /*aff0*/  LOP3.LUT R5, R0, R5, RZ, 0xfc, !PT ;  /* 0x0000000500057212 */ /* 0x000fca00078efcff */
[----:B------:R1:W-:Y:S01]  /*b000*/  STG.E.U8 desc[UR36][R2.64], R5 ;  /* 0x0000000502007986 */ /* 0x0003e2000c101124 */
[----:B------:R-:W-:Y:S05]  /*b010*/  BRA `(.L_x_508) ;  /* 0x0000000400f87947 */ /* 0x000fea0003800000 */
.L_x_519:
        /* <DEDUP_REMOVED lines=13> */
.L_x_523:
[----:B------:R-:W-:Y:S01]  /*b0f0*/  IMAD.MOV.U32 R0, RZ, RZ, 0x7f ;  /* 0x0000007fff007424 */ /* 0x000fe200078e00ff */
[----:B------:R-:W-:-:S04]  /*b100*/  ISETP.GT.U32.AND P0, PT, R4, 0x7f800000, PT ;  /* 0x7f8000000400780c */ /* 0x000fc80003f04070 */
[----:B------:R-:W-:-:S09]  /*b110*/  SEL R0, R0, 0x7c, P0 ;  /* 0x0000007c00007807 */ /* 0x000fd20000000000 */
.L_x_524:
[----:B------:R-:W-:Y:S05]  /*b120*/  BSYNC B0 ;  /* 0x0000000000007941 */ /* 0x000fea0003800000 */
.L_x_522:
[----:B------:R-:W-:-:S04]  /*b130*/  LOP3.LUT R4, R17, 0x80000000, RZ, 0xc0, !PT ;  /* 0x8000000011047812 */ /* 0x000fc800078ec0ff */
[----:B------:R-:W-:-:S04]  /*b140*/  SHF.R.U32.HI R5, RZ, 0x18, R4 ;  /* 0x00000018ff057819 */ /* 0x000fc80000011604 */
[----:B------:R-:W-:-:S05]  /*b150*/  LOP3.LUT R5, R0, R5, RZ, 0xfc, !PT ;  /* 0x0000000500057212 */ /* 0x000fca00078efcff */
[----:B------:R1:W-:Y:S01]  /*b160*/  STG.E.U8 desc[UR36][R2.64], R5 ;  /* 0x0000000502007986 */ /* 0x0003e2000c101124 */
[----:B------:R-:W-:Y:S05]  /*b170*/  BRA `(.L_x_508) ;  /* 0x0000000400a07947 */ /* 0x000fea0003800000 */
.L_x_518:
[----:B------:R-:W1:Y:S02]  /*b180*/  I2F.S64 R0, R16 ;  /* 0x0000001000007312 */ /* 0x000e640000301400 */
[----:B-1----:R-:W-:-:S05]  /*b190*/  F2FP.BF16.F32.PACK_AB R0, RZ, R0 ;  /* 0x00000000ff00723e */ /* 0x002fca00000010ff */
[----:B------:R1:W-:Y:S01]  /*b1a0*/  STG.E.U16 desc[UR36][R2.64], R0 ;  /* 0x0000000002007986 */ /* 0x0003e2000c101524 */
[----:B------:R-:W-:Y:S05]  /*b1b0*/  BRA `(.L_x_508) ;  /* 0x0000000400907947 */ /* 0x000fea0003800000 */
.L_x_515:
        /* <DEDUP_REMOVED lines=10> */
.L_x_527:
        /* <DEDUP_REMOVED lines=17> */
.L_x_530:
[----:B------:R-:W-:-:S04]  /*b370*/  LOP3.LUT R0, R17, 0x80000000, RZ, 0xc0, !PT ;  /* 0x8000000011007812 */ /* 0x000fc800078ec0ff */
[----:B------:R-:W-:-:S04]  /*b380*/  SHF.R.U32.HI R5, RZ, 0x18, R0 ;  /* 0x00000018ff057819 */ /* 0x000fc80000011600 */
[----:B------:R-:W-:-:S04]  /*b390*/  LOP3.LUT R4, R4, R5, RZ, 0xfc, !PT ;  /* 0x0000000504047212 */ /* 0x000fc800078efcff */
[----:B------:R-:W-:-:S07]  /*b3a0*/  PRMT R0, R4, 0x7610, R0 ;  /* 0x0000761004007816 */ /* 0x000fce0000000000 */
.L_x_529:
[----:B------:R-:W-:Y:S05]  /*b3b0*/  BSYNC B0 ;  /* 0x0000000000007941 */ /* 0x000fea0003800000 */
.L_x_528:
[----:B------:R4:W-:Y:S01]  /*b3c0*/  STG.E.U8 desc[UR36][R2.64], R0 ;  /* 0x0000000002007986 */ /* 0x0009e2000c101124 */
[----:B------:R-:W-:Y:S05]  /*b3d0*/  BRA `(.L_x_508) ;  /* 0x0000000400087947 */ /* 0x000fea0003800000 */
.L_x_526:
        /* <DEDUP_REMOVED lines=17> */
.L_x_533:
[----:B------:R-:W-:-:S04]  /*b4f0*/  LOP3.LUT R0, R17, 0x80000000, RZ, 0xc0, !PT ;  /* 0x8000000011007812 */ /* 0x000fc800078ec0ff */
[----:B------:R-:W-:-:S04]  /*b500*/  SHF.R.U32.HI R5, RZ, 0x18, R0 ;  /* 0x00000018ff057819 */ /* 0x000fc80000011600 */
[----:B------:R-:W-:-:S04]  /*b510*/  LOP3.LUT R4, R4, R5, RZ, 0xfc, !PT ;  /* 0x0000000504047212 */ /* 0x000fc800078efcff */
[----:B------:R-:W-:-:S07]  /*b520*/  PRMT R0, R4, 0x7610, R0 ;  /* 0x0000761004007816 */ /* 0x000fce0000000000 */
.L_x_532:
[----:B------:R-:W-:Y:S05]  /*b530*/  BSYNC B0 ;  /* 0x0000000000007941 */ /* 0x000fea0003800000 */
.L_x_531:
[----:B------:R1:W-:Y:S01]  /*b540*/  STG.E.U8 desc[UR36][R2.64], R0 ;  /* 0x0000000002007986 */ /* 0x0003e2000c101124 */
[----:B------:R-:W-:Y:S05]  /*b550*/  BRA `(.L_x_508) ;  /* 0x0000000000a87947 */ /* 0x000fea0003800000 */
.L_x_525:
        /* <DEDUP_REMOVED lines=22> */
.L_x_507:
        /* <DEDUP_REMOVED lines=16> */
.L_x_536:
[----:B------:R-:W-:Y:S05]  /*b7c0*/  BRA `(.L_x_508) ;  /* 0x00000000000c7947 */ /* 0x000fea0003800000 */
.L_x_535:
[----:B------:R3:W-:Y:S01]  /*b7d0*/  STG.E.64 desc[UR36][R2.64], R16 ;  /* 0x0000001002007986 */ /* 0x0007e2000c101b24 */
[----:B------:R-:W-:Y:S05]  /*b7e0*/  BRA `(.L_x_508) ;  /* 0x0000000000047947 */ /* 0x000fea0003800000 */
.L_x_534:
[----:B------:R1:W-:Y:S02]  /*b7f0*/  STG.E desc[UR36][R2.64], R16 ;  /* 0x0000001002007986 */ /* 0x0003e4000c101924 */
.L_x_508:
[----:B------:R-:W-:-:S05]  /*b800*/  VIADD R24, R24, 0x80 ;  /* 0x0000008018187836 */ /* 0x000fca0000000000 */
[----:B------:R-:W-:-:S13]  /*b810*/  ISETP.GE.AND P0, PT, R24, R26, PT ;  /* 0x0000001a1800720c */ /* 0x000fda0003f06270 */
        /* <DEDUP_REMOVED lines=21> */
.L_x_540:
[----:B------:R1:W-:Y:S01]  /*b970*/  STG.E.U8 desc[UR36][R2.64], R18 ;  /* 0x0000001202007986 */ /* 0x0003e2000c101124 */
[----:B------:R-:W-:Y:S05]  /*b980*/  BRA `(.L_x_542) ;  /* 0x0000000c004c7947 */ /* 0x000fea0003800000 */
.L_x_539:
        /* <DEDUP_REMOVED lines=8> */
.L_x_544:
[----:B------:R1:W-:Y:S01]  /*ba10*/  STG.E desc[UR36][R2.64], R18 ;  /* 0x0000001202007986 */ /* 0x0003e2000c101924 */
[----:B------:R-:W-:Y:S05]  /*ba20*/  BRA `(.L_x_542) ;  /* 0x0000000c00247947 */ /* 0x000fea0003800000 */
.L_x_543:
[----:B------:R1:W-:Y:S01]  /*ba30*/  STG.E.U16 desc[UR36][R2.64], R18 ;  /* 0x0000001202007986 */ /* 0x0003e2000c101524 */
[----:B------:R-:W-:Y:S05]  /*ba40*/  BRA `(.L_x_542) ;  /* 0x0000000c001c7947 */ /* 0x000fea0003800000 */
.L_x_538:
        /* <DEDUP_REMOVED lines=9> */
.L_x_546:
[----:B------:R-:W1:Y:S02]  /*bae0*/  I2F.S64 R0, R18 ;  /* 0x0000001200007312 */ /* 0x000e640000301400 */
[----:B-1----:R-:W-:-:S05]  /*baf0*/  F2FP.F16.F32.PACK_AB R0, RZ, R0 ;  /* 0x00000000ff00723e */ /* 0x002fca00000000ff */
[----:B------:R2:W-:Y:S01]  /*bb00*/  STG.E.U16 desc[UR36][R2.64], R0 ;  /* 0x0000000002007986 */ /* 0x0005e2000c101524 */
[----:B------:R-:W-:Y:S05]  /*bb10*/  BRA `(.L_x_542) ;  /* 0x0000000800e87947 */ /* 0x000fea0003800000 */
.L_x_545:
        /* <DEDUP_REMOVED lines=10> */
.L_x_548:
[----:B------:R-:W1:Y:S02]  /*bbc0*/  I2F.S64 R18, R18 ;  /* 0x0000001200127312 */ /* 0x000e640000301400 */
[----:B-1----:R-:W-:-:S04]  /*bbd0*/  F2FP.F16.F32.PACK_AB R5, RZ, R18 ;  /* 0x00000012ff05723e */ /* 0x002fc800000000ff */
[----:B------:R-:W-:-:S05]  /*bbe0*/  PRMT R5, R5, 0x5410, RZ ;  /* 0x0000541005057816 */ /* 0x000fca00000000ff */
[----:B------:R1:W-:Y:S01]  /*bbf0*/  STG.E desc[UR36][R2.64], R5 ;  /* 0x0000000502007986 */ /* 0x0003e2000c101924 */
[----:B------:R-:W-:Y:S05]  /*bc00*/  BRA `(.L_x_542) ;  /* 0x0000000800ac7947 */ /* 0x000fea0003800000 */
.L_x_547:
[----:B------:R-:W1:Y:S02]  /*bc10*/  I2F.F64.S64 R18, R18 ;  /* 0x0000001200127312 */ /* 0x000e640000301c00 */
[----:B-1----:R3:W-:Y:S01]  /*bc20*/  STG.E.64 desc[UR36][R2.64], R18 ;  /* 0x0000001202007986 */ /* 0x0027e2000c101b24 */
[----:B------:R-:W-:Y:S05]  /*bc30*/  BRA `(.L_x_542) ;  /* 0x0000000800a07947 */ /* 0x000fea0003800000 */
.L_x_537:
        /* <DEDUP_REMOVED lines=13> */
.L_x_551:
[----:B------:R-:W1:Y:S01]  /*bd10*/  I2F.F64.S64 R4, R18 ;  /* 0x0000001200047312 */ /* 0x000e620000301c00 */
[----:B------:R-:W-:-:S05]  /*bd20*/  CS2R R6, SRZ ;  /* 0x0000000000067805 */ /* 0x000fca000001ff00 */
[----:B-1----:R1:W-:Y:S01]  /*bd30*/  STG.E.128 desc[UR36][R2.64], R4 ;  /* 0x0000000402007986 */ /* 0x0023e2000c101d24 */
[----:B------:R-:W-:Y:S05]  /*bd40*/  BRA `(.L_x_542) ;  /* 0x00000008005c7947 */ /* 0x000fea0003800000 */
.L_x_550:
        /* <DEDUP_REMOVED lines=21> */
.L_x_555:
[----:B------:R-:W-:Y:S05]  /*bea0*/  BSYNC B0 ;  /* 0x0000000000007941 */ /* 0x000fea0003800000 */
.L_x_554:
[----:B------:R-:W-:-:S05]  /*beb0*/  LOP3.LUT R5, R0, R5, RZ, 0xfc, !PT ;  /* 0x0000000500057212 */ /* 0x000fca00078efcff */
[----:B------:R1:W-:Y:S01]  /*bec0*/  STG.E.U8 desc[UR36][R2.64], R5 ;  /* 0x0000000502007986 */ /* 0x0003e2000c101124 */
[----:B------:R-:W-:Y:S05]  /*bed0*/  BRA `(.L_x_542) ;  /* 0x0000000400f87947 */ /* 0x000fea0003800000 */
.L_x_553:
        /* <DEDUP_REMOVED lines=13> */
.L_x_557:
[----:B------:R-:W-:Y:S01]  /*bfb0*/  IMAD.MOV.U32 R0, RZ, RZ, 0x7f ;  /* 0x0000007fff007424 */ /* 0x000fe200078e00ff */
[----:B------:R-:W-:-:S04]  /*bfc0*/  ISETP.GT.U32.AND P0, PT, R4, 0x7f800000, PT ;  /* 0x7f8000000400780c */ /* 0x000fc80003f04070 */
[----:B------:R-:W-:-:S09]  /*bfd0*/  SEL R0, R0, 0x7c, P0 ;  /* 0x0000007c00007807 */ /* 0x000fd20000000000 */
.L_x_558:
[----:B------:R-:W-:Y:S05]  /*bfe0*/  BSYNC B0 ;  /* 0x0000000000007941 */ /* 0x000fea0003800000 */
.L_x_556:
[----:B------:R-:W-:-:S04]  /*bff0*/  LOP3.LUT R4, R19, 0x80000000, RZ, 0xc0, !PT ;  /* 0x8000000013047812 */ /* 0x000fc800078ec0ff */
[----:B------:R-:W-:-:S04]  /*c000*/  SHF.R.U32.HI R5, RZ, 0x18, R4 ;  /* 0x00000018ff057819 */ /* 0x000fc80000011604 */
[----:B------:R-:W-:-:S05]  /*c010*/  LOP3.LUT R5, R0, R5, RZ, 0xfc, !PT ;  /* 0x0000000500057212 */ /* 0x000fca00078efcff */
[----:B------:R1:W-:Y:S01]  /*c020*/  STG.E.U8 desc[UR36][R2.64], R5 ;  /* 0x0000000502007986 */ /* 0x0003e2000c101124 */
[----:B------:R-:W-:Y:S05]  /*c030*/  BRA `(.L_x_542) ;  /* 0x0000000400a07947 */ /* 0x000fea0003800000 */
.L_x_552:
[----:B------:R-:W1:Y:S02]  /*c040*/  I2F.S64 R0, R18 ;  /* 0x0000001200007312 */ /* 0x000e640000301400 */
[----:B-1----:R-:W-:-:S05]  /*c050*/  F2FP.BF16.F32.PACK_AB R0, RZ, R0 ;  /* 0x00000000ff00723e */ /* 0x002fca00000010ff */
[----:B------:R1:W-:Y:S01]  /*c060*/  STG.E.U16 desc[UR36][R2.64], R0 ;  /* 0x0000000002007986 */ /* 0x0003e2000c101524 */
[----:B------:R-:W-:Y:S05]  /*c070*/  BRA `(.L_x_542) ;  /* 0x0000000400907947 */ /* 0x000fea0003800000 */
.L_x_549:
        /* <DEDUP_REMOVED lines=10> */
.L_x_561:
        /* <DEDUP_REMOVED lines=17> */
.L_x_564:
[----:B------:R-:W-:-:S04]  /*c230*/  LOP3.LUT R0, R19, 0x80000000, RZ, 0xc0, !PT ;  /* 0x8000000013007812 */ /* 0x000fc800078ec0ff */
[----:B------:R-:W-:-:S04]  /*c240*/  SHF.R.U32.HI R5, RZ, 0x18, R0 ;  /* 0x00000018ff057819 */ /* 0x000fc80000011600 */
[----:B------:R-:W-:-:S04]  /*c250*/  LOP3.LUT R4, R4, R5, RZ, 0xfc, !PT ;  /* 0x0000000504047212 */ /* 0x000fc800078efcff */
[----:B------:R-:W-:-:S07]  /*c260*/  PRMT R0, R4, 0x7610, R0 ;  /* 0x0000761004007816 */ /* 0x000fce0000000000 */
.L_x_563:
[----:B------:R-:W-:Y:S05]  /*c270*/  BSYNC B0 ;  /* 0x0000000000007941 */ /* 0x000fea0003800000 */
.L_x_562:
[----:B------:R1:W-:Y:S01]  /*c280*/  STG.E.U8 desc[UR36][R2.64], R0 ;  /* 0x0000000002007986 */ /* 0x0003e2000c101124 */
[----:B------:R-:W-:Y:S05]  /*c290*/  BRA `(.L_x_542) ;  /* 0x0000000400087947 */ /* 0x000fea0003800000 */
.L_x_560:
        /* <DEDUP_REMOVED lines=17> */
.L_x_567:
[----:B------:R-:W-:-:S04]  /*c3b0*/  LOP3.LUT R0, R19, 0x80000000, RZ, 0xc0, !PT ;  /* 0x8000000013007812 */ /* 0x000fc800078ec0ff */
[----:B------:R-:W-:-:S04]  /*c3c0*/  SHF.R.U32.HI R5, RZ, 0x18, R0 ;  /* 0x00000018ff057819 */ /* 0x000fc80000011600 */
[----:B------:R-:W-:-:S04]  /*c3d0*/  LOP3.LUT R4, R4, R5, RZ, 0xfc, !PT ;  /* 0x0000000504047212 */ /* 0x000fc800078efcff */
[----:B------:R-:W-:-:S07]  /*c3e0*/  PRMT R0, R4, 0x7610, R0 ;  /* 0x0000761004007816 */ /* 0x000fce0000000000 */
.L_x_566:
[----:B------:R-:W-:Y:S05]  /*c3f0*/  BSYNC B0 ;  /* 0x0000000000007941 */ /* 0x000fea0003800000 */
.L_x_565:
[----:B------:R1:W-:Y:S01]  /*c400*/  STG.E.U8 desc[UR36][R2.64], R0 ;  /* 0x0000000002007986 */ /* 0x0003e2000c101124 */
[----:B------:R-:W-:Y:S05]  /*c410*/  BRA `(.L_x_542) ;  /* 0x0000000000a87947 */ /* 0x000fea0003800000 */
.L_x_559:
        /* <DEDUP_REMOVED lines=22> */
.L_x_541:
        /* <DEDUP_REMOVED lines=13> */
[----:B-1----:R-:W-:-:S07]  /*c650*/  IMAD.MOV.U32 R13, RZ, RZ, RZ ;  /* 0x000000ffff0d7224 */ /* 0x002fce00078e00ff */
[----:B0-----:R-:W-:-:S07]  /*c660*/  LEPC R20, `(.L_x_570) ;  /* 0x000000001014794e */ /* 0x001fce0000000000 */
[----:B--2---:R-:W-:Y:S05]  /*c670*/  CALL.ABS.NOINC R2 ;  /* 0x0000000002007343 */ /* 0x004fea0003c00000 */
.L_x_570:
[----:B------:R-:W-:Y:S05]  /*c680*/  BRA `(.L_x_542) ;  /* 0x00000000000c7947 */ /* 0x000fea0003800000 */
.L_x_569:
[----:B------:R1:W-:Y:S01]  /*c690*/  STG.E.64 desc[UR36][R2.64], R18 ;  /* 0x0000001202007986 */ /* 0x0003e2000c101b24 */
[----:B------:R-:W-:Y:S05]  /*c6a0*/  BRA `(.L_x_542) ;  /* 0x0000000000047947 */ /* 0x000fea0003800000 */
.L_x_568:
[----:B------:R1:W-:Y:S02]  /*c6b0*/  STG.E desc[UR36][R2.64], R18 ;  /* 0x0000001202007986 */ /* 0x0003e4000c101924 */
.L_x_542:
[----:B------:R-:W-:-:S07]  /*c6c0*/  VIADD R24, R24, 0x80 ;  /* 0x0000008018187836 */ /* 0x000fce0000000000 */
.L_x_502:
[----:B------:R-:W-:Y:S05]  /*c6d0*/  BSYNC B6 ;  /* 0x0000000000067941 */ /* 0x000fea0003800000 */
.L_x_501:
[----:B------:R-:W-:-:S13]  /*c6e0*/  ISETP.GE.AND P0, PT, R24, R26, PT ;  /* 0x0000001a1800720c */ /* 0x000fda0003f06270 */
[----:B------:R-:W-:Y:S05]  /*c6f0*/  @P0 EXIT ;  /* 0x000000000000094d */ /* 0x000fea0003800000 */
[----:B-1234-:R-:W1:Y:S01]  /*c700*/  LDC.64 R2, c[0x0][0x248] ;  /* 0x00009200ff027b82 */ /* 0x01ee620000000a00 */
[----:B------:R-:W-:Y:S01]  /*c710*/  PRMT R0, R25, 0x9910, RZ ;  /* 0x0000991019007816 */ /* 0x000fe200000000ff */
[----:B------:R-:W-:Y:S01]  /*c720*/  IMAD R24, R27, 0x200, R24 ;  /* 0x000002001b187824 */ /* 0x000fe200078e0218 */
[----:B------:R-:W-:Y:S02]  /*c730*/  ULDC UR4, c[0x0][0x268] ;  /* 0x00009a0000047ab9 */ /* 0x000fe40000000800 */
[----:B------:R-:W-:Y:S01]  /*c740*/  ISETP.GT.AND P1, PT, R0, 0x9, PT ;  /* 0x000000090000780c */ /* 0x000fe20003f24270 */
[----:B------:R-:W-:-:S05]  /*c750*/  IMAD R5, R24, UR4, RZ ;  /* 0x0000000418057c24 */ /* 0x000fca000f8e02ff */
[----:B-1----:R-:W-:-:S05]  /*c760*/  IADD3 R2, P0, R5, R2, RZ ;  /* 0x0000000205027210 */ /* 0x002fca0007f1e0ff */
        /* <DEDUP_REMOVED lines=12> */
.L_x_574:
[----:B------:R-:W-:Y:S01]  /*c830*/  STG.E.U8 desc[UR36][R2.64], R22 ;  /* 0x0000001602007986 */ /* 0x000fe2000c101124 */
[----:B------:R-:W-:Y:S05]  /*c840*/  EXIT ;  /* 0x000000000000794d */ /* 0x000fea0003800000 */
.L_x_573:
        /* <DEDUP_REMOVED lines=8> */
.L_x_577:
[----:B------:R-:W-:Y:S01]  /*c8d0*/  STG.E desc[UR36][R2.64], R22 ;  /* 0x0000001602007986 */ /* 0x000fe2000c101924 */
[----:B------:R-:W-:Y:S05]  /*c8e0*/  EXIT ;  /* 0x000000000000794d */ /* 0x000fea0003800000 */
.L_x_576:
[----:B------:R-:W-:Y:S01]  /*c8f0*/  STG.E.U16 desc[UR36][R2.64], R22 ;  /* 0x0000001602007986 */ /* 0x000fe2000c101524 */
[----:B------:R-:W-:Y:S05]  /*c900*/  EXIT ;  /* 0x000000000000794d */ /* 0x000fea0003800000 */
.L_x_572:
        /* <DEDUP_REMOVED lines=9> */
.L_x_579:
[----:B------:R-:W1:Y:S02]  /*c9a0*/  I2F.S64 R0, R22 ;  /* 0x0000001600007312 */ /* 0x000e640000301400 */
[----:B-1----:R-:W-:-:S05]  /*c9b0*/  F2FP.F16.F32.PACK_AB R0, RZ, R0 ;  /* 0x00000000ff00723e */ /* 0x002fca00000000ff */
[----:B------:R-:W-:Y:S01]  /*c9c0*/  STG.E.U16 desc[UR36][R2.64], R0 ;  /* 0x0000000002007986 */ /* 0x000fe2000c101524 */
[----:B------:R-:W-:Y:S05]  /*c9d0*/  EXIT ;  /* 0x000000000000794d */ /* 0x000fea0003800000 */
.L_x_578:
        /* <DEDUP_REMOVED lines=10> */
.L_x_581:
[----:B------:R-:W1:Y:S02]  /*ca80*/  I2F.S64 R22, R22 ;  /* 0x0000001600167312 */ /* 0x000e640000301400 */
[----:B-1----:R-:W-:-:S04]  /*ca90*/  F2FP.F16.F32.PACK_AB R5, RZ, R22 ;  /* 0x00000016ff05723e */ /* 0x002fc800000000ff */
[----:B------:R-:W-:-:S05]  /*caa0*/  PRMT R5, R5, 0x5410, RZ ;  /* 0x0000541005057816 */ /* 0x000fca00000000ff */
[----:B------:R-:W-:Y:S01]  /*cab0*/  STG.E desc[UR36][R2.64], R5 ;  /* 0x0000000502007986 */ /* 0x000fe2000c101924 */
[----:B------:R-:W-:Y:S05]  /*cac0*/  EXIT ;  /* 0x000000000000794d */ /* 0x000fea0003800000 */
.L_x_580:
[----:B------:R-:W1:Y:S02]  /*cad0*/  I2F.F64.S64 R22, R22 ;  /* 0x0000001600167312 */ /* 0x000e640000301c00 */
[----:B-1----:R-:W-:Y:S01]  /*cae0*/  STG.E.64 desc[UR36][R2.64], R22 ;  /* 0x0000001602007986 */ /* 0x002fe2000c101b24 */
[----:B------:R-:W-:Y:S05]  /*caf0*/  EXIT ;  /* 0x000000000000794d */ /* 0x000fea0003800000 */
.L_x_571:
        /* <DEDUP_REMOVED lines=13> */
.L_x_584:
[----:B------:R-:W1:Y:S01]  /*cbd0*/  I2F.F64.S64 R4, R22 ;  /* 0x0000001600047312 */ /* 0x000e620000301c00 */
[----:B------:R-:W-:-:S05]  /*cbe0*/  CS2R R6, SRZ ;  /* 0x0000000000067805 */ /* 0x000fca000001ff00 */
[----:B-1----:R-:W-:Y:S01]  /*cbf0*/  STG.E.128 desc[UR36][R2.64], R4 ;  /* 0x0000000402007986 */ /* 0x002fe2000c101d24 */
[----:B------:R-:W-:Y:S05]  /*cc00*/  EXIT ;  /* 0x000000000000794d */ /* 0x000fea0003800000 */
.L_x_583:
        /* <DEDUP_REMOVED lines=21> */
.L_x_588:
[----:B------:R-:W-:Y:S05]  /*cd60*/  BSYNC B0 ;  /* 0x0000000000007941 */ /* 0x000fea0003800000 */
.L_x_587:
[----:B------:R-:W-:-:S05]  /*cd70*/  LOP3.LUT R5, R0, R5, RZ, 0xfc, !PT ;  /* 0x0000000500057212 */ /* 0x000fca00078efcff */
[----:B------:R-:W-:Y:S01]  /*cd80*/  STG.E.U8 desc[UR36][R2.64], R5 ;  /* 0x0000000502007986 */ /* 0x000fe2000c101124 */
[----:B------:R-:W-:Y:S05]  /*cd90*/  EXIT ;  /* 0x000000000000794d */ /* 0x000fea0003800000 */
.L_x_586:
        /* <DEDUP_REMOVED lines=13> */
.L_x_590:
[----:B------:R-:W-:Y:S01]  /*ce70*/  IMAD.MOV.U32 R0, RZ, RZ, 0x7f ;  /* 0x0000007fff007424 */ /* 0x000fe200078e00ff */
[----:B------:R-:W-:-:S04]  /*ce80*/  ISETP.GT.U32.AND P0, PT, R4, 0x7f800000, PT ;  /* 0x7f8000000400780c */ /* 0x000fc80003f04070 */
[----:B------:R-:W-:-:S09]  /*ce90*/  SEL R0, R0, 0x7c, P0 ;  /* 0x0000007c00007807 */ /* 0x000fd20000000000 */
.L_x_591:
[----:B------:R-:W-:Y:S05]  /*cea0*/  BSYNC B0 ;  /* 0x0000000000007941 */ /* 0x000fea0003800000 */
.L_x_589:
[----:B------:R-:W-:-:S04]  /*ceb0*/  LOP3.LUT R4, R23, 0x80000000, RZ, 0xc0, !PT ;  /* 0x8000000017047812 */ /* 0x000fc800078ec0ff */
[----:B------:R-:W-:-:S04]  /*cec0*/  SHF.R.U32.HI R5, RZ, 0x18, R4 ;  /* 0x00000018ff057819 */ /* 0x000fc80000011604 */
[----:B------:R-:W-:-:S05]  /*ced0*/  LOP3.LUT R5, R0, R5, RZ, 0xfc, !PT ;  /* 0x0000000500057212 */ /* 0x000fca00078efcff */
[----:B------:R-:W-:Y:S01]  /*cee0*/  STG.E.U8 desc[UR36][R2.64], R5 ;  /* 0x0000000502007986 */ /* 0x000fe2000c101124 */
[----:B------:R-:W-:Y:S05]  /*cef0*/  EXIT ;  /* 0x000000000000794d */ /* 0x000fea0003800000 */
.L_x_585:
[----:B------:R-:W1:Y:S02]  /*cf00*/  I2F.S64 R0, R22 ;  /* 0x0000001600007312 */ /* 0x000e640000301400 */
[----:B-1----:R-:W-:-:S05]  /*cf10*/  F2FP.BF16.F32.PACK_AB R0, RZ, R0 ;  /* 0x00000000ff00723e */ /* 0x002fca00000010ff */
[----:B------:R-:W-:Y:S01]  /*cf20*/  STG.E.U16 desc[UR36][R2.64], R0 ;  /* 0x0000000002007986 */ /* 0x000fe2000c101524 */
[----:B------:R-:W-:Y:S05]  /*cf30*/  EXIT ;  /* 0x000000000000794d */ /* 0x000fea0003800000 */
.L_x_582:
        /* <DEDUP_REMOVED lines=10> */
.L_x_594:
        /* <DEDUP_REMOVED lines=17> */
.L_x_597:
[----:B------:R-:W-:-:S04]  /*d0f0*/  LOP3.LUT R0, R23, 0x80000000, RZ, 0xc0, !PT ;  /* 0x8000000017007812 */ /* 0x000fc800078ec0ff */
[----:B------:R-:W-:-:S04]  /*d100*/  SHF.R.U32.HI R5, RZ, 0x18, R0 ;  /* 0x00000018ff057819 */ /* 0x000fc80000011600 */
[----:B------:R-:W-:-:S04]  /*d110*/  LOP3.LUT R4, R4, R5, RZ, 0xfc, !PT ;  /* 0x0000000504047212 */ /* 0x000fc800078efcff */
[----:B------:R-:W-:-:S07]  /*d120*/  PRMT R0, R4, 0x7610, R0 ;  /* 0x0000761004007816 */ /* 0x000fce0000000000 */
.L_x_596:
[----:B------:R-:W-:Y:S05]  /*d130*/  BSYNC B0 ;  /* 0x0000000000007941 */ /* 0x000fea0003800000 */
.L_x_595:
[----:B------:R-:W-:Y:S01]  /*d140*/  STG.E.U8 desc[UR36][R2.64], R0 ;  /* 0x0000000002007986 */ /* 0x000fe2000c101124 */
[----:B------:R-:W-:Y:S05]  /*d150*/  EXIT ;  /* 0x000000000000794d */ /* 0x000fea0003800000 */
.L_x_593:
        /* <DEDUP_REMOVED lines=17> */
.L_x_600:
[----:B------:R-:W-:-:S04]  /*d270*/  LOP3.LUT R0, R23, 0x80000000, RZ, 0xc0, !PT ;  /* 0x8000000017007812 */ /* 0x000fc800078ec0ff */
[----:B------:R-:W-:-:S04]  /*d280*/  SHF.R.U32.HI R5, RZ, 0x18, R0 ;  /* 0x00000018ff057819 */ /* 0x000fc80000011600 */
[----:B------:R-:W-:-:S04]  /*d290*/  LOP3.LUT R4, R4, R5, RZ, 0xfc, !PT ;  /* 0x0000000504047212 */ /* 0x000fc800078efcff */
[----:B------:R-:W-:-:S07]  /*d2a0*/  PRMT R0, R4, 0x7610, R0 ;  /* 0x0000761004007816 */ /* 0x000fce0000000000 */
.L_x_599:
[----:B------:R-:W-:Y:S05]  /*d2b0*/  BSYNC B0 ;  /* 0x0000000000007941 */ /* 0x000fea0003800000 */
.L_x_598:
[----:B------:R-:W-:Y:S01]  /*d2c0*/  STG.E.U8 desc[UR36][R2.64], R0 ;  /* 0x0000000002007986 */ /* 0x000fe2000c101124 */
[----:B------:R-:W-:Y:S05]  /*d2d0*/  EXIT ;  /* 0x000000000000794d */ /* 0x000fea0003800000 */
.L_x_592:
        /* <DEDUP_REMOVED lines=22> */
.L_x_575:
        /* <DEDUP_REMOVED lines=16> */
.L_x_603:
[----:B------:R-:W-:Y:S05]  /*d540*/  EXIT ;  /* 0x000000000000794d */ /* 0x000fea0003800000 */
.L_x_602:
[----:B------:R-:W-:Y:S01]  /*d550*/  STG.E.64 desc[UR36][R2.64], R22 ;  /* 0x0000001602007986 */ /* 0x000fe2000c101b24 */
[----:B------:R-:W-:Y:S05]  /*d560*/  EXIT ;  /* 0x000000000000794d */ /* 0x000fea0003800000 */
.L_x_601:
[----:B------:R-:W-:Y:S01]  /*d570*/  STG.E desc[UR36][R2.64], R22 ;  /* 0x0000001602007986 */ /* 0x000fe2000c101924 */
[----:B------:R-:W-:Y:S05]  /*d580*/  EXIT ;  /* 0x000000000000794d */ /* 0x000fea0003800000 */
.L_x_604:
        /* <DEDUP_REMOVED lines=15> */
.L_x_3943:


//--------------------- .text._ZN2at6native18elementwise_kernelILi128ELi2EZNS0_22gpu_kernel_impl_nocastIZZNS0_61_GLOBAL__N__ae8afa13_23_FlattenIndicesKernel_cu_1520ed90_309421_flatten_indices_implINS3_18CUDAKernelLauncherElLl0EEENS_6TensorERKS6_N3c108ArrayRefIlEEENKUlvE0_clEvEUllE_EEvRNS_18TensorIteratorBaseERKT_EUliE_EEviT1_ --------------------------
	.section	.text._ZN2at6native18elementwise_kernelILi128ELi2EZNS0_22gpu_kernel_impl_nocastIZZNS0_61_GLOBAL__N__ae8afa13_23_FlattenIndicesKernel_cu_1520ed90_309421_flatten_indices_implINS3_18CUDAKernelLauncherElLl0EEENS_6TensorERKS6_N3c108ArrayRefIlEEENKUlvE0_clEvEUllE_EEvRNS_18TensorIteratorBaseERKT_EUliE_EEviT1_,"ax",@progbits
	.align	128
        .global         _ZN2at6native18elementwise_kernelILi128ELi2EZNS0_22gpu_kernel_impl_nocastIZZNS0_61_GLOBAL__N__ae8afa13_23_FlattenIndicesKernel_cu_1520ed90_309421_flatten_indices_implINS3_18CUDAKernelLauncherElLl0EEENS_6TensorERKS6_N3c108ArrayRefIlEEENKUlvE0_clEvEUllE_EEvRNS_18TensorIteratorBaseERKT_EUliE_EEviT1_
        .type           _ZN2at6native18elementwise_kernelILi128ELi2EZNS0_22gpu_kernel_impl_nocastIZZNS0_61_GLOBAL__N__ae8afa13_23_FlattenIndicesKernel_cu_1520ed90_309421_flatten_indices_implINS3_18CUDAKernelLauncherElLl0EEENS_6TensorERKS6_N3c108ArrayRefIlEEENKUlvE0_clEvEUllE_EEvRNS_18TensorIteratorBaseERKT_EUliE_EEviT1_,@function
        .size           _ZN2at6native18elementwise_kernelILi128ELi2EZNS0_22gpu_kernel_impl_nocastIZZNS0_61_GLOBAL__N__ae8afa13_23_FlattenIndicesKernel_cu_1520ed90_309421_flatten_indices_implINS3_18CUDAKernelLauncherElLl0EEENS_6TensorERKS6_N3c108ArrayRefIlEEENKUlvE0_clEvEUllE_EEvRNS_18TensorIteratorBaseERKT_EUliE_EEviT1_,(.L_x_3944 - _ZN2at6native18elementwise_kernelILi128ELi2EZNS0_22gpu_kernel_impl_nocastIZZNS0_61_GLOBAL__N__ae8afa13_23_FlattenIndicesKernel_cu_1520ed90_309421_flatten_indices_implINS3_18CUDAKernelLauncherElLl0EEENS_6TensorERKS6_N3c108ArrayRefIlEEENKUlvE0_clEvEUllE_EEvRNS_18TensorIteratorBaseERKT_EUliE_EEviT1_)
        .other          _ZN2at6native18elementwise_kernelILi128ELi2EZNS0_22gpu_kernel_impl_nocastIZZNS0_61_GLOBAL__N__ae8afa13_23_FlattenIndicesKernel_cu_1520ed90_309421_flatten_indices_implINS3_18CUDAKernelLauncherElLl0EEENS_6TensorERKS6_N3c108ArrayRefIlEEENKUlvE0_clEvEUllE_EEvRNS_18TensorIteratorBaseERKT_EUliE_EEviT1_,@"STO_CUDA_ENTRY STV_DEFAULT"
_ZN2at6native18elementwise_kernelILi128ELi2EZNS0_22gpu_kernel_impl_nocastIZZNS0_61_GLOBAL__N__ae8afa13_23_FlattenIndicesKernel_cu_1520ed90_309421_flatten_indices_implINS3_18CUDAKernelLauncherElLl0EEENS_6TensorERKS6_N3c108ArrayRefIlEEENKUlvE0_clEvEUllE_EEvRNS_18TensorIteratorBaseERKT_EUliE_EEviT1_:
.text._ZN2at6native18elementwise_kernelILi128ELi2EZNS0_22gpu_kernel_impl_nocastIZZNS0_61_GLOBAL__N__ae8afa13_23_FlattenIndicesKernel_cu_1520ed90_309421_flatten_indices_implINS3_18CUDAKernelLauncherElLl0EEENS_6TensorERKS6_N3c108ArrayRefIlEEENKUlvE0_clEvEUllE_EEvRNS_18TensorIteratorBaseERKT_EUliE_EEviT1_:
[----:B------:R-:W-:Y:S01]  /*0000*/  LDC R1, c[0x0][0x28] ;  /* 0x00000a00ff017b82 */ /* 0x000fe20000000800 */
[----:B------:R-:W0:Y:S07]  /*0010*/  S2R R3, SR_CTAID.X ;  /* 0x0000000000037919 */ /* 0x000e2e0000002500 */
[----:B------:R-:W1:Y:S01]  /*0020*/  LDC.64 R8, c[0x0][0x430] ;  /* 0x00010c00ff087b82 */ /* 0x000e620000000a00 */
[----:B------:R-:W-:Y:S01]  /*0030*/  ULDC UR10, c[0x0][0x210] ;  /* 0x00008400000a7ab9 */ /* 0x000fe20000000800 */
[----:B------:R-:W-:Y:S01]  /*0040*/  ULDC.64 UR8, c[0x0][0x208] ;  /* 0x0000820000087ab9 */ /* 0x000fe20000000a00 */
[----:B------:R-:W0:Y:S01]  /*0050*/  S2R R0, SR_TID.X ;  /* 0x0000000000007919 */ /* 0x000e220000002100 */
[----:B------:R-:W-:Y:S01]  /*0060*/  BSSY B0, `(.L_x_605) ;  /* 0x00001b6000007945 */ /* 0x000fe20003800000 */
[----:B-1----:R-:W-:-:S04]  /*0070*/  ISETP.GT.U32.AND P0, PT, R8, 0x1, PT ;  /* 0x000000010800780c */ /* 0x002fc80003f04070 */
[----:B------:R-:W-:-:S04]  /*0080*/  ISETP.GT.AND.EX P0, PT, R9, RZ, PT, P0 ;  /* 0x000000ff0900720c */ /* 0x000fc80003f04300 */
[----:B------:R-:W-:Y:S02]  /*0090*/  SEL R4, R9, RZ, P0 ;  /* 0x000000ff09047207 */ /* 0x000fe40000000000 */
[----:B0-----:R-:W-:Y:S02]  /*00a0*/  LEA R3, R3, R0, 0x8 ;  /* 0x0000000003037211 */ /* 0x001fe400078e40ff */
[----:B------:R-:W-:Y:S02]  /*00b0*/  SEL R0, R8, 0x1, P0 ;  /* 0x0000000108007807 */ /* 0x000fe40000000000 */
[----:B------:R-:W-:Y:S02]  /*00c0*/  ISETP.GE.AND P1, PT, R3, UR10, PT ;  /* 0x0000000a03007c0c */ /* 0x000fe4000bf26270 */
[----:B------:R-:W-:-:S04]  /*00d0*/  IADD3 R2, P2, R0, -0x1, RZ ;  /* 0xffffffff00027810 */ /* 0x000fc80007f5e0ff */
[----:B------:R-:W-:-:S07]  /*00e0*/  IADD3.X R5, R4, -0x1, RZ, P2, !PT ;  /* 0xffffffff04057810 */ /* 0x000fce00017fe4ff */
[----:B------:R-:W-:Y:S05]  /*00f0*/  @P1 BRA `(.L_x_606) ;  /* 0x0000001800b01947 */ /* 0x000fea0003800000 */
[----:B------:R-:W0:Y:S01]  /*0100*/  LDC R14, c[0x0][0x218] ;  /* 0x00008600ff0e7b82 */ /* 0x000e220000000800 */
[----:B------:R-:W-:Y:S02]  /*0110*/  CS2R R6, SRZ ;  /* 0x0000000000067805 */ /* 0x000fe4000001ff00 */
[----:B0-----:R-:W-:-:S13]  /*0120*/  ISETP.NE.AND P0, PT, R14, RZ, PT ;  /* 0x000000ff0e00720c */ /* 0x001fda0003f05270 */
[----:B------:R-:W-:Y:S05]  /*0130*/  @!P0 BRA `(.L_x_607) ;  /* 0x0000001000a88947 */ /* 0x000fea0003800000 */
[----:B------:R-:W-:Y:S01]  /*0140*/  HFMA2.MMA R6, -RZ, RZ, 0, 0 ;  /* 0x00000000ff067435 */ /* 0x000fe200000001ff */
[----:B------:R-:W-:Y:S01]  /*0150*/  MOV R7, R3 ;  /* 0x0000000300077202 */ /* 0x000fe20000000f00 */
[----:B------:R-:W-:Y:S01]  /*0160*/  ULDC.64 UR4, c[0x0][0x220] ;  /* 0x0000880000047ab9 */ /* 0x000fe20000000a00 */
[----:B------:R-:W-:-:S07]  /*0170*/  ISETP.NE.AND P0, PT, R14, 0x1, PT ;  /* 0x000000010e00780c */ /* 0x000fce0003f05270 */
        /* <DEDUP_REMOVED lines=9> */
[----:B------:R-:W-:Y:S01]  /*0210*/  MOV R10, RZ ;  /* 0x000000ff000a7202 */ /* 0x000fe20000000f00 */
[----:B------:R-:W-:Y:S01]  /*0220*/  ULDC.64 UR6, c[0x0][0x228] ;  /* 0x00008a0000067ab9 */ /* 0x000fe20000000a00 */
[----:B------:R-:W-:Y:S01]  /*0230*/  ULDC UR4, c[0x0][0x230] ;  /* 0x00008c0000047ab9 */ /* 0x000fe20000000800 */
[----:B------:R-:W-:Y:S02]  /*0240*/  ISETP.NE.AND P0, PT, R14, 0x2, PT ;  /* 0x000000020e00780c */ /* 0x000fe40003f05270 */
        /* <DEDUP_REMOVED lines=32> */
[----:B------:R-:W-:Y:S01]  /*0450*/  MOV R12, RZ ;  /* 0x000000ff000c7202 */ /* 0x000fe20000000f00 */
[----:B------:R-:W-:Y:S01]  /*0460*/  ULDC.64 UR4, c[0x0][0x250] ;  /* 0x0000940000047ab9 */ /* 0x000fe20000000a00 */
[----:B------:R-:W-:-:S03]  /*0470*/  ISETP.NE.AND P0, PT, R14, 0x5, PT ;  /* 0x000000050e00780c */ /* 0x000fc60003f05270 */
        /* <DEDUP_REMOVED lines=225> */
[----:B------:R-:W-:Y:S01]  /*1290*/  ISETP.NE.AND P0, PT, R14, 0x18, PT ;  /* 0x000000180e00780c */ /* 0x000fe20003f05270 */
[----:B------:R-:W-:Y:S01]  /*12a0*/  HFMA2.MMA R10, -RZ, RZ, 0, 0 ;  /* 0x00000000ff0a7435 */ /* 0x000fe200000001ff */
[----:B------:R-:W-:Y:S01]  /*12b0*/  ULDC.64 UR6, c[0x0][0x330] ;  /* 0x0000cc0000067ab9 */ /* 0x000fe20000000a00 */
[----:B------:R-:W-:-:S08]  /*12c0*/  ULDC UR4, c[0x0][0x338] ;  /* 0x0000ce0000047ab9 */ /* 0x000fd00000000800 */
[----:B------:R-:W-:Y:S02]  /*12d0*/  IMAD.HI.U32 R12, R11, UR7, R10 ;  /* 0x000000070b0c7c27 */ /* 0x000fe4000f8e000a */
[----:B------:R-:W0:Y:S03]  /*12e0*/  @P0 LDC.64 R16, c[0x0][0x340] ;  /* 0x0000d000ff100b82 */ /* 0x000e260000000a00 */
[----:B------:R-:W-:Y:S01]  /*12f0*/  SHF.R.U32.HI R13, RZ, UR4, R12 ;  /* 0x00000004ff0d7c19 */ /* 0x000fe2000801160c */
[----:B------:R-:W-:Y:S01]  /*1300*/  ULDC.64 UR4, c[0x0][0x400] ;  /* 0x0001000000047ab9 */ /* 0x000fe20000000a00 */
[----:B------:R-:W-:Y:S02]  /*1310*/  @P0 MOV R12, RZ ;  /* 0x000000ff000c0202 */ /* 0x000fe40000000f00 */
[C---:B------:R-:W-:Y:S01]  /*1320*/  IADD3 R15, -R13.reuse, RZ, RZ ;  /* 0x000000ff0d0f7210 */ /* 0x040fe20007ffe1ff */
[----:B------:R-:W1:Y:S08]  /*1330*/  @P0 LDC R19, c[0x0][0x33c] ;  /* 0x0000cf00ff130b82 */ /* 0x000e700000000800 */
[----:B------:R-:W2:Y:S01]  /*1340*/  @P0 LDC.64 R20, c[0x0][0x408] ;  /* 0x00010200ff140b82 */ /* 0x000ea20000000a00 */
[----:B0-----:R-:W-:-:S05]  /*1350*/  @P0 IMAD.HI.U32 R10, R13, R16, R12 ;  /* 0x000000100d0a0227 */ /* 0x001fca00078e000c */
[----:B------:R-:W-:Y:S01]  /*1360*/  @P0 SHF.R.U32.HI R12, RZ, R17, R10 ;  /* 0x00000011ff0c0219 */ /* 0x000fe2000001160a */
[----:B------:R-:W-:-:S04]  /*1370*/  IMAD R10, R15, UR6, R11 ;  /* 0x000000060f0a7c24 */ /* 0x000fc8000f8e020b */
[----:B------:R-:W-:Y:S02]  /*1380*/  @P0 IMAD.MOV R12, RZ, RZ, -R12 ;  /* 0x000000ffff0c0224 */ /* 0x000fe400078e0a0c */
[----:B------:R-:W-:Y:S02]  /*1390*/  IMAD R7, R10, UR4, R7 ;  /* 0x000000040a077c24 */ /* 0x000fe4000f8e0207 */
[----:B-1----:R-:W-:Y:S02]  /*13a0*/  @P0 IMAD R12, R12, R19, R13 ;  /* 0x000000130c0c0224 */ /* 0x002fe400078e020d */
[----:B------:R-:W-:Y:S02]  /*13b0*/  IMAD R6, R10, UR5, R6 ;  /* 0x000000050a067c24 */ /* 0x000fe4000f8e0206 */
[C---:B--2---:R-:W-:Y:S02]  /*13c0*/  @P0 IMAD R7, R12.reuse, R20, R7 ;  /* 0x000000140c070224 */ /* 0x044fe400078e0207 */
[----:B------:R-:W-:-:S07]  /*13d0*/  @P0 IMAD R6, R12, R21, R6 ;  /* 0x000000150c060224 */ /* 0x000fce00078e0206 */
.L_x_607:
[----:B------:R-:W-:Y:S02]  /*13e0*/  ULDC.64 UR4, c[0x0][0x418] ;  /* 0x0001060000047ab9 */ /* 0x000fe40000000a00 */
[----:B------:R-:W-:-:S04]  /*13f0*/  IADD3 R12, P0, R6, UR4, RZ ;  /* 0x00000004060c7c10 */ /* 0x000fc8000ff1e0ff */
[----:B------:R-:W-:Y:S01]  /*1400*/  IADD3.X R13, RZ, UR5, RZ, P0, !PT ;  /* 0x00000005ff0d7c10 */ /* 0x000fe200087fe4ff */
[----:B------:R-:W-:-:S05]  /*1410*/  ULDC.64 UR4, c[0x0][0x428] ;  /* 0x00010a0000047ab9 */ /* 0x000fca0000000a00 */
[----:B------:R-:W2:Y:S01]  /*1420*/  LDG.E.64 R12, desc[UR8][R12.64] ;  /* 0x000000080c0c7981 */ /* 0x000ea2000c1e1b00 */
[----:B------:R-:W-:Y:S02]  /*1430*/  ISETP.GE.U32.AND P0, PT, R8, 0x1, PT ;  /* 0x000000010800780c */ /* 0x000fe40003f06070 */
[----:B------:R-:W-:Y:S02]  /*1440*/  CS2R R38, SRZ ;  /* 0x0000000000267805 */ /* 0x000fe4000001ff00 */
[----:B------:R-:W-:Y:S01]  /*1450*/  ISETP.GE.AND.EX P0, PT, R9, RZ, PT, P0 ;  /* 0x000000ff0900720c */ /* 0x000fe20003f06300 */
[----:B--2---:R-:W-:Y:S02]  /*1460*/  IMAD R15, R13, UR4, RZ ;  /* 0x000000040d0f7c24 */ /* 0x004fe4000f8e02ff */
[----:B------:R-:W-:-:S04]  /*1470*/  IMAD.WIDE.U32 R10, R12, UR4, RZ ;  /* 0x000000040c0a7c25 */ /* 0x000fc8000f8e00ff */
[----:B------:R-:W-:-:S06]  /*1480*/  IMAD R17, R12, UR5, R15 ;  /* 0x000000050c117c24 */ /* 0x000fcc000f8e020f */
[----:B------:R-:W-:Y:S05]  /*1490*/  @!P0 BRA `(.L_x_608) ;  /* 0x0000000400b48947 */ /* 0x000fea0003800000 */
[----:B------:R-:W0:Y:S01]  /*14a0*/  LDC.64 R14, c[0x0][0x440] ;  /* 0x00011000ff0e7b82 */ /* 0x000e220000000a00 */
[----:B------:R-:W-:Y:S01]  /*14b0*/  ISETP.GE.U32.AND P1, PT, R2, 0x3, PT ;  /* 0x000000030200780c */ /* 0x000fe20003f26070 */
[----:B------:R-:W-:Y:S01]  /*14c0*/  UMOV UR4, URZ ;  /* 0x0000003f00047c82 */ /* 0x000fe20008000000 */
[----:B------:R-:W-:Y:S01]  /*14d0*/  LOP3.LUT R43, R0, 0x3, RZ, 0xc0, !PT ;  /* 0x00000003002b7812 */ /* 0x000fe200078ec0ff */
[----:B------:R-:W-:Y:S01]  /*14e0*/  UMOV UR5, URZ ;  /* 0x0000003f00057c82 */ /* 0x000fe20008000000 */
[----:B------:R-:W-:Y:S02]  /*14f0*/  ISETP.GE.U32.AND.EX P1, PT, R5, RZ, PT, P1 ;  /* 0x000000ff0500720c */ /* 0x000fe40003f26110 */
[----:B------:R-:W-:Y:S02]  /*1500*/  CS2R R38, SRZ ;  /* 0x0000000000267805 */ /* 0x000fe4000001ff00 */
[----:B------:R-:W-:Y:S02]  /*1510*/  ISETP.NE.U32.AND P0, PT, R43, RZ, PT ;  /* 0x000000ff2b00720c */ /* 0x000fe40003f05070 */
[----:B------:R-:W-:-:S02]  /*1520*/  IADD3 R17, R11, R17, RZ ;  /* 0x000000110b117210 */ /* 0x000fc40007ffe0ff */
[----:B------:R-:W-:-:S05]  /*1530*/  ISETP.NE.AND.EX P0, PT, RZ, RZ, PT, P0 ;  /* 0x000000ffff00720c */ /* 0x000fca0003f05300 */
[----:B------:R-:W-:Y:S08]  /*1540*/  @!P1 BRA `(.L_x_609) ;  /* 0x0000000000d89947 */ /* 0x000ff00003800000 */
[----:B------:R-:W1:Y:S01]  /*1550*/  LDC R21, c[0x0][0x43c] ;  /* 0x00010f00ff157b82 */ /* 0x000e620000000800 */
[----:B0-----:R-:W-:Y:S01]  /*1560*/  SHF.L.U32 R41, R15, 0x3, RZ ;  /* 0x000000030f297819 */ /* 0x001fe200000006ff */
[----:B------:R-:W-:Y:S01]  /*1570*/  ULDC.64 UR4, c[0x0][0x420] ;  /* 0x0001080000047ab9 */ /* 0x000fe20000000a00 */
[----:B------:R-:W-:Y:S01]  /*1580*/  IMAD.WIDE.U32 R22, R14, 0x8, RZ ;  /* 0x000000080e167825 */ /* 0x000fe200078e00ff */
[----:B------:R-:W-:Y:S02]  /*1590*/  IADD3 R6, P1, R43, -R0, RZ ;  /* 0x800000002b067210 */ /* 0x000fe40007f3e0ff */
[C---:B------:R-:W-:Y:S01]  /*15a0*/  LEA R24, P2, R10.reuse, UR4, 0x3 ;  /* 0x000000040a187c11 */ /* 0x040fe2000f8418ff */
[----:B------:R-:W-:Y:S01]  /*15b0*/  ULDC UR4, c[0x0][0x438] ;  /* 0x00010e0000047ab9 */ /* 0x000fe20000000800 */
[----:B------:R-:W-:Y:S01]  /*15c0*/  IMAD.IADD R41, R23, 0x1, R41 ;  /* 0x0000000117297824 */ /* 0x000fe200078e0229 */
[----:B------:R-:W-:Y:S02]  /*15d0*/  IADD3.X R40, RZ, ~R4, RZ, P1, !PT ;  /* 0x80000004ff287210 */ /* 0x000fe40000ffe4ff */
[----:B------:R-:W-:Y:S01]  /*15e0*/  LEA.HI.X R25, R10, UR5, R17, 0x3, P2 ;  /* 0x000000050a197c11 */ /* 0x000fe200090f1c11 */
[----:B------:R-:W-:Y:S01]  /*15f0*/  UMOV UR5, URZ ;  /* 0x0000003f00057c82 */ /* 0x000fe20008000000 */
[----:B------:R-:W-:Y:S01]  /*1600*/  MOV R20, UR4 ;  /* 0x0000000400147c02 */ /* 0x000fe20008000f00 */
[----:B------:R-:W-:-:S06]  /*1610*/  UMOV UR4, URZ ;  /* 0x0000003f00047c82 */ /* 0x000fcc0008000000 */
.L_x_610:
[----:B------:R-:W2:Y:S01]  /*1620*/  LDG.E.64 R34, desc[UR8][R24.64] ;  /* 0x0000000818227981 */ /* 0x000ea2000c1e1b00 */
[----:B------:R-:W-:-:S03]  /*1630*/  IADD3 R18, P1, R24, R22, RZ ;  /* 0x0000001618127210 */ /* 0x000fc60007f3e0ff */
[----:B-1----:R-:W2:Y:S01]  /*1640*/  LDG.E.64 R36, desc[UR8][R20.64] ;  /* 0x0000000814247981 */ /* 0x002ea2000c1e1b00 */
[----:B------:R-:W-:Y:S02]  /*1650*/  IADD3.X R19, R25, R41, RZ, P1, !PT ;  /* 0x0000002919137210 */ /* 0x000fe40000ffe4ff */
[----:B------:R-:W-:Y:S01]  /*1660*/  IADD3 R44, P1, R18, R22, RZ ;  /* 0x00000016122c7210 */ /* 0x000fe20007f3e0ff */
[----:B------:R-:W3:Y:S04]  /*1670*/  LDG.E.64 R32, desc[UR8][R20.64+0x8] ;  /* 0x0000080814207981 */ /* 0x000ee8000c1e1b00 */
[----:B------:R-:W3:Y:S01]  /*1680*/  LDG.E.64 R30, desc[UR8][R18.64] ;  /* 0x00000008121e7981 */ /* 0x000ee2000c1e1b00 */
[----:B------:R-:W-:-:S03]  /*1690*/  IMAD.X R45, R19, 0x1, R41, P1 ;  /* 0x00000001132d7824 */ /* 0x000fc600008e0629 */
[----:B------:R-:W4:Y:S04]  /*16a0*/  LDG.E.64 R26, desc[UR8][R20.64+0x18] ;  /* 0x00001808141a7981 */ /* 0x000f28000c1e1b00 */
[----:B------:R-:W5:Y:S04]  /*16b0*/  LDG.E.64 R28, desc[UR8][R44.64] ;  /* 0x000000082c1c7981 */ /* 0x000f68000c1e1b00 */
[----:B------:R0:W5:Y:S01]  /*16c0*/  LDG.E.64 R18, desc[UR8][R20.64+0x10] ;  /* 0x0000100814127981 */ /* 0x000162000c1e1b00 */
[----:B------:R-:W-:-:S04]  /*16d0*/  IADD3 R12, P1, R44, R22, RZ ;  /* 0x000000162c0c7210 */ /* 0x000fc80007f3e0ff */
[----:B------:R-:W-:-:S05]  /*16e0*/  IADD3.X R13, R45, R41, RZ, P1, !PT ;  /* 0x000000292d0d7210 */ /* 0x000fca0000ffe4ff */
[----:B------:R-:W4:Y:S01]  /*16f0*/  LDG.E.64 R24, desc[UR8][R12.64] ;  /* 0x000000080c187981 */ /* 0x000f22000c1e1b00 */
[----:B------:R-:W-:-:S04]  /*1700*/  UIADD3 UR4, UP0, UR4, 0x4, URZ ;  /* 0x0000000404047890 */ /* 0x000fc8000ff1e03f */
[----:B------:R-:W-:Y:S01]  /*1710*/  UIADD3.X UR5, URZ, UR5, URZ, UP0, !UPT ;  /* 0x000000053f057290 */ /* 0x000fe200087fe43f */
[----:B0-----:R-:W-:-:S04]  /*1720*/  IADD3 R20, P3, R20, 0x20, RZ ;  /* 0x0000002014147810 */ /* 0x001fc80007f7e0ff */
[----:B------:R-:W-:Y:S01]  /*1730*/  IADD3.X R21, RZ, R21, RZ, P3, !PT ;  /* 0x00000015ff157210 */ /* 0x000fe20001ffe4ff */
[-C--:B--2---:R-:W-:Y:S02]  /*1740*/  IMAD R35, R35, R36.reuse, RZ ;  /* 0x0000002423237224 */ /* 0x084fe400078e02ff */
[----:B------:R-:W-:-:S04]  /*1750*/  IMAD.WIDE.U32 R38, R34, R36, R38 ;  /* 0x0000002422267225 */ /* 0x000fc800078e0026 */
[----:B------:R-:W-:Y:S02]  /*1760*/  IMAD R35, R34, R37, R35 ;  /* 0x0000002522237224 */ /* 0x000fe400078e0223 */
[----:B---3--:R-:W-:-:S03]  /*1770*/  IMAD R31, R31, R32, RZ ;  /* 0x000000201f1f7224 */ /* 0x008fc600078e02ff */
[----:B------:R-:W-:Y:S01]  /*1780*/  IADD3 R39, R39, R35, RZ ;  /* 0x0000002327277210 */ /* 0x000fe20007ffe0ff */
[C---:B------:R-:W-:Y:S02]  /*1790*/  IMAD R33, R30.reuse, R33, R31 ;  /* 0x000000211e217224 */ /* 0x040fe400078e021f */
[----:B------:R-:W-:Y:S01]  /*17a0*/  IMAD.WIDE.U32 R30, R30, R32, R38 ;  /* 0x000000201e1e7225 */ /* 0x000fe200078e0026 */
[----:B------:R-:W-:-:S03]  /*17b0*/  IADD3 R32, P2, R6, UR4, RZ ;  /* 0x0000000406207c10 */ /* 0x000fc6000ff5e0ff */
[----:B-----5:R-:W-:Y:S01]  /*17c0*/  IMAD R29, R29, R18, RZ ;  /* 0x000000121d1d7224 */ /* 0x020fe200078e02ff */
[----:B------:R-:W-:-:S03]  /*17d0*/  IADD3 R31, R31, R33, RZ ;  /* 0x000000211f1f7210 */ /* 0x000fc60007ffe0ff */
[----:B------:R-:W-:Y:S01]  /*17e0*/  IMAD R29, R28, R19, R29 ;  /* 0x000000131c1d7224 */ /* 0x000fe200078e021d */
[----:B------:R-:W-:Y:S01]  /*17f0*/  ISETP.NE.U32.AND P1, PT, R32, RZ, PT ;  /* 0x000000ff2000720c */ /* 0x000fe20003f25070 */
[----:B------:R-:W-:Y:S01]  /*1800*/  IMAD.WIDE.U32 R18, R28, R18, R30 ;  /* 0x000000121c127225 */ /* 0x000fe200078e001e */
[----:B------:R-:W-:-:S04]  /*1810*/  IADD3.X R28, R40, UR5, RZ, P2, !PT ;  /* 0x00000005281c7c10 */ /* 0x000fc800097fe4ff */
[----:B------:R-:W-:Y:S01]  /*1820*/  ISETP.NE.AND.EX P1, PT, R28, RZ, PT, P1 ;  /* 0x000000ff1c00720c */ /* 0x000fe20003f25310 */
[-C--:B----4-:R-:W-:Y:S02]  /*1830*/  IMAD R25, R25, R26.reuse, RZ ;  /* 0x0000001a19197224 */ /* 0x090fe400078e02ff */
[----:B------:R-:W-:Y:S02]  /*1840*/  IMAD.IADD R19, R19, 0x1, R29 ;  /* 0x0000000113137824 */ /* 0x000fe400078e021d */
[C---:B------:R-:W-:Y:S02]  /*1850*/  IMAD R25, R24.reuse, R27, R25 ;  /* 0x0000001b18197224 */ /* 0x040fe400078e0219 */
[----:B------:R-:W-:Y:S01]  /*1860*/  IMAD.WIDE.U32 R38, R24, R26, R18 ;  /* 0x0000001a18267225 */ /* 0x000fe200078e0012 */
[----:B------:R-:W-:-:S04]  /*1870*/  IADD3 R24, P2, R12, R22, RZ ;  /* 0x000000160c187210 */ /* 0x000fc80007f5e0ff */
[----:B------:R-:W-:Y:S02]  /*1880*/  IADD3 R39, R39, R25, RZ ;  /* 0x0000001927277210 */ /* 0x000fe40007ffe0ff */
[----:B------:R-:W-:Y:S01]  /*1890*/  IADD3.X R25, R13, R41, RZ, P2, !PT ;  /* 0x000000290d197210 */ /* 0x000fe200017fe4ff */
[----:B------:R-:W-:Y:S06]  /*18a0*/  @P1 BRA `(.L_x_610) ;  /* 0xfffffffc005c1947 */ /* 0x000fec000383ffff */
.L_x_609:
[----:B------:R-:W-:Y:S05]  /*18b0*/  @!P0 BRA `(.L_x_608) ;  /* 0x0000000000ac8947 */ /* 0x000fea0003800000 */
[C---:B0-----:R-:W-:Y:S01]  /*18c0*/  IMAD R6, R14.reuse, UR5, RZ ;  /* 0x000000050e067c24 */ /* 0x041fe2000f8e02ff */
[----:B------:R-:W-:Y:S01]  /*18d0*/  ULDC.64 UR6, c[0x0][0x438] ;  /* 0x00010e0000067ab9 */ /* 0x000fe20000000a00 */
[----:B------:R-:W-:Y:S01]  /*18e0*/  IMAD.MOV.U32 R16, RZ, RZ, R10 ;  /* 0x000000ffff107224 */ /* 0x000fe200078e000a */
[----:B------:R-:W-:Y:S02]  /*18f0*/  ULEA UR6, UP0, UR4, UR6, 0x3 ;  /* 0x0000000604067291 */ /* 0x000fe4000f80183f */
[----:B------:R-:W-:Y:S01]  /*1900*/  IMAD R13, R15, UR4, R6 ;  /* 0x000000040f0d7c24 */ /* 0x000fe2000f8e0206 */
[----:B------:R-:W-:Y:S01]  /*1910*/  ULDC.64 UR12, c[0x0][0x420] ;  /* 0x00010800000c7ab9 */ /* 0x000fe20000000a00 */
[----:B------:R-:W-:Y:S01]  /*1920*/  IMAD.WIDE.U32 R16, R14, UR4, R16 ;  /* 0x000000040e107c25 */ /* 0x000fe2000f8e0010 */
[----:B------:R-:W-:Y:S01]  /*1930*/  ULEA.HI.X UR4, UR4, UR7, UR5, 0x3, UP0 ;  /* 0x0000000704047291 */ /* 0x000fe200080f1c05 */
[----:B------:R-:W-:-:S03]  /*1940*/  MOV R10, UR6 ;  /* 0x00000006000a7c02 */ /* 0x000fc60008000f00 */
[----:B------:R-:W-:Y:S02]  /*1950*/  IADD3 R13, R17, R13, RZ ;  /* 0x0000000d110d7210 */ /* 0x000fe40007ffe0ff */
[C---:B------:R-:W-:Y:S02]  /*1960*/  LEA R12, P0, R16.reuse, UR12, 0x3 ;  /* 0x0000000c100c7c11 */ /* 0x040fe4000f8018ff */
[----:B------:R-:W-:Y:S02]  /*1970*/  MOV R11, UR4 ;  /* 0x00000004000b7c02 */ /* 0x000fe40008000f00 */
        /* <DEDUP_REMOVED lines=10> */
[----:B------:R-:W-:Y:S02]  /*1a20*/  ISETP.NE.U32.AND P0, PT, R43, 0x2, PT ;  /* 0x000000022b00780c */ /* 0x000fe40003f05070 */
[C---:B------:R-:W-:Y:S02]  /*1a30*/  SHF.L.U32 R17, R14.reuse, 0x3, RZ ;  /* 0x000000030e117819 */ /* 0x040fe400000006ff */
[----:B------:R-:W-:Y:S02]  /*1a40*/  ISETP.NE.AND.EX P0, PT, RZ, RZ, PT, P0 ;  /* 0x000000ffff00720c */ /* 0x000fe40003f05300 */
[----:B------:R-:W-:Y:S02]  /*1a50*/  SHF.L.U64.HI R19, R14, 0x3, R15 ;  /* 0x000000030e137819 */ /* 0x000fe4000001020f */
[----:B------:R-:W-:Y:S01]  /*1a60*/  IADD3 R20, P1, R17, R12, RZ ;  /* 0x0000000c11147210 */ /* 0x000fe20007f3e0ff */
[----:B------:R-:W2:Y:S03]  /*1a70*/  LDG.E.64 R14, desc[UR8][R10.64+0x8] ;  /* 0x000008080a0e7981 */ /* 0x000ea6000c1e1b00 */
[----:B------:R-:W-:-:S05]  /*1a80*/  IADD3.X R21, R19, R13, RZ, P1, !PT ;  /* 0x0000000d13157210 */ /* 0x000fca0000ffe4ff */
[----:B------:R-:W-:Y:S01]  /*1a90*/  @P0 IADD3 R16, P1, R20, R17, RZ ;  /* 0x0000001114100210 */ /* 0x000fe20007f3e0ff */
[----:B------:R-:W2:Y:S03]  /*1aa0*/  LDG.E.64 R12, desc[UR8][R20.64] ;  /* 0x00000008140c7981 */ /* 0x000ea6000c1e1b00 */
[----:B------:R-:W-:Y:S02]  /*1ab0*/  @P0 IADD3.X R17, R21, R19, RZ, P1, !PT ;  /* 0x0000001315110210 */ /* 0x000fe40000ffe4ff */
[----:B------:R-:W3:Y:S04]  /*1ac0*/  @P0 LDG.E.64 R18, desc[UR8][R10.64+0x10] ;  /* 0x000010080a120981 */ /* 0x000ee8000c1e1b00 */
[----:B------:R-:W3:Y:S01]  /*1ad0*/  @P0 LDG.E.64 R16, desc[UR8][R16.64] ;  /* 0x0000000810100981 */ /* 0x000ee2000c1e1b00 */
[----:B--2---:R-:W-:-:S02]  /*1ae0*/  IMAD R13, R13, R14, RZ ;  /* 0x0000000e0d0d7224 */ /* 0x004fc400078e02ff */
[----:B------:R-:W-:-:S04]  /*1af0*/  IMAD.WIDE.U32 R38, R12, R14, R38 ;  /* 0x0000000e0c267225 */ /* 0x000fc800078e0026 */
[----:B------:R-:W-:Y:S02]  /*1b00*/  IMAD R13, R12, R15, R13 ;  /* 0x0000000f0c0d7224 */ /* 0x000fe400078e020d */
[-C--:B---3--:R-:W-:Y:S02]  /*1b10*/  @P0 IMAD R15, R17, R18.reuse, RZ ;  /* 0x00000012110f0224 */ /* 0x088fe400078e02ff */
[----:B------:R-:W-:Y:S02]  /*1b20*/  IMAD.IADD R39, R39, 0x1, R13 ;  /* 0x0000000127277824 */ /* 0x000fe400078e020d */
[C---:B------:R-:W-:Y:S02]  /*1b30*/  @P0 IMAD R15, R16.reuse, R19, R15 ;  /* 0x00000013100f0224 */ /* 0x040fe400078e020f */
[----:B------:R-:W-:-:S05]  /*1b40*/  @P0 IMAD.WIDE.U32 R18, R16, R18, R38 ;  /* 0x0000001210120225 */ /* 0x000fca00078e0026 */
[----:B------:R-:W-:Y:S02]  /*1b50*/  @P0 IADD3 R39, R19, R15, RZ ;  /* 0x0000000f13270210 */ /* 0x000fe40007ffe0ff */
[----:B------:R-:W-:-:S07]  /*1b60*/  @P0 MOV R38, R18 ;  /* 0x0000001200260202 */ /* 0x000fce0000000f00 */
.L_x_608:
[----:B------:R-:W-:Y:S01]  /*1b70*/  ULDC.64 UR4, c[0x0][0x410] ;  /* 0x0001040000047ab9 */ /* 0x000fe20000000a00 */
[----:B------:R-:W-:Y:S01]  /*1b80*/  VIADD R3, R3, 0x80 ;  /* 0x0000008003037836 */ /* 0x000fe20000000000 */
[----:B------:R-:W-:-:S04]  /*1b90*/  IADD3 R6, P0, R7, UR4, RZ ;  /* 0x0000000407067c10 */ /* 0x000fc8000ff1e0ff */
[----:B------:R-:W-:-:S05]  /*1ba0*/  IADD3.X R7, RZ, UR5, RZ, P0, !PT ;  /* 0x00000005ff077c10 */ /* 0x000fca00087fe4ff */
[----:B------:R1:W-:Y:S04]  /*1bb0*/  STG.E.64 desc[UR8][R6.64], R38 ;  /* 0x0000002606007986 */ /* 0x0003e8000c101b08 */
.L_x_606:
[----:B------:R-:W-:Y:S05]  /*1bc0*/  BSYNC B0 ;  /* 0x0000000000007941 */ /* 0x000fea0003800000 */
.L_x_605:
[----:B------:R-:W-:-:S13]  /*1bd0*/  ISETP.GE.AND P0, PT, R3, UR10, PT ;  /* 0x0000000a03007c0c */ /* 0x000fda000bf06270 */
[----:B------:R-:W-:Y:S05]  /*1be0*/  @P0 EXIT ;  /* 0x000000000000094d */ /* 0x000fea0003800000 */
[----:B0-----:R-:W0:Y:S01]  /*1bf0*/  LDC R14, c[0x0][0x218] ;  /* 0x00008600ff0e7b82 */ /* 0x001e220000000800 */
[----:B-1----:R-:W-:Y:S02]  /*1c00*/  CS2R R6, SRZ ;  /* 0x0000000000067805 */ /* 0x002fe4000001ff00 */
        /* <DEDUP_REMOVED lines=8> */
[----:B------:R-:W-:-:S04]  /*1c90*/  SHF.R.U32.HI R11, RZ, UR5, R10 ;  /* 0x00000005ff0b7c19 */ /* 0x000fc8000801160a */
[----:B------:R-:W-:-:S05]  /*1ca0*/  IADD3 R6, -R11, RZ, RZ ;  /* 0x000000ff0b067210 */ /* 0x000fca0007ffe1ff */
        /* <DEDUP_REMOVED lines=269> */
[----:B------:R-:W-:Y:S01]  /*2d80*/  ISETP.NE.AND P0, PT, R14, 0x18, PT ;  /* 0x000000180e00780c */ /* 0x000fe20003f05270 */
[----:B------:R-:W-:Y:S01]  /*2d90*/  IMAD.MOV.U32 R10, RZ, RZ, RZ ;  /* 0x000000ffff0a7224 */ /* 0x000fe200078e00ff */
[----:B------:R-:W-:Y:S01]  /*2da0*/  ULDC.64 UR6, c[0x0][0x330] ;  /* 0x0000cc0000067ab9 */ /* 0x000fe20000000a00 */
[----:B------:R-:W-:Y:S02]  /*2db0*/  ULDC UR4, c[0x0][0x338] ;  /* 0x0000ce0000047ab9 */ /* 0x000fe40000000800 */
[----:B------:R-:W-:-:S05]  /*2dc0*/  IMAD.HI.U32 R12, R11, UR7, R10 ;  /* 0x000000070b0c7c27 */ /* 0x000fca000f8e000a */
[----:B------:R-:W-:Y:S01]  /*2dd0*/  SHF.R.U32.HI R13, RZ, UR4, R12 ;  /* 0x00000004ff0d7c19 */ /* 0x000fe2000801160c */
[----:B------:R-:W-:Y:S02]  /*2de0*/  ULDC.64 UR4, c[0x0][0x400] ;  /* 0x0001000000047ab9 */ /* 0x000fe40000000a00 */
[----:B------:R-:W0:Y:S01]  /*2df0*/  @P0 LDC.64 R16, c[0x0][0x340] ;  /* 0x0000d000ff100b82 */ /* 0x000e220000000a00 */
[----:B------:R-:W-:Y:S02]  /*2e00*/  @P0 MOV R12, RZ ;  /* 0x000000ff000c0202 */ /* 0x000fe40000000f00 */
[----:B------:R-:W-:-:S05]  /*2e10*/  IADD3 R15, -R13, RZ, RZ ;  /* 0x000000ff0d0f7210 */ /* 0x000fca0007ffe1ff */
[----:B------:R-:W1:Y:S08]  /*2e20*/  @P0 LDC R14, c[0x0][0x33c] ;  /* 0x0000cf00ff0e0b82 */ /* 0x000e700000000800 */
[----:B------:R-:W2:Y:S01]  /*2e30*/  @P0 LDC.64 R18, c[0x0][0x408] ;  /* 0x00010200ff120b82 */ /* 0x000ea20000000a00 */
[----:B0-----:R-:W-:-:S05]  /*2e40*/  @P0 IMAD.HI.U32 R10, R13, R16, R12 ;  /* 0x000000100d0a0227 */ /* 0x001fca00078e000c */
[----:B------:R-:W-:Y:S01]  /*2e50*/  @P0 SHF.R.U32.HI R3, RZ, R17, R10 ;  /* 0x00000011ff030219 */ /* 0x000fe2000001160a */
[----:B------:R-:W-:-:S03]  /*2e60*/  IMAD R10, R15, UR6, R11 ;  /* 0x000000060f0a7c24 */ /* 0x000fc6000f8e020b */
[----:B------:R-:W-:Y:S01]  /*2e70*/  @P0 IADD3 R3, -R3, RZ, RZ ;  /* 0x000000ff03030210 */ /* 0x000fe20007ffe1ff */
[C---:B------:R-:W-:Y:S02]  /*2e80*/  IMAD R7, R10.reuse, UR4, R7 ;  /* 0x000000040a077c24 */ /* 0x040fe4000f8e0207 */
[----:B------:R-:W-:Y:S02]  /*2e90*/  IMAD R6, R10, UR5, R6 ;  /* 0x000000050a067c24 */ /* 0x000fe4000f8e0206 */
[----:B-1----:R-:W-:-:S04]  /*2ea0*/  @P0 IMAD R12, R14, R3, R13 ;  /* 0x000000030e0c0224 */ /* 0x002fc800078e020d */
[C---:B--2---:R-:W-:Y:S02]  /*2eb0*/  @P0 IMAD R7, R12.reuse, R18, R7 ;  /* 0x000000120c070224 */ /* 0x044fe400078e0207 */
[----:B------:R-:W-:-:S07]  /*2ec0*/  @P0 IMAD R6, R12, R19, R6 ;  /* 0x000000130c060224 */ /* 0x000fce00078e0206 */
.L_x_611:
[----:B------:R-:W-:Y:S01]  /*2ed0*/  ULDC.64 UR4, c[0x0][0x418] ;  /* 0x0001060000047ab9 */ /* 0x000fe20000000a00 */
[----:B------:R-:W-:Y:S01]  /*2ee0*/  ULDC.64 UR6, c[0x0][0x428] ;  /* 0x00010a0000067ab9 */ /* 0x000fe20000000a00 */
[----:B------:R-:W-:-:S05]  /*2ef0*/  IADD3 R10, P0, R6, UR4, RZ ;  /* 0x00000004060a7c10 */ /* 0x000fca000ff1e0ff */
[----:B------:R-:W-:Y:S01]  /*2f00*/  IMAD.X R11, RZ, RZ, UR5, P0 ;  /* 0x00000005ff0b7e24 */ /* 0x000fe200080e06ff */
[----:B------:R-:W-:-:S05]  /*2f10*/  ULDC.64 UR4, c[0x0][0x410] ;  /* 0x0001040000047ab9 */ /* 0x000fca0000000a00 */
[----:B------:R-:W2:Y:S01]  /*2f20*/  LDG.E.64 R10, desc[UR8][R10.64] ;  /* 0x000000080a0a7981 */ /* 0x000ea2000c1e1b00 */
[----:B------:R-:W-:Y:S02]  /*2f30*/  ISETP.GE.U32.AND P0, PT, R8, 0x1, PT ;  /* 0x000000010800780c */ /* 0x000fe40003f06070 */
[----:B------:R-:W-:Y:S02]  /*2f40*/  CS2R R14, SRZ ;  /* 0x00000000000e7805 */ /* 0x000fe4000001ff00 */
[----:B------:R-:W-:Y:S02]  /*2f50*/  IADD3 R6, P1, R7, UR4, RZ ;  /* 0x0000000407067c10 */ /* 0x000fe4000ff3e0ff */
[----:B------:R-:W-:Y:S02]  /*2f60*/  ISETP.GE.AND.EX P0, PT, R9, RZ, PT, P0 ;  /* 0x000000ff0900720c */ /* 0x000fe40003f06300 */
[----:B------:R-:W-:Y:S01]  /*2f70*/  IADD3.X R7, RZ, UR5, RZ, P1, !PT ;  /* 0x00000005ff077c10 */ /* 0x000fe20008ffe4ff */
[----:B--2---:R-:W-:-:S02]  /*2f80*/  IMAD R3, R11, UR6, RZ ;  /* 0x000000060b037c24 */ /* 0x004fc4000f8e02ff */
[----:B------:R-:W-:-:S04]  /*2f90*/  IMAD.WIDE.U32 R8, R10, UR6, RZ ;  /* 0x000000060a087c25 */ /* 0x000fc8000f8e00ff */
[----:B------:R-:W-:-:S04]  /*2fa0*/  IMAD R17, R10, UR7, R3 ;  /* 0x000000070a117c24 */ /* 0x000fc8000f8e0203 */
[----:B------:R-:W-:Y:S05]  /*2fb0*/  @!P0 BRA `(.L_x_612) ;  /* 0x0000000400b48947 */ /* 0x000fea0003800000 */
[----:B------:R-:W-:Y:S01]  /*2fc0*/  ISETP.GE.U32.AND P0, PT, R2, 0x3, PT ;  /* 0x000000030200780c */ /* 0x000fe20003f06070 */
[----:B------:R-:W-:Y:S01]  /*2fd0*/  UMOV UR4, URZ ;  /* 0x0000003f00047c82 */ /* 0x000fe20008000000 */
[----:B------:R-:W0:Y:S01]  /*2fe0*/  LDC.64 R2, c[0x0][0x440] ;  /* 0x00011000ff027b82 */ /* 0x000e220000000a00 */
        /* <DEDUP_REMOVED lines=9> */
[----:B------:R-:W-:Y:S01]  /*3080*/  IADD3 R12, P2, R13, -R0, RZ ;  /* 0x800000000d0c7210 */ /* 0x000fe20007f5e0ff */
[----:B0-----:R-:W-:Y:S01]  /*3090*/  IMAD.WIDE.U32 R10, R2, 0x8, RZ ;  /* 0x00000008020a7825 */ /* 0x001fe200078e00ff */
[----:B------:R-:W-:Y:S01]  /*30a0*/  ULDC.64 UR4, c[0x0][0x420] ;  /* 0x0001080000047ab9 */ /* 0x000fe20000000a00 */
[----:B------:R-:W-:Y:S02]  /*30b0*/  SHF.L.U32 R37, R3, 0x3, RZ ;  /* 0x0000000303257819 */ /* 0x000fe400000006ff */
[C---:B------:R-:W-:Y:S01]  /*30c0*/  LEA R22, P1, R8.reuse, UR4, 0x3 ;  /* 0x0000000408167c11 */ /* 0x040fe2000f8218ff */
[----:B------:R-:W-:Y:S01]  /*30d0*/  ULDC UR4, c[0x0][0x438] ;  /* 0x00010e0000047ab9 */ /* 0x000fe20000000800 */
[----:B------:R-:W-:Y:S01]  /*30e0*/  IMAD.X R0, RZ, RZ, ~R4, P2 ;  /* 0x000000ffff007224 */ /* 0x000fe200010e0e04 */
[----:B------:R-:W-:Y:S02]  /*30f0*/  IADD3 R37, R11, R37, RZ ;  /* 0x000000250b257210 */ /* 0x000fe40007ffe0ff */
[----:B------:R-:W-:Y:S01]  /*3100*/  LEA.HI.X R23, R8, UR5, R5, 0x3, P1 ;  /* 0x0000000508177c11 */ /* 0x000fe200088f1c05 */
[----:B------:R-:W-:Y:S01]  /*3110*/  UMOV UR5, URZ ;  /* 0x0000003f00057c82 */ /* 0x000fe20008000000 */
[----:B------:R-:W-:Y:S01]  /*3120*/  MOV R16, UR4 ;  /* 0x0000000400107c02 */ /* 0x000fe20008000f00 */
[----:B------:R-:W-:-:S06]  /*3130*/  UMOV UR4, URZ ;  /* 0x0000003f00047c82 */ /* 0x000fcc0008000000 */
.L_x_614:
[----:B------:R-:W2:Y:S01]  /*3140*/  LDG.E.64 R32, desc[UR8][R22.64] ;  /* 0x0000000816207981 */ /* 0x000ea2000c1e1b00 */
[----:B------:R-:W-:-:S03]  /*3150*/  IADD3 R38, P1, R22, R10, RZ ;  /* 0x0000000a16267210 */ /* 0x000fc60007f3e0ff */
[----:B-1----:R-:W2:Y:S01]  /*3160*/  LDG.E.64 R34, desc[UR8][R16.64] ;  /* 0x0000000810227981 */ /* 0x002ea2000c1e1b00 */
[----:B------:R-:W-:Y:S02]  /*3170*/  IADD3.X R39, R23, R37, RZ, P1, !PT ;  /* 0x0000002517277210 */ /* 0x000fe40000ffe4ff */
[-C--:B------:R-:W-:Y:S01]  /*3180*/  IADD3 R40, P1, R38, R10.reuse, RZ ;  /* 0x0000000a26287210 */ /* 0x080fe20007f3e0ff */
[----:B------:R-:W3:Y:S04]  /*3190*/  LDG.E.64 R30, desc[UR8][R16.64+0x8] ;  /* 0x00000808101e7981 */ /* 0x000ee8000c1e1b00 */
[----:B------:R-:W3:Y:S01]  /*31a0*/  LDG.E.64 R28, desc[UR8][R38.64] ;  /* 0x00000008261c7981 */ /* 0x000ee2000c1e1b00 */
[----:B------:R-:W-:Y:S01]  /*31b0*/  IMAD.X R41, R39, 0x1, R37, P1 ;  /* 0x0000000127297824 */ /* 0x000fe200008e0625 */
[----:B------:R-:W-:-:S02]  /*31c0*/  IADD3 R18, P1, R40, R10, RZ ;  /* 0x0000000a28127210 */ /* 0x000fc40007f3e0ff */
[----:B------:R-:W4:Y:S04]  /*31d0*/  LDG.E.64 R20, desc[UR8][R16.64+0x10] ;  /* 0x0000100810147981 */ /* 0x000f28000c1e1b00 */
[----:B------:R-:W4:Y:S01]  /*31e0*/  LDG.E.64 R26, desc[UR8][R40.64] ;  /* 0x00000008281a7981 */ /* 0x000f22000c1e1b00 */
[----:B------:R-:W-:-:S03]  /*31f0*/  IADD3.X R19, R41, R37, RZ, P1, !PT ;  /* 0x0000002529137210 */ /* 0x000fc60000ffe4ff */
[----:B------:R0:W5:Y:S04]  /*3200*/  LDG.E.64 R24, desc[UR8][R16.64+0x18] ;  /* 0x0000180810187981 */ /* 0x000168000c1e1b00 */
[----:B------:R-:W5:Y:S01]  /*3210*/  LDG.E.64 R22, desc[UR8][R18.64] ;  /* 0x0000000812167981 */ /* 0x000f62000c1e1b00 */
        /* <DEDUP_REMOVED lines=12> */
[----:B----4-:R-:W-:Y:S01]  /*32e0*/  IMAD R15, R27, R20, RZ ;  /* 0x000000141b0f7224 */ /* 0x010fe200078e02ff */
[----:B------:R-:W-:Y:S02]  /*32f0*/  ISETP.NE.U32.AND P1, PT, R14, RZ, PT ;  /* 0x000000ff0e00720c */ /* 0x000fe40003f25070 */
[----:B------:R-:W-:Y:S01]  /*3300*/  IADD3 R29, R29, R31, RZ ;  /* 0x0000001f1d1d7210 */ /* 0x000fe20007ffe0ff */
[----:B------:R-:W-:Y:S01]  /*3310*/  IMAD R15, R26, R21, R15 ;  /* 0x000000151a0f7224 */ /* 0x000fe200078e020f */
[----:B------:R-:W-:Y:S01]  /*3320*/  IADD3.X R14, R0, UR5, RZ, P2, !PT ;  /* 0x00000005000e7c10 */ /* 0x000fe200097fe4ff */
[----:B-----5:R-:W-:Y:S02]  /*3330*/  IMAD R23, R23, R24, RZ ;  /* 0x0000001817177224 */ /* 0x020fe400078e02ff */
[----:B------:R-:W-:Y:S01]  /*3340*/  IMAD.WIDE.U32 R20, R26, R20, R28 ;  /* 0x000000141a147225 */ /* 0x000fe200078e001c */
[----:B------:R-:W-:-:S03]  /*3350*/  ISETP.NE.AND.EX P1, PT, R14, RZ, PT, P1 ;  /* 0x000000ff0e00720c */ /* 0x000fc60003f25310 */
[----:B------:R-:W-:Y:S02]  /*3360*/  IMAD.IADD R21, R21, 0x1, R15 ;  /* 0x0000000115157824 */ /* 0x000fe400078e020f */
[C---:B------:R-:W-:Y:S02]  /*3370*/  IMAD R23, R22.reuse, R25, R23 ;  /* 0x0000001916177224 */ /* 0x040fe400078e0217 */
[----:B------:R-:W-:Y:S01]  /*3380*/  IMAD.WIDE.U32 R14, R22, R24, R20 ;  /* 0x00000018160e7225 */ /* 0x000fe200078e0014 */
[----:B------:R-:W-:-:S04]  /*3390*/  IADD3 R22, P2, R18, R10, RZ ;  /* 0x0000000a12167210 */ /* 0x000fc80007f5e0ff */
[----:B------:R-:W-:Y:S02]  /*33a0*/  IADD3 R15, R15, R23, RZ ;  /* 0x000000170f0f7210 */ /* 0x000fe40007ffe0ff */
[----:B------:R-:W-:Y:S01]  /*33b0*/  IADD3.X R23, R19, R37, RZ, P2, !PT ;  /* 0x0000002513177210 */ /* 0x000fe200017fe4ff */
[----:B------:R-:W-:Y:S06]  /*33c0*/  @P1 BRA `(.L_x_614) ;  /* 0xfffffffc005c1947 */ /* 0x000fec000383ffff */
.L_x_613:
[----:B------:R-:W-:Y:S05]  /*33d0*/  @!P0 BRA `(.L_x_612) ;  /* 0x0000000000ac8947 */ /* 0x000fea0003800000 */
[----:B------:R-:W-:Y:S01]  /*33e0*/  MOV R4, R8 ;  /* 0x0000000800047202 */ /* 0x000fe20000000f00 */
[C---:B0-----:R-:W-:Y:S01]  /*33f0*/  IMAD R0, R2.reuse, UR5, RZ ;  /* 0x0000000502007c24 */ /* 0x041fe2000f8e02ff */
[----:B------:R-:W-:Y:S01]  /*3400*/  ULDC.64 UR6, c[0x0][0x438] ;  /* 0x00010e0000067ab9 */ /* 0x000fe20000000a00 */
[----:B------:R-:W-:Y:S01]  /*3410*/  ULDC.64 UR10, c[0x0][0x420] ;  /* 0x00010800000a7ab9 */ /* 0x000fe20000000a00 */
[----:B------:R-:W-:Y:S02]  /*3420*/  ULEA UR6, UP0, UR4, UR6, 0x3 ;  /* 0x0000000604067291 */ /* 0x000fe4000f80183f */
[----:B------:R-:W-:-:S04]  /*3430*/  IMAD.WIDE.U32 R4, R2, UR4, R4 ;  /* 0x0000000402047c25 */ /* 0x000fc8000f8e0004 */
[----:B------:R-:W-:Y:S01]  /*3440*/  IMAD R9, R3, UR4, R0 ;  /* 0x0000000403097c24 */ /* 0x000fe2000f8e0200 */
[----:B------:R-:W-:Y:S01]  /*3450*/  ULEA.HI.X UR4, UR4, UR7, UR5, 0x3, UP0 ;  /* 0x0000000704047291 */ /* 0x000fe200080f1c05 */
[C---:B------:R-:W-:Y:S02]  /*3460*/  LEA R10, P0, R4.reuse, UR10, 0x3 ;  /* 0x0000000a040a7c11 */ /* 0x040fe4000f8018ff */
[----:B------:R-:W-:Y:S01]  /*3470*/  IMAD.IADD R5, R5, 0x1, R9 ;  /* 0x0000000105057824 */ /* 0x000fe200078e0209 */
[----:B------:R-:W-:Y:S02]  /*3480*/  MOV R16, UR6 ;  /* 0x0000000600107c02 */ /* 0x000fe40008000f00 */
        /* <DEDUP_REMOVED lines=8> */
[----:B------:R-:W-:-:S05]  /*3510*/  IMAD R5, R4, R9, R5 ;  /* 0x0000000904057224 */ /* 0x000fca00078e0205 */
[----:B------:R-:W-:Y:S01]  /*3520*/  IADD3 R15, R15, R5, RZ ;  /* 0x000000050f0f7210 */ /* 0x000fe20007ffe0ff */
[----:B------:R-:W-:Y:S06]  /*3530*/  @!P0 BRA `(.L_x_612) ;  /* 0x0000000000548947 */ /* 0x000fec0003800000 */
[----:B------:R-:W-:Y:S01]  /*3540*/  ISETP.NE.U32.AND P0, PT, R13, 0x2, PT ;  /* 0x000000020d00780c */ /* 0x000fe20003f05070 */
[----:B------:R-:W2:Y:S01]  /*3550*/  LDG.E.64 R4, desc[UR8][R16.64+0x8] ;  /* 0x0000080810047981 */ /* 0x000ea2000c1e1b00 */
[C---:B------:R-:W-:Y:S02]  /*3560*/  SHF.L.U32 R19, R2.reuse, 0x3, RZ ;  /* 0x0000000302137819 */ /* 0x040fe400000006ff */
[----:B------:R-:W-:Y:S02]  /*3570*/  ISETP.NE.AND.EX P0, PT, RZ, RZ, PT, P0 ;  /* 0x000000ffff00720c */ /* 0x000fe40003f05300 */
[----:B------:R-:W-:Y:S02]  /*3580*/  SHF.L.U64.HI R9, R2, 0x3, R3 ;  /* 0x0000000302097819 */ /* 0x000fe40000010203 */
[----:B------:R-:W-:-:S05]  /*3590*/  IADD3 R12, P1, R10, R19, RZ ;  /* 0x000000130a0c7210 */ /* 0x000fca0007f3e0ff */
[----:B------:R-:W-:-:S04]  /*35a0*/  IMAD.X R13, R11, 0x1, R9, P1 ;  /* 0x000000010b0d7824 */ /* 0x000fc800008e0609 */
[----:B------:R-:W-:Y:S01]  /*35b0*/  @P0 IADD3 R8, P1, R12, R19, RZ ;  /* 0x000000130c080210 */ /* 0x000fe20007f3e0ff */
[----:B------:R-:W2:Y:S03]  /*35c0*/  LDG.E.64 R2, desc[UR8][R12.64] ;  /* 0x000000080c027981 */ /* 0x000ea6000c1e1b00 */
[----:B------:R-:W-:Y:S01]  /*35d0*/  @P0 IADD3.X R9, R13, R9, RZ, P1, !PT ;  /* 0x000000090d090210 */ /* 0x000fe20000ffe4ff */
[----:B------:R-:W3:Y:S05]  /*35e0*/  @P0 LDG.E.64 R10, desc[UR8][R16.64+0x10] ;  /* 0x00001008100a0981 */ /* 0x000eea000c1e1b00 */
[----:B------:R-:W3:Y:S01]  /*35f0*/  @P0 LDG.E.64 R8, desc[UR8][R8.64] ;  /* 0x0000000808080981 */ /* 0x000ee2000c1e1b00 */
[----:B--2---:R-:W-:-:S02]  /*3600*/  IMAD R3, R3, R4, RZ ;  /* 0x0000000403037224 */ /* 0x004fc400078e02ff */
[----:B------:R-:W-:-:S04]  /*3610*/  IMAD.WIDE.U32 R14, R2, R4, R14 ;  /* 0x00000004020e7225 */ /* 0x000fc800078e000e */
[----:B------:R-:W-:Y:S02]  /*3620*/  IMAD R3, R2, R5, R3 ;  /* 0x0000000502037224 */ /* 0x000fe400078e0203 */
[----:B---3--:R-:W-:-:S03]  /*3630*/  @P0 IMAD R5, R9, R10, RZ ;  /* 0x0000000a09050224 */ /* 0x008fc600078e02ff */
[----:B------:R-:W-:Y:S01]  /*3640*/  IADD3 R15, R15, R3, RZ ;  /* 0x000000030f0f7210 */ /* 0x000fe20007ffe0ff */
[C---:B------:R-:W-:Y:S02]  /*3650*/  @P0 IMAD R5, R8.reuse, R11, R5 ;  /* 0x0000000b08050224 */ /* 0x040fe400078e0205 */
[----:B------:R-:W-:-:S05]  /*3660*/  @P0 IMAD.WIDE.U32 R10, R8, R10, R14 ;  /* 0x0000000a080a0225 */ /* 0x000fca00078e000e */
[----:B------:R-:W-:Y:S02]  /*3670*/  @P0 IADD3 R15, R11, R5, RZ ;  /* 0x000000050b0f0210 */ /* 0x000fe40007ffe0ff */
[----:B------:R-:W-:-:S07]  /*3680*/  @P0 MOV R14, R10 ;  /* 0x0000000a000e0202 */ /* 0x000fce0000000f00 */
.L_x_612:
[----:B------:R-:W-:Y:S01]  /*3690*/  STG.E.64 desc[UR8][R6.64], R14 ;  /* 0x0000000e06007986 */ /* 0x000fe2000c101b08 */
[----:B------:R-:W-:Y:S05]  /*36a0*/  EXIT ;  /* 0x000000000000794d */ /* 0x000fea0003800000 */
.L_x_615:
        /* <DEDUP_REMOVED lines=13> */
.L_x_3944:


//--------------------- .text._ZN2at6native27unrolled_elementwise_kernelIZZNS0_61_GLOBAL__N__ae8afa13_23_FlattenIndicesKernel_cu_1520ed90_309421_flatten_indices_implINS2_18CUDAKernelLauncherElLl0EEENS_6TensorERKS5_N3c108ArrayRefIlEEENKUlvE0_clEvEUllE_St5arrayIPcLm2EELi4E23TrivialOffsetCalculatorILi1EjESH_NS0_6memory15LoadWithoutCastENSI_16StoreWithoutCastEEEviT_T0_T2_T3_T4_T5_ --------------------------
	.section	.text._ZN2at6native27unrolled_elementwise_kernelIZZNS0_61_GLOBAL__N__ae8afa13_23_FlattenIndicesKernel_cu_1520ed90_309421_flatten_indices_implINS2_18CUDAKernelLauncherElLl0EEENS_6TensorERKS5_N3c108ArrayRefIlEEENKUlvE0_clEvEUllE_St5arrayIPcLm2EELi4E23TrivialOffsetCalculatorILi1EjESH_NS0_6memory15LoadWithoutCastENSI_16StoreWithoutCastEEEviT_T0_T2_T3_T4_T5_,"ax",@progbits
	.align	128
        .global         _ZN2at6native27unrolled_elementwise_kernelIZZNS0_61_GLOBAL__N__ae8afa13_23_FlattenIndicesKernel_cu_1520ed90_309421_flatten_indices_implINS2_18CUDAKernelLauncherElLl0EEENS_6TensorERKS5_N3c108ArrayRefIlEEENKUlvE0_clEvEUllE_St5arrayIPcLm2EELi4E23TrivialOffsetCalculatorILi1EjESH_NS0_6memory15LoadWithoutCastENSI_16StoreWithoutCastEEEviT_T0_T2_T3_T4_T5_
        .type           _ZN2at6native27unrolled_elementwise_kernelIZZNS0_61_GLOBAL__N__ae8afa13_23_FlattenIndicesKernel_cu_1520ed90_309421_flatten_indices_implINS2_18CUDAKernelLauncherElLl0EEENS_6TensorERKS5_N3c108ArrayRefIlEEENKUlvE0_clEvEUllE_St5arrayIPcLm2EELi4E23TrivialOffsetCalculatorILi1EjESH_NS0_6memory15LoadWithoutCastENSI_16StoreWithoutCastEEEviT_T0_T2_T3_T4_T5_,@function
        .size           _ZN2at6native27unrolled_elementwise_kernelIZZNS0_61_GLOBAL__N__ae8afa13_23_FlattenIndicesKernel_cu_1520ed90_309421_flatten_indices_implINS2_18CUDAKernelLauncherElLl0EEENS_6TensorERKS5_N3c108ArrayRefIlEEENKUlvE0_clEvEUllE_St5arrayIPcLm2EELi4E23TrivialOffsetCalculatorILi1EjESH_NS0_6memory15LoadWithoutCastENSI_16StoreWithoutCastEEEviT_T0_T2_T3_T4_T5_,(.L_x_3945 - _ZN2at6native27unrolled_elementwise_kernelIZZNS0_61_GLOBAL__N__ae8afa13_23_FlattenIndicesKernel_cu_1520ed90_309421_flatten_indices_implINS2_18CUDAKernelLauncherElLl0EEENS_6TensorERKS5_N3c108ArrayRefIlEEENKUlvE0_clEvEUllE_St5arrayIPcLm2EELi4E23TrivialOffsetCalculatorILi1EjESH_NS0_6memory15LoadWithoutCastENSI_16StoreWithoutCastEEEviT_T0_T2_T3_T4_T5_)
        .other          _ZN2at6native27unrolled_elementwise_kernelIZZNS0_61_GLOBAL__N__ae8afa13_23_FlattenIndicesKernel_cu_1520ed90_309421_flatten_indices_implINS2_18CUDAKernelLauncherElLl0EEENS_6TensorERKS5_N3c108ArrayRefIlEEENKUlvE0_clEvEUllE_St5arrayIPcLm2EELi4E23TrivialOffsetCalculatorILi1EjESH_NS0_6memory15LoadWithoutCastENSI_16StoreWithoutCastEEEviT_T0_T2_T3_T4_T5_,@"STO_CUDA_ENTRY STV_DEFAULT"
_ZN2at6native27unrolled_elementwise_kernelIZZNS0_61_GLOBAL__N__ae8afa13_23_FlattenIndicesKernel_cu_1520ed90_309421_flatten_indices_implINS2_18CUDAKernelLauncherElLl0EEENS_6TensorERKS5_N3c108ArrayRefIlEEENKUlvE0_clEvEUllE_St5arrayIPcLm2EELi4E23TrivialOffsetCalculatorILi1EjESH_NS0_6memory15LoadWithoutCastENSI_16StoreWithoutCastEEEviT_T0_T2_T3_T4_T5_:
.text._ZN2at6native27unrolled_elementwise_kernelIZZNS0_61_GLOBAL__N__ae8afa13_23_FlattenIndicesKernel_cu_1520ed90_309421_flatten_indices_implINS2_18CUDAKernelLauncherElLl0EEENS_6TensorERKS5_N3c108ArrayRefIlEEENKUlvE0_clEvEUllE_St5arrayIPcLm2EELi4E23TrivialOffsetCalculatorILi1EjESH_NS0_6memory15LoadWithoutCastENSI_16StoreWithoutCastEEEviT_T0_T2_T3_T4_T5_:
[----:B------:R-:W-:Y:S01]  /*0000*/  LDC R1, c[0x0][0x28] ;  /* 0x00000a00ff017b82 */ /* 0x000fe20000000800 */
[----:B------:R-:W0:Y:S07]  /*0010*/  S2R R8, SR_TID.X ;  /* 0x0000000000087919 */ /* 0x000e2e0000002100 */
[----:B------:R-:W1:Y:S01]  /*0020*/  S2UR UR14, SR_CTAID.X ;  /* 0x00000000000e79c3 */ /* 0x000e620000002500 */
[----:B------:R-:W-:Y:S01]  /*0030*/  ULDC UR4, c[0x0][0x210] ;  /* 0x0000840000047ab9 */ /* 0x000fe20000000800 */
[----:B------:R-:W-:Y:S01]  /*0040*/  CS2R R14, SRZ ;  /* 0x00000000000e7805 */ /* 0x000fe2000001ff00 */
[----:B------:R-:W-:Y:S01]  /*0050*/  ULDC.64 UR12, c[0x0][0x208] ;  /* 0x00008200000c7ab9 */ /* 0x000fe20000000a00 */
[----:B------:R-:W-:Y:S01]  /*0060*/  ULDC.64 UR16, c[0x0][0x228] ;  /* 0x00008a0000107ab9 */ /* 0x000fe20000000a00 */
[----:B------:R-:W-:Y:S01]  /*0070*/  CS2R R28, SRZ ;  /* 0x00000000001c7805 */ /* 0x000fe2000001ff00 */
[----:B-1----:R-:W-:-:S02]  /*0080*/  UIMAD UR4, UR14, -0x200, UR4 ;  /* 0xfffffe000e0478a4 */ /* 0x002fc4000f8e0204 */
[----:B------:R-:W-:Y:S01]  /*0090*/  MOV R11, UR14 ;  /* 0x0000000e000b7c02 */ /* 0x000fe20008000f00 */
[----:B------:R-:W-:Y:S01]  /*00a0*/  IMAD.U32 R19, RZ, RZ, UR14 ;  /* 0x0000000eff137e24 */ /* 0x000fe2000f8e00ff */
[----:B------:R-:W-:Y:S01]  /*00b0*/  MOV R9, UR14 ;  /* 0x0000000e00097c02 */ /* 0x000fe20008000f00 */
[----:B------:R-:W-:Y:S01]  /*00c0*/  IMAD.U32 R17, RZ, RZ, UR14 ;  /* 0x0000000eff117e24 */ /* 0x000fe2000f8e00ff */
[----:B0-----:R-:W-:Y:S02]  /*00d0*/  ISETP.GE.AND P1, PT, R8, UR4, PT ;  /* 0x0000000408007c0c */ /* 0x001fe4000bf26270 */
[----:B------:R-:W-:-:S11]  /*00e0*/  MOV R0, R8 ;  /* 0x0000000800007202 */ /* 0x000fd60000000f00 */
[----:B------:R-:W-:Y:S01]  /*00f0*/  @!P1 VIADD R8, R0, 0x80 ;  /* 0x0000008000089836 */ /* 0x000fe20000000000 */
[----:B------:R-:W0:Y:S01]  /*0100*/  @!P1 LDC.64 R12, c[0x0][0x250] ;  /* 0x00009400ff0c9b82 */ /* 0x000e220000000a00 */
[----:B------:R-:W-:-:S03]  /*0110*/  @!P1 LEA R9, R9, R0, 0x9 ;  /* 0x0000000009099211 */ /* 0x000fc600078e48ff */
[----:B------:R-:W-:-:S13]  /*0120*/  ISETP.GE.AND P0, PT, R8, UR4, PT ;  /* 0x0000000408007c0c */ /* 0x000fda000bf06270 */
[----:B------:R-:W-:Y:S01]  /*0130*/  @!P0 IMAD R11, R11, 0x200, R8 ;  /* 0x000002000b0b8824 */ /* 0x000fe200078e0208 */
[----:B------:R-:W-:Y:S01]  /*0140*/  @!P0 IADD3 R8, R8, 0x80, RZ ;  /* 0x0000008008088810 */ /* 0x000fe20007ffe0ff */
[----:B------:R-:W1:Y:S03]  /*0150*/  @!P0 LDC.64 R6, c[0x0][0x250] ;  /* 0x00009400ff068b82 */ /* 0x000e660000000a00 */
[----:B------:R-:W-:Y:S01]  /*0160*/  ISETP.GE.AND P3, PT, R8, UR4, PT ;  /* 0x0000000408007c0c */ /* 0x000fe2000bf66270 */
[----:B0-----:R-:W-:-:S05]  /*0170*/  @!P1 IMAD.WIDE.U32 R12, R9, 0x8, R12 ;  /* 0x00000008090c9825 */ /* 0x001fca00078e000c */
[----:B------:R-:W5:Y:S07]  /*0180*/  @!P1 LDG.E.64 R14, desc[UR12][R12.64] ;  /* 0x0000000c0c0e9981 */ /* 0x000f6e000c1e1b00 */
[----:B------:R-:W-:Y:S01]  /*0190*/  @!P3 LEA R19, R19, R8, 0x9 ;  /* 0x000000081313b211 */ /* 0x000fe200078e48ff */
[----:B------:R-:W-:Y:S01]  /*01a0*/  @!P3 VIADD R8, R8, 0x80 ;  /* 0x000000800808b836 */ /* 0x000fe20000000000 */
[----:B------:R-:W0:Y:S04]  /*01b0*/  @!P3 LDC.64 R4, c[0x0][0x250] ;  /* 0x00009400ff04bb82 */ /* 0x000e280000000a00 */
[----:B------:R-:W-:Y:S01]  /*01c0*/  ISETP.GE.AND P2, PT, R8, UR4, PT ;  /* 0x0000000408007c0c */ /* 0x000fe2000bf46270 */
[----:B-1----:R-:W-:Y:S01]  /*01d0*/  @!P0 IMAD.WIDE.U32 R6, R11, 0x8, R6 ;  /* 0x000000080b068825 */ /* 0x002fe200078e0006 */
[----:B------:R-:W-:Y:S01]  /*01e0*/  CS2R R10, SRZ ;  /* 0x00000000000a7805 */ /* 0x000fe2000001ff00 */
[----:B------:R-:W-:-:S03]  /*01f0*/  UISETP.GE.U32.AND UP0, UPT, UR16, 0x1, UPT ;  /* 0x000000011000788c */ /* 0x000fc6000bf06070 */
[----:B------:R1:W5:Y:S07]  /*0200*/  @!P0 LDG.E.64 R28, desc[UR12][R6.64] ;  /* 0x0000000c061c8981 */ /* 0x00036e000c1e1b00 */
[----:B------:R-:W2:Y:S01]  /*0210*/  @!P2 LDC.64 R2, c[0x0][0x250] ;  /* 0x00009400ff02ab82 */ /* 0x000ea20000000a00 */
[----:B------:R-:W-:Y:S01]  /*0220*/  @!P2 IMAD R17, R17, 0x200, R8 ;  /* 0x000002001111a824 */ /* 0x000fe200078e0208 */
[----:B------:R-:W-:Y:S01]  /*0230*/  CS2R R8, SRZ ;  /* 0x0000000000087805 */ /* 0x000fe2000001ff00 */
[----:B0-----:R-:W-:-:S05]  /*0240*/  @!P3 IMAD.WIDE.U32 R18, R19, 0x8, R4 ;  /* 0x000000081312b825 */ /* 0x001fca00078e0004 */
[----:B------:R0:W5:Y:S01]  /*0250*/  @!P3 LDG.E.64 R10, desc[UR12][R18.64] ;  /* 0x0000000c120ab981 */ /* 0x000162000c1e1b00 */
[----:B--2---:R-:W-:-:S05]  /*0260*/  @!P2 IMAD.WIDE.U32 R16, R17, 0x8, R2 ;  /* 0x000000081110a825 */ /* 0x004fca00078e0002 */
[----:B------:R0:W5:Y:S01]  /*0270*/  @!P2 LDG.E.64 R8, desc[UR12][R16.64] ;  /* 0x0000000c1008a981 */ /* 0x000162000c1e1b00 */
[----:B------:R-:W-:-:S06]  /*0280*/  UISETP.GE.AND.EX UP0, UPT, UR17, URZ, UPT, UP0 ;  /* 0x0000003f1100728c */ /* 0x000fcc000bf06300 */
[----:B------:R-:W-:Y:S02]  /*0290*/  PLOP3.LUT P0, PT, PT, PT, UP0, 0x80, 0x0 ;  /* 0x000000000000781c */ /* 0x000fe40003f0f008 */
[----:B------:R-:W-:Y:S02]  /*02a0*/  CS2R R2, SRZ ;  /* 0x0000000000027805 */ /* 0x000fe4000001ff00 */
[----:B------:R-:W-:Y:S02]  /*02b0*/  CS2R R4, SRZ ;  /* 0x0000000000047805 */ /* 0x000fe4000001ff00 */
[----:B-1----:R-:W-:Y:S02]  /*02c0*/  CS2R R6, SRZ ;  /* 0x0000000000067805 */ /* 0x002fe4000001ff00 */
[----:B------:R-:W-:-:S05]  /*02d0*/  CS2R R24, SRZ ;  /* 0x0000000000187805 */ /* 0x000fca000001ff00 */
[----:B0-----:R-:W-:Y:S05]  /*02e0*/  @!P0 BRA `(.L_x_616) ;  /* 0x0000005800fc8947 */ /* 0x001fea0003800000 */
[----:B------:R-:W-:Y:S04]  /*02f0*/  BSSY B0, `(.L_x_617) ;  /* 0x0000168000007945 */ /* 0x000fe80003800000 */
[----:B------:R-:W-:Y:S05]  /*0300*/  @P1 BRA `(.L_x_618) ;  /* 0x0000001400981947 */ /* 0x000fea0003800000 */
[----:B------:R-:W-:Y:S01]  /*0310*/  UMOV UR4, 0xffffffff ;  /* 0xffffffff00047882 */ /* 0x000fe20000000000 */
[----:B------:R-:W-:Y:S01]  /*0320*/  UMOV UR5, 0xffffffff ;  /* 0xffffffff00057882 */ /* 0x000fe20000000000 */
[----:B------:R-:W-:Y:S01]  /*0330*/  ULDC.64 UR10, c[0x0][0x238] ;  /* 0x00008e00000a7ab9 */ /* 0x000fe20000000a00 */
[----:B------:R-:W-:Y:S01]  /*0340*/  UIMAD.WIDE.U32 UR4, UR16, 0x1, UR4 ;  /* 0x00000001100478a5 */ /* 0x000fe2000f8e0004 */
[----:B------:R-:W-:-:S03]  /*0350*/  CS2R R24, SRZ ;  /* 0x0000000000187805 */ /* 0x000fc6000001ff00 */
[----:B------:R-:W-:Y:S02]  /*0360*/  UIADD3 UR5, UR5, UR17, URZ ;  /* 0x0000001105057290 */ /* 0x000fe4000fffe03f */
[----:B------:R-:W-:-:S04]  /*0370*/  UISETP.GE.U32.AND UP0, UPT, UR4, 0x3, UPT ;  /* 0x000000030400788c */ /* 0x000fc8000bf06070 */
[----:B------:R-:W-:-:S03]  /*0380*/  UISETP.GE.U32.AND.EX UP0, UPT, UR5, URZ, UPT, UP0 ;  /* 0x0000003f0500728c */ /* 0x000fc6000bf06100 */
[----:B------:R-:W-:Y:S02]  /*0390*/  ULDC.64 UR4, c[0x0][0x220] ;  /* 0x0000880000047ab9 */ /* 0x000fe40000000a00 */
[----:B-----5:R-:W-:Y:S01]  /*03a0*/  IMAD R15, R15, UR4, RZ ;  /* 0x000000040f0f7c24 */ /* 0x020fe2000f8e02ff */
[----:B------:R-:W-:Y:S01]  /*03b0*/  PLOP3.LUT P0, PT, PT, PT, UP0, 0x80, 0x0 ;  /* 0x000000000000781c */ /* 0x000fe20003f0f008 */
[----:B------:R-:W-:Y:S01]  /*03c0*/  IMAD.WIDE.U32 R12, R14, UR4, RZ ;  /* 0x000000040e0c7c25 */ /* 0x000fe2000f8e00ff */
[----:B------:R-:W-:-:S03]  /*03d0*/  UMOV UR4, URZ ;  /* 0x0000003f00047c82 */ /* 0x000fc60008000000 */
[----:B------:R-:W-:Y:S01]  /*03e0*/  IMAD R23, R14, UR5, R15 ;  /* 0x000000050e177c24 */ /* 0x000fe2000f8e020f */
[----:B------:R-:W-:-:S04]  /*03f0*/  UMOV UR5, URZ ;  /* 0x0000003f00057c82 */ /* 0x000fc80008000000 */
[----:B------:R-:W-:-:S03]  /*0400*/  IADD3 R15, R13, R23, RZ ;  /* 0x000000170d0f7210 */ /* 0x000fc60007ffe0ff */
[----:B------:R-:W-:Y:S05]  /*0410*/  @!P0 BRA `(.L_x_619) ;  /* 0x0000001000888947 */ /* 0x000fea0003800000 */
[----:B------:R-:W-:Y:S01]  /*0420*/  ULOP3.LUT UR8, UR16, 0x3, URZ, 0xc0, !UPT ;  /* 0x0000000310087892 */ /* 0x000fe2000f8ec03f */
[----:B------:R-:W-:Y:S01]  /*0430*/  IADD3 R23, R23, R13, RZ ;  /* 0x0000000d17177210 */ /* 0x000fe20007ffe0ff */
[----:B------:R-:W-:Y:S01]  /*0440*/  ULDC.64 UR4, c[0x0][0x218] ;  /* 0x0000860000047ab9 */ /* 0x000fe20000000a00 */
[----:B------:R-:W-:Y:S01]  /*0450*/  UIMAD.WIDE.U32 UR6, UR10, 0x8, URZ ;  /* 0x000000080a0678a5 */ /* 0x000fe2000f8e003f */
[C---:B------:R-:W-:Y:S01]  /*0460*/  LEA R22, P2, R12.reuse, UR4, 0x3 ;  /* 0x000000040c167c11 */ /* 0x040fe2000f8418ff */
[----:B------:R-:W-:Y:S02]  /*0470*/  UIADD3 UR8, UP0, -UR8, UR16, URZ ;  /* 0x0000001008087290 */ /* 0x000fe4000ff1e13f */
[----:B------:R-:W-:Y:S01]  /*0480*/  USHF.L.U32 UR9, UR11, 0x3, URZ ;  /* 0x000000030b097899 */ /* 0x000fe2000800063f */
[----:B------:R-:W-:Y:S01]  /*0490*/  LEA.HI.X R23, R12, UR5, R23, 0x3, P2 ;  /* 0x000000050c177c11 */ /* 0x000fe200090f1c17 */
[----:B------:R-:W-:Y:S02]  /*04a0*/  UIADD3.X UR15, UR17, -0x1, URZ, UP0, !UPT ;  /* 0xffffffff110f7890 */ /* 0x000fe400087fe43f */
[----:B------:R-:W-:Y:S01]  /*04b0*/  ISETP.LT.U32.AND P0, PT, RZ, UR8, PT ;  /* 0x00000008ff007c0c */ /* 0x000fe2000bf01070 */
[----:B------:R-:W-:Y:S01]  /*04c0*/  UIADD3 UR9, UR7, UR9, URZ ;  /* 0x0000000907097290 */ /* 0x000fe2000fffe03f */
[----:B------:R-:W-:-:S02]  /*04d0*/  UMOV UR4, URZ ;  /* 0x0000003f00047c82 */ /* 0x000fc40008000000 */
[----:B------:R-:W-:Y:S01]  /*04e0*/  IMAD.U32 R16, RZ, RZ, UR15 ;  /* 0x0000000fff107e24 */ /* 0x000fe2000f8e00ff */
[----:B------:R-:W-:Y:S01]  /*04f0*/  UMOV UR5, URZ ;  /* 0x0000003f00057c82 */ /* 0x000fe20008000000 */
[----:B------:R-:W-:-:S03]  /*0500*/  ULDC.64 UR20, c[0x0][0x230] ;  /* 0x00008c0000147ab9 */ /* 0x000fc60000000a00 */
[----:B------:R-:W-:-:S13]  /*0510*/  ISETP.GT.AND.EX P0, PT, R16, RZ, PT, P0 ;  /* 0x000000ff1000720c */ /* 0x000fda0003f04300 */
[----:B------:R-:W-:Y:S05]  /*0520*/  @!P0 BRA `(.L_x_620) ;  /* 0x0000000c00988947 */ /* 0x000fea0003800000 */
[----:B------:R-:W-:Y:S01]  /*0530*/  UISETP.GT.U32.AND UP0, UPT, UR8, 0xc, UPT ;  /* 0x0000000c0800788c */ /* 0x000fe2000bf04070 */
[----:B------:R-:W-:-:S03]  /*0540*/  PLOP3.LUT P0, PT, PT, PT, PT, 0x80, 0x0 ;  /* 0x000000000000781c */ /* 0x000fc60003f0f070 */
[----:B------:R-:W-:-:S06]  /*0550*/  UISETP.GT.AND.EX UP0, UPT, UR15, URZ, UPT, UP0 ;  /* 0x0000003f0f00728c */ /* 0x000fcc000bf04300 */
[----:B------:R-:W-:-:S13]  /*0560*/  PLOP3.LUT P2, PT, PT, PT, UP0, 0x80, 0x0 ;  /* 0x000000000000781c */ /* 0x000fda0003f4f008 */
[----:B------:R-:W-:Y:S05]  /*0570*/  @!P2 BRA `(.L_x_621) ;  /* 0x00000008003ca947 */ /* 0x000fea0003800000 */
[----:B------:R-:W-:Y:S01]  /*0580*/  PLOP3.LUT P0, PT, PT, PT, PT, 0x8, 0x0 ;  /* 0x000000000000781c */ /* 0x000fe20003f0e170 */
[----:B------:R-:W-:-:S12]  /*0590*/  ULDC.64 UR18, c[0x0][0x230] ;  /* 0x00008c0000127ab9 */ /* 0x000fd80000000a00 */
.L_x_622:
[----:B------:R-:W-:Y:S01]  /*05a0*/  ULEA UR10, UP0, UR4, UR18, 0x3 ;  /* 0x00000012040a7291 */ /* 0x000fe2000f80183f */
[----:B------:R0:W2:Y:S03]  /*05b0*/  LDG.E.64.CONSTANT R20, desc[UR12][R22.64] ;  /* 0x0000000c16147981 */ /* 0x0000a6000c1e9b00 */
[----:B------:R-:W-:Y:S02]  /*05c0*/  ULEA.HI.X UR11, UR4, UR19, UR5, 0x3, UP0 ;  /* 0x00000013040b7291 */ /* 0x000fe400080f1c05 */
[----:B------:R-:W-:-:S04]  /*05d0*/  IMAD.U32 R18, RZ, RZ, UR10 ;  /* 0x0000000aff127e24 */ /* 0x000fc8000f8e00ff */
[----:B------:R-:W-:-:S05]  /*05e0*/  MOV R19, UR11 ;  /* 0x0000000b00137c02 */ /* 0x000fca0008000f00 */
[----:B------:R-:W2:Y:S01]  /*05f0*/  LDG.E.64 R16, desc[UR12][R18.64] ;  /* 0x0000000c12107981 */ /* 0x000ea2000c1e1b00 */
[----:B0-----:R-:W-:-:S04]  /*0600*/  IADD3 R22, P2, R22, UR6, RZ ;  /* 0x0000000616167c10 */ /* 0x001fc8000ff5e0ff */
[----:B------:R-:W-:-:S05]  /*0610*/  IADD3.X R23, R23, UR9, RZ, P2, !PT ;  /* 0x0000000917177c10 */ /* 0x000fca00097fe4ff */
[----:B------:R-:W3:Y:S01]  /*0620*/  LDG.E.64.CONSTANT R26, desc[UR12][R22.64] ;  /* 0x0000000c161a7981 */ /* 0x000ee2000c1e9b00 */
[-C--:B--2---:R-:W-:Y:S02]  /*0630*/  IMAD R21, R21, R16.reuse, RZ ;  /* 0x0000001015157224 */ /* 0x084fe400078e02ff */
[----:B------:R-:W-:-:S04]  /*0640*/  IMAD.WIDE.U32 R24, R20, R16, R24 ;  /* 0x0000001014187225 */ /* 0x000fc800078e0018 */
[----:B------:R-:W-:Y:S02]  /*0650*/  IMAD R21, R20, R17, R21 ;  /* 0x0000001114157224 */ /* 0x000fe400078e0215 */
[----:B------:R-:W3:Y:S02]  /*0660*/  LDG.E.64 R16, desc[UR12][R18.64+0x8] ;  /* 0x0000080c12107981 */ /* 0x000ee4000c1e1b00 */
[----:B------:R-:W-:Y:S02]  /*0670*/  IMAD.IADD R25, R25, 0x1, R21 ;  /* 0x0000000119197824 */ /* 0x000fe400078e0215 */
[-C--:B---3--:R-:W-:Y:S02]  /*0680*/  IMAD R27, R27, R16.reuse, RZ ;  /* 0x000000101b1b7224 */ /* 0x088fe400078e02ff */
[----:B------:R-:W-:Y:S01]  /*0690*/  IMAD.WIDE.U32 R20, R26, R16, R24 ;  /* 0x000000101a147225 */ /* 0x000fe200078e0018 */
[----:B------:R-:W-:Y:S01]  /*06a0*/  IADD3 R16, P2, R22, UR6, RZ ;  /* 0x0000000616107c10 */ /* 0x000fe2000ff5e0ff */
[----:B------:R-:W2:Y:S02]  /*06b0*/  LDG.E.64 R24, desc[UR12][R18.64+0x10] ;  /* 0x0000100c12187981 */ /* 0x000ea4000c1e1b00 */
[----:B------:R-:W-:Y:S01]  /*06c0*/  IMAD R27, R26, R17, R27 ;  /* 0x000000111a1b7224 */ /* 0x000fe200078e021b */
[----:B------:R-:W-:-:S05]  /*06d0*/  IADD3.X R17, R23, UR9, RZ, P2, !PT ;  /* 0x0000000917117c10 */ /* 0x000fca00097fe4ff */
[----:B------:R-:W2:Y:S01]  /*06e0*/  LDG.E.64.CONSTANT R22, desc[UR12][R16.64] ;  /* 0x0000000c10167981 */ /* 0x000ea2000c1e9b00 */
[----:B------:R-:W-:Y:S01]  /*06f0*/  IADD3 R21, R21, R27, RZ ;  /* 0x0000001b15157210 */ /* 0x000fe20007ffe0ff */
[-C--:B--2---:R-:W-:Y:S02]  /*0700*/  IMAD R27, R23, R24.reuse, RZ ;  /* 0x00000018171b7224 */ /* 0x084fe400078e02ff */
[----:B------:R-:W-:-:S04]  /*0710*/  IMAD.WIDE.U32 R20, R22, R24, R20 ;  /* 0x0000001816147225 */ /* 0x000fc800078e0014 */
[----:B------:R-:W-:Y:S01]  /*0720*/  IMAD R27, R22, R25, R27 ;  /* 0x00000019161b7224 */ /* 0x000fe200078e021b */
[----:B------:R-:W-:Y:S01]  /*0730*/  IADD3 R22, P2, R16, UR6, RZ ;  /* 0x0000000610167c10 */ /* 0x000fe2000ff5e0ff */
[----:B------:R-:W2:Y:S03]  /*0740*/  LDG.E.64 R24, desc[UR12][R18.64+0x18] ;  /* 0x0000180c12187981 */ /* 0x000ea6000c1e1b00 */
[----:B------:R-:W-:-:S05]  /*0750*/  IADD3.X R23, R17, UR9, RZ, P2, !PT ;  /* 0x0000000911177c10 */ /* 0x000fca00097fe4ff */
[----:B------:R-:W2:Y:S01]  /*0760*/  LDG.E.64.CONSTANT R16, desc[UR12][R22.64] ;  /* 0x0000000c16107981 */ /* 0x000ea2000c1e9b00 */
[----:B------:R-:W-:Y:S02]  /*0770*/  IMAD.IADD R21, R21, 0x1, R27 ;  /* 0x0000000115157824 */ /* 0x000fe400078e021b */
[-C--:B--2---:R-:W-:Y:S02]  /*0780*/  IMAD R27, R17, R24.reuse, RZ ;  /* 0x00000018111b7224 */ /* 0x084fe400078e02ff */
[----:B------:R-:W-:-:S04]  /*0790*/  IMAD.WIDE.U32 R20, R16, R24, R20 ;  /* 0x0000001810147225 */ /* 0x000fc800078e0014 */
[----:B------:R-:W-:Y:S01]  /*07a0*/  IMAD R27, R16, R25, R27 ;  /* 0x00000019101b7224 */ /* 0x000fe200078e021b */
[----:B------:R-:W-:Y:S01]  /*07b0*/  IADD3 R16, P2, R22, UR6, RZ ;  /* 0x0000000616107c10 */ /* 0x000fe2000ff5e0ff */
[----:B------:R-:W2:Y:S03]  /*07c0*/  LDG.E.64 R24, desc[UR12][R18.64+0x20] ;  /* 0x0000200c12187981 */ /* 0x000ea6000c1e1b00 */
        /* <DEDUP_REMOVED lines=83> */
[----:B------:R-:W-:Y:S01]  /*0d00*/  IMAD.MOV.U32 R26, RZ, RZ, R20 ;  /* 0x000000ffff1a7224 */ /* 0x000fe200078e0014 */
[----:B------:R-:W-:Y:S01]  /*0d10*/  IADD3 R20, P2, R16, UR6, RZ ;  /* 0x0000000610147c10 */ /* 0x000fe2000ff5e0ff */
[----:B------:R-:W-:-:S04]  /*0d20*/  UIADD3 UR8, UP0, UR8, -0x10, URZ ;  /* 0xfffffff008087890 */ /* 0x000fc8000ff1e03f */
[----:B------:R-:W-:Y:S01]  /*0d30*/  UIADD3.X UR15, UR15, -0x1, URZ, UP0, !UPT ;  /* 0xffffffff0f0f7890 */ /* 0x000fe200087fe43f */
[----:B--2---:R-:W-:-:S04]  /*0d40*/  IMAD R21, R23, R24, RZ ;  /* 0x0000001817157224 */ /* 0x004fc800078e02ff */
[C---:B------:R-:W-:Y:S01]  /*0d50*/  IMAD R25, R22.reuse, R25, R21 ;  /* 0x0000001916197224 */ /* 0x040fe200078e0215 */
[----:B------:R-:W-:Y:S01]  /*0d60*/  IADD3.X R21, R17, UR9, RZ, P2, !PT ;  /* 0x0000000911157c10 */ /* 0x000fe200097fe4ff */
[----:B------:R-:W-:Y:S02]  /*0d70*/  IMAD.WIDE.U32 R26, R22, R24, R26 ;  /* 0x00000018161a7225 */ /* 0x000fe400078e001a */
[----:B------:R-:W2:Y:S04]  /*0d80*/  LDG.E.64 R22, desc[UR12][R18.64+0x78] ;  /* 0x0000780c12167981 */ /* 0x000ea8000c1e1b00 */
[----:B------:R-:W2:Y:S01]  /*0d90*/  LDG.E.64.CONSTANT R16, desc[UR12][R20.64] ;  /* 0x0000000c14107981 */ /* 0x000ea2000c1e9b00 */
[----:B------:R-:W-:-:S04]  /*0da0*/  UISETP.GT.U32.AND UP0, UPT, UR8, 0xc, UPT ;  /* 0x0000000c0800788c */ /* 0x000fc8000bf04070 */
[----:B------:R-:W-:Y:S01]  /*0db0*/  UISETP.GT.AND.EX UP0, UPT, UR15, URZ, UPT, UP0 ;  /* 0x0000003f0f00728c */ /* 0x000fe2000bf04300 */
[----:B------:R-:W-:-:S05]  /*0dc0*/  IADD3 R27, R27, R25, RZ ;  /* 0x000000191b1b7210 */ /* 0x000fca0007ffe0ff */
[----:B------:R-:W-:Y:S01]  /*0dd0*/  PLOP3.LUT P3, PT, PT, PT, UP0, 0x80, 0x0 ;  /* 0x000000000000781c */ /* 0x000fe20003f6f008 */
[----:B------:R-:W-:-:S04]  /*0de0*/  UIADD3 UR4, UP1, UR4, 0x10, URZ ;  /* 0x0000001004047890 */ /* 0x000fc8000ff3e03f */
[----:B------:R-:W-:Y:S01]  /*0df0*/  UIADD3.X UR5, URZ, UR5, URZ, UP1, !UPT ;  /* 0x000000053f057290 */ /* 0x000fe20008ffe43f */
[-C--:B--2---:R-:W-:Y:S02]  /*0e00*/  IMAD R17, R17, R22.reuse, RZ ;  /* 0x0000001611117224 */ /* 0x084fe400078e02ff */
[----:B------:R-:W-:Y:S01]  /*0e10*/  IMAD.WIDE.U32 R24, R16, R22, R26 ;  /* 0x0000001610187225 */ /* 0x000fe200078e001a */
[----:B------:R-:W-:-:S03]  /*0e20*/  IADD3 R22, P2, R20, UR6, RZ ;  /* 0x0000000614167c10 */ /* 0x000fc6000ff5e0ff */
[----:B------:R-:W-:Y:S01]  /*0e30*/  IMAD R17, R16, R23, R17 ;  /* 0x0000001710117224 */ /* 0x000fe200078e0211 */
[----:B------:R-:W-:-:S03]  /*0e40*/  IADD3.X R23, R21, UR9, RZ, P2, !PT ;  /* 0x0000000915177c10 */ /* 0x000fc600097fe4ff */
[----:B------:R-:W-:Y:S01]  /*0e50*/  IMAD.IADD R25, R25, 0x1, R17 ;  /* 0x0000000119197824 */ /* 0x000fe200078e0211 */
[----:B------:R-:W-:Y:S06]  /*0e60*/  @P3 BRA `(.L_x_622) ;  /* 0xfffffff400cc3947 */ /* 0x000fec000383ffff */
.L_x_621:
[----:B------:R-:W-:-:S04]  /*0e70*/  UISETP.GT.U32.AND UP0, UPT, UR8, 0x4, UPT ;  /* 0x000000040800788c */ /* 0x000fc8000bf04070 */
[----:B------:R-:W-:-:S06]  /*0e80*/  UISETP.GT.AND.EX UP0, UPT, UR15, URZ, UPT, UP0 ;  /* 0x0000003f0f00728c */ /* 0x000fcc000bf04300 */
[----:B------:R-:W-:-:S13]  /*0e90*/  PLOP3.LUT P2, PT, PT, PT, UP0, 0x80, 0x0 ;  /* 0x000000000000781c */ /* 0x000fda0003f4f008 */
[----:B------:R-:W-:Y:S05]  /*0ea0*/  @!P2 BRA `(.L_x_623) ;  /* 0x00000004002ca947 */ /* 0x000fea0003800000 */
[----:B------:R-:W-:Y:S01]  /*0eb0*/  ULDC.64 UR10, c[0x0][0x230] ;  /* 0x00008c00000a7ab9 */ /* 0x000fe20000000a00 */
[----:B------:R0:W2:Y:S01]  /*0ec0*/  LDG.E.64.CONSTANT R20, desc[UR12][R22.64] ;  /* 0x0000000c16147981 */ /* 0x0000a2000c1e9b00 */
[----:B------:R-:W-:-:S04]  /*0ed0*/  ULEA UR10, UP0, UR4, UR10, 0x3 ;  /* 0x0000000a040a7291 */ /* 0x000fc8000f80183f */
[----:B------:R-:W-:Y:S02]  /*0ee0*/  ULEA.HI.X UR11, UR4, UR11, UR5, 0x3, UP0 ;  /* 0x0000000b040b7291 */ /* 0x000fe400080f1c05 */
[----:B------:R-:W-:-:S04]  /*0ef0*/  MOV R18, UR10 ;  /* 0x0000000a00127c02 */ /* 0x000fc80008000f00 */
[----:B------:R-:W-:-:S05]  /*0f00*/  IMAD.U32 R19, RZ, RZ, UR11 ;  /* 0x0000000bff137e24 */ /* 0x000fca000f8e00ff */
[----:B------:R-:W2:Y:S01]  /*0f10*/  LDG.E.64 R16, desc[UR12][R18.64] ;  /* 0x0000000c12107981 */ /* 0x000ea2000c1e1b00 */
[----:B0-----:R-:W-:-:S04]  /*0f20*/  IADD3 R22, P0, R22, UR6, RZ ;  /* 0x0000000616167c10 */ /* 0x001fc8000ff1e0ff */
[----:B------:R-:W-:-:S05]  /*0f30*/  IADD3.X R23, R23, UR9, RZ, P0, !PT ;  /* 0x0000000917177c10 */ /* 0x000fca00087fe4ff */
[----:B------:R-:W3:Y:S01]  /*0f40*/  LDG.E.64.CONSTANT R26, desc[UR12][R22.64] ;  /* 0x0000000c161a7981 */ /* 0x000ee2000c1e9b00 */
[-C--:B--2---:R-:W-:Y:S02]  /*0f50*/  IMAD R21, R21, R16.reuse, RZ ;  /* 0x0000001015157224 */ /* 0x084fe400078e02ff */
[----:B------:R-:W-:-:S04]  /*0f60*/  IMAD.WIDE.U32 R24, R20, R16, R24 ;  /* 0x0000001014187225 */ /* 0x000fc800078e0018 */
[----:B------:R-:W-:Y:S02]  /*0f70*/  IMAD R21, R20, R17, R21 ;  /* 0x0000001114157224 */ /* 0x000fe400078e0215 */
[----:B------:R-:W3:Y:S03]  /*0f80*/  LDG.E.64 R16, desc[UR12][R18.64+0x8] ;  /* 0x0000080c12107981 */ /* 0x000ee6000c1e1b00 */
[----:B------:R-:W-:Y:S01]  /*0f90*/  IADD3 R25, R25, R21, RZ ;  /* 0x0000001519197210 */ /* 0x000fe20007ffe0ff */
[-C--:B---3--:R-:W-:Y:S02]  /*0fa0*/  IMAD R27, R27, R16.reuse, RZ ;  /* 0x000000101b1b7224 */ /* 0x088fe400078e02ff */
[----:B------:R-:W-:Y:S01]  /*0fb0*/  IMAD.WIDE.U32 R20, R26, R16, R24 ;  /* 0x000000101a147225 */ /* 0x000fe200078e0018 */
[----:B------:R-:W-:Y:S02]  /*0fc0*/  IADD3 R16, P0, R22, UR6, RZ ;  /* 0x0000000616107c10 */ /* 0x000fe4000ff1e0ff */
[----:B------:R-:W2:Y:S01]  /*0fd0*/  LDG.E.64 R24, desc[UR12][R18.64+0x10] ;  /* 0x0000100c12187981 */ /* 0x000ea2000c1e1b00 */
[----:B------:R-:W-:Y:S01]  /*0fe0*/  IMAD R27, R26, R17, R27 ;  /* 0x000000111a1b7224 */ /* 0x000fe200078e021b */
        /* <DEDUP_REMOVED lines=34> */
[----:B------:R-:W-:Y:S01]  /*1210*/  IMAD.IADD R27, R21, 0x1, R27 ;  /* 0x00000001151b7824 */ /* 0x000fe200078e021b */
[----:B------:R-:W-:Y:S02]  /*1220*/  MOV R26, R20 ;  /* 0x00000014001a7202 */ /* 0x000fe40000000f00 */
[----:B------:R-:W-:Y:S01]  /*1230*/  IADD3 R20, P0, R16, UR6, RZ ;  /* 0x0000000610147c10 */ /* 0x000fe2000ff1e0ff */
[----:B--2---:R-:W-:-:S04]  /*1240*/  IMAD R21, R23, R24, RZ ;  /* 0x0000001817157224 */ /* 0x004fc800078e02ff */
[C---:B------:R-:W-:Y:S01]  /*1250*/  IMAD R25, R22.reuse, R25, R21 ;  /* 0x0000001916197224 */ /* 0x040fe200078e0215 */
[----:B------:R-:W-:Y:S01]  /*1260*/  IADD3.X R21, R17, UR9, RZ, P0, !PT ;  /* 0x0000000911157c10 */ /* 0x000fe200087fe4ff */
[----:B------:R-:W-:Y:S02]  /*1270*/  IMAD.WIDE.U32 R26, R22, R24, R26 ;  /* 0x00000018161a7225 */ /* 0x000fe400078e001a */
[----:B------:R-:W2:Y:S04]  /*1280*/  LDG.E.64 R22, desc[UR12][R18.64+0x38] ;  /* 0x0000380c12167981 */ /* 0x000ea8000c1e1b00 */
[----:B------:R-:W2:Y:S01]  /*1290*/  LDG.E.64.CONSTANT R16, desc[UR12][R20.64] ;  /* 0x0000000c14107981 */ /* 0x000ea2000c1e9b00 */
[----:B------:R-:W-:Y:S01]  /*12a0*/  IMAD.IADD R27, R27, 0x1, R25 ;  /* 0x000000011b1b7824 */ /* 0x000fe200078e0219 */
[----:B------:R-:W-:Y:S01]  /*12b0*/  UIADD3 UR8, UP1, UR8, -0x8, URZ ;  /* 0xfffffff808087890 */ /* 0x000fe2000ff3e03f */
[----:B------:R-:W-:Y:S01]  /*12c0*/  PLOP3.LUT P0, PT, PT, PT, PT, 0x8, 0x0 ;  /* 0x000000000000781c */ /* 0x000fe20003f0e170 */
[----:B------:R-:W-:-:S02]  /*12d0*/  UIADD3 UR4, UP0, UR4, 0x8, URZ ;  /* 0x0000000804047890 */ /* 0x000fc4000ff1e03f */
[----:B------:R-:W-:Y:S02]  /*12e0*/  UIADD3.X UR15, UR15, -0x1, URZ, UP1, !UPT ;  /* 0xffffffff0f0f7890 */ /* 0x000fe40008ffe43f */
[----:B------:R-:W-:Y:S01]  /*12f0*/  UIADD3.X UR5, URZ, UR5, URZ, UP0, !UPT ;  /* 0x000000053f057290 */ /* 0x000fe200087fe43f */
[-C--:B--2---:R-:W-:Y:S02]  /*1300*/  IMAD R17, R17, R22.reuse, RZ ;  /* 0x0000001611117224 */ /* 0x084fe400078e02ff */
[----:B------:R-:W-:Y:S01]  /*1310*/  IMAD.WIDE.U32 R24, R16, R22, R26 ;  /* 0x0000001610187225 */ /* 0x000fe200078e001a */
[----:B------:R-:W-:-:S03]  /*1320*/  IADD3 R22, P2, R20, UR6, RZ ;  /* 0x0000000614167c10 */ /* 0x000fc6000ff5e0ff */
[----:B------:R-:W-:Y:S01]  /*1330*/  IMAD R17, R16, R23, R17 ;  /* 0x0000001710117224 */ /* 0x000fe200078e0211 */
[----:B------:R-:W-:-:S04]  /*1340*/  IADD3.X R23, R21, UR9, RZ, P2, !PT ;  /* 0x0000000915177c10 */ /* 0x000fc800097fe4ff */
[----:B------:R-:W-:-:S07]  /*1350*/  IADD3 R25, R25, R17, RZ ;  /* 0x0000001119197210 */ /* 0x000fce0007ffe0ff */
.L_x_623:
[----:B------:R-:W-:-:S04]  /*1360*/  ISETP.NE.U32.AND P2, PT, RZ, UR8, PT ;  /* 0x00000008ff007c0c */ /* 0x000fc8000bf45070 */
[----:B------:R-:W-:-:S13]  /*1370*/  ISETP.NE.OR.EX P0, PT, RZ, UR15, P0, P2 ;  /* 0x0000000fff007c0c */ /* 0x000fda0008705720 */
[----:B------:R-:W-:Y:S05]  /*1380*/  @!P0 BRA `(.L_x_619) ;  /* 0x0000000000ac8947 */ /* 0x000fea0003800000 */
.L_x_620:
[----:B------:R-:W-:Y:S01]  /*1390*/  ULEA UR10, UP0, UR4, UR20, 0x3 ;  /* 0x00000014040a7291 */ /* 0x000fe2000f80183f */
[----:B------:R-:W2:Y:S03]  /*13a0*/  LDG.E.64.CONSTANT R18, desc[UR12][R22.64] ;  /* 0x0000000c16127981 */ /* 0x000ea6000c1e9b00 */
[----:B------:R-:W-:Y:S02]  /*13b0*/  ULEA.HI.X UR11, UR4, UR21, UR5, 0x3, UP0 ;  /* 0x00000015040b7291 */ /* 0x000fe400080f1c05 */
[----:B------:R-:W-:-:S04]  /*13c0*/  IMAD.U32 R16, RZ, RZ, UR10 ;  /* 0x0000000aff107e24 */ /* 0x000fc8000f8e00ff */
[----:B------:R-:W-:-:S05]  /*13d0*/  MOV R17, UR11 ;  /* 0x0000000b00117c02 */ /* 0x000fca0008000f00 */
[----:B------:R-:W2:Y:S02]  /*13e0*/  LDG.E.64 R20, desc[UR12][R16.64] ;  /* 0x0000000c10147981 */ /* 0x000ea4000c1e1b00 */
[----:B--2---:R-:W-:Y:S02]  /*13f0*/  IMAD R19, R19, R20, RZ ;  /* 0x0000001413137224 */ /* 0x004fe400078e02ff */
[----:B------:R-:W-:-:S04]  /*1400*/  IMAD.WIDE.U32 R24, R20, R18, R24 ;  /* 0x0000001214187225 */ /* 0x000fc800078e0018 */
[----:B------:R-:W-:Y:S01]  /*1410*/  IMAD R27, R21, R18, R19 ;  /* 0x00000012151b7224 */ /* 0x000fe200078e0213 */
[----:B------:R-:W-:-:S04]  /*1420*/  IADD3 R18, P0, R22, UR6, RZ ;  /* 0x0000000616127c10 */ /* 0x000fc8000ff1e0ff */
[----:B------:R-:W-:Y:S02]  /*1430*/  IADD3.X R19, R23, UR9, RZ, P0, !PT ;  /* 0x0000000917137c10 */ /* 0x000fe400087fe4ff */
[----:B------:R-:W2:Y:S04]  /*1440*/  LDG.E.64 R22, desc[UR12][R16.64+0x8] ;  /* 0x0000080c10167981 */ /* 0x000ea8000c1e1b00 */
[----:B------:R-:W2:Y:S01]  /*1450*/  LDG.E.64.CONSTANT R20, desc[UR12][R18.64] ;  /* 0x0000000c12147981 */ /* 0x000ea2000c1e9b00 */
[----:B------:R-:W-:Y:S02]  /*1460*/  IMAD.IADD R25, R25, 0x1, R27 ;  /* 0x0000000119197824 */ /* 0x000fe400078e021b */
[----:B--2---:R-:W-:Y:S02]  /*1470*/  IMAD R27, R21, R22, RZ ;  /* 0x00000016151b7224 */ /* 0x004fe400078e02ff */
[----:B------:R-:W-:Y:S01]  /*1480*/  IMAD.WIDE.U32 R24, R22, R20, R24 ;  /* 0x0000001416187225 */ /* 0x000fe200078e0018 */
[----:B------:R-:W-:-:S03]  /*1490*/  IADD3 R22, P0, R18, UR6, RZ ;  /* 0x0000000612167c10 */ /* 0x000fc6000ff1e0ff */
[----:B------:R-:W-:Y:S01]  /*14a0*/  IMAD R27, R23, R20, R27 ;  /* 0x00000014171b7224 */ /* 0x000fe200078e021b */
[----:B------:R-:W-:Y:S02]  /*14b0*/  IADD3.X R23, R19, UR9, RZ, P0, !PT ;  /* 0x0000000913177c10 */ /* 0x000fe400087fe4ff */
[----:B------:R-:W2:Y:S04]  /*14c0*/  LDG.E.64 R18, desc[UR12][R16.64+0x10] ;  /* 0x0000100c10127981 */ /* 0x000ea8000c1e1b00 */
[----:B------:R-:W2:Y:S01]  /*14d0*/  LDG.E.64.CONSTANT R20, desc[UR12][R22.64] ;  /* 0x0000000c16147981 */ /* 0x000ea2000c1e9b00 */
[----:B------:R-:W-:-:S03]  /*14e0*/  IADD3 R25, R25, R27, RZ ;  /* 0x0000001b19197210 */ /* 0x000fc60007ffe0ff */
[----:B------:R-:W3:Y:S01]  /*14f0*/  LDG.E.64 R16, desc[UR12][R16.64+0x18] ;  /* 0x0000180c10107981 */ /* 0x000ee2000c1e1b00 */
[----:B--2---:R-:W-:Y:S02]  /*1500*/  IMAD R21, R21, R18, RZ ;  /* 0x0000001215157224 */ /* 0x004fe400078e02ff */
[----:B------:R-:W-:Y:S01]  /*1510*/  IMAD.WIDE.U32 R24, R18, R20, R24 ;  /* 0x0000001412187225 */ /* 0x000fe200078e0018 */
[----:B------:R-:W-:-:S03]  /*1520*/  IADD3 R18, P0, R22, UR6, RZ ;  /* 0x0000000616127c10 */ /* 0x000fc6000ff1e0ff */
[----:B------:R-:W-:Y:S01]  /*1530*/  IMAD R27, R19, R20, R21 ;  /* 0x00000014131b7224 */ /* 0x000fe200078e0215 */
[----:B------:R-:W-:-:S05]  /*1540*/  IADD3.X R19, R23, UR9, RZ, P0, !PT ;  /* 0x0000000917137c10 */ /* 0x000fca00087fe4ff */
[----:B------:R-:W3:Y:S01]  /*1550*/  LDG.E.64.CONSTANT R20, desc[UR12][R18.64] ;  /* 0x0000000c12147981 */ /* 0x000ee2000c1e9b00 */
[----:B------:R-:W-:-:S04]  /*1560*/  UIADD3 UR8, UP0, UR8, -0x4, URZ ;  /* 0xfffffffc08087890 */ /* 0x000fc8000ff1e03f */
[----:B------:R-:W-:Y:S02]  /*1570*/  UIADD3.X UR15, UR15, -0x1, URZ, UP0, !UPT ;  /* 0xffffffff0f0f7890 */ /* 0x000fe400087fe43f */
[----:B------:R-:W-:-:S04]  /*1580*/  ISETP.NE.U32.AND P0, PT, RZ, UR8, PT ;  /* 0x00000008ff007c0c */ /* 0x000fc8000bf05070 */
[----:B------:R-:W-:Y:S01]  /*1590*/  ISETP.NE.AND.EX P0, PT, RZ, UR15, PT, P0 ;  /* 0x0000000fff007c0c */ /* 0x000fe2000bf05300 */
[----:B------:R-:W-:Y:S01]  /*15a0*/  IMAD.IADD R25, R25, 0x1, R27 ;  /* 0x0000000119197824 */ /* 0x000fe200078e021b */
[----:B------:R-:W-:Y:S01]  /*15b0*/  UIADD3 UR4, UP0, UR4, 0x4, URZ ;  /* 0x0000000404047890 */ /* 0x000fe2000ff1e03f */
[----:B------:R-:W-:-:S03]  /*15c0*/  IADD3 R22, P2, R18, UR6, RZ ;  /* 0x0000000612167c10 */ /* 0x000fc6000ff5e0ff */
[----:B------:R-:W-:Y:S01]  /*15d0*/  UIADD3.X UR5, URZ, UR5, URZ, UP0, !UPT ;  /* 0x000000053f057290 */ /* 0x000fe200087fe43f */
[----:B------:R-:W-:Y:S01]  /*15e0*/  IADD3.X R23, R19, UR9, RZ, P2, !PT ;  /* 0x0000000913177c10 */ /* 0x000fe200097fe4ff */
[----:B---3--:R-:W-:Y:S02]  /*15f0*/  IMAD R21, R21, R16, RZ ;  /* 0x0000001015157224 */ /* 0x008fe400078e02ff */
[----:B------:R-:W-:-:S04]  /*1600*/  IMAD.WIDE.U32 R24, R16, R20, R24 ;  /* 0x0000001410187225 */ /* 0x000fc800078e0018 */
[----:B------:R-:W-:-:S05]  /*1610*/  IMAD R21, R17, R20, R21 ;  /* 0x0000001411157224 */ /* 0x000fca00078e0215 */
[----:B------:R-:W-:Y:S01]  /*1620*/  IADD3 R25, R25, R21, RZ ;  /* 0x0000001519197210 */ /* 0x000fe20007ffe0ff */
[----:B------:R-:W-:Y:S06]  /*1630*/  @P0 BRA `(.L_x_620) ;  /* 0xfffffffc00540947 */ /* 0x000fec000383ffff */
.L_x_619:
[----:B------:R-:W0:Y:S02]  /*1640*/  LDC R26, c[0x0][0x228] ;  /* 0x00008a00ff1a7b82 */ /* 0x000e240000000800 */
[----:B0-----:R-:W-:-:S04]  /*1650*/  LOP3.LUT R26, R26, 0x3, RZ, 0xc0, !PT ;  /* 0x000000031a1a7812 */ /* 0x001fc800078ec0ff */
[----:B------:R-:W-:-:S04]  /*1660*/  ISETP.NE.U32.AND P0, PT, R26, RZ, PT ;  /* 0x000000ff1a00720c */ /* 0x000fc80003f05070 */
[----:B------:R-:W-:-:S13]  /*1670*/  ISETP.NE.AND.EX P0, PT, RZ, RZ, PT, P0 ;  /* 0x000000ffff00720c */ /* 0x000fda0003f05300 */
[----:B------:R-:W-:Y:S05]  /*1680*/  @!P0 BRA `(.L_x_618) ;  /* 0x0000000000b88947 */ /* 0x000fea0003800000 */
[----:B------:R-:W0:Y:S01]  /*1690*/  LDC.64 R16, c[0x0][0x238] ;  /* 0x00008e00ff107b82 */ /* 0x000e220000000a00 */
[----:B------:R-:W-:Y:S01]  /*16a0*/  IMAD.MOV.U32 R14, RZ, RZ, R12 ;  /* 0x000000ffff0e7224 */ /* 0x000fe200078e000c */
[----:B------:R-:W-:Y:S01]  /*16b0*/  ULDC.64 UR6, c[0x0][0x230] ;  /* 0x00008c0000067ab9 */ /* 0x000fe20000000a00 */
[----:B------:R-:W-:Y:S01]  /*16c0*/  ULDC.64 UR8, c[0x0][0x218] ;  /* 0x0000860000087ab9 */ /* 0x000fe20000000a00 */
[----:B------:R-:W-:Y:S01]  /*16d0*/  ULEA UR6, UP0, UR4, UR6, 0x3 ;  /* 0x0000000604067291 */ /* 0x000fe2000f80183f */
[----:B0-----:R-:W-:-:S03]  /*16e0*/  IMAD R20, R16, UR5, RZ ;  /* 0x0000000510147c24 */ /* 0x001fc6000f8e02ff */
[----:B------:R-:W-:Y:S02]  /*16f0*/  ULEA.HI.X UR5, UR4, UR7, UR5, 0x3, UP0 ;  /* 0x0000000704057291 */ /* 0x000fe400080f1c05 */
[----:B------:R-:W-:-:S04]  /*1700*/  IMAD.WIDE.U32 R18, R16, UR4, R14 ;  /* 0x0000000410127c25 */ /* 0x000fc8000f8e000e */
[----:B------:R-:W-:Y:S01]  /*1710*/  IMAD R27, R17, UR4, R20 ;  /* 0x00000004111b7c24 */ /* 0x000fe2000f8e0214 */
[----:B------:R-:W-:-:S04]  /*1720*/  LEA R20, P0, R18, UR8, 0x3 ;  /* 0x0000000812147c11 */ /* 0x000fc8000f8018ff */
[----:B------:R-:W-:-:S04]  /*1730*/  IADD3 R19, R19, R27, RZ ;  /* 0x0000001b13137210 */ /* 0x000fc80007ffe0ff */
[----:B------:R-:W-:Y:S01]  /*1740*/  LEA.HI.X R21, R18, UR9, R19, 0x3, P0 ;  /* 0x0000000912157c11 */ /* 0x000fe200080f1c13 */
[----:B------:R-:W-:Y:S01]  /*1750*/  IMAD.U32 R18, RZ, RZ, UR6 ;  /* 0x00000006ff127e24 */ /* 0x000fe2000f8e00ff */
[----:B------:R-:W-:-:S04]  /*1760*/  MOV R19, UR5 ;  /* 0x0000000500137c02 */ /* 0x000fc80008000f00 */
[----:B------:R-:W2:Y:S04]  /*1770*/  LDG.E.64.CONSTANT R20, desc[UR12][R20.64] ;  /* 0x0000000c14147981 */ /* 0x000ea8000c1e9b00 */
        /* <DEDUP_REMOVED lines=8> */
[----:B------:R-:W0:Y:S02]  /*1800*/  LDC.64 R20, c[0x0][0x238] ;  /* 0x00008e00ff147b82 */ /* 0x000e240000000a00 */
[----:B0-----:R-:W-:-:S03]  /*1810*/  IMAD.WIDE.U32 R20, R16, UR4, R20 ;  /* 0x0000000410147c25 */ /* 0x001fc6000f8e0014 */
[----:B------:R-:W-:-:S04]  /*1820*/  IADD3 R13, P0, R12, R20, RZ ;  /* 0x000000140c0d7210 */ /* 0x000fc80007f1e0ff */
[----:B------:R-:W-:Y:S02]  /*1830*/  IADD3.X R14, R15, R27, R21, P0, !PT ;  /* 0x0000001b0f0e7210 */ /* 0x000fe400007fe415 */
[----:B------:R-:W-:-:S04]  /*1840*/  LEA R12, P0, R13, UR8, 0x3 ;  /* 0x000000080d0c7c11 */ /* 0x000fc8000f8018ff */
[----:B------:R-:W-:Y:S02]  /*1850*/  LEA.HI.X R13, R13, UR9, R14, 0x3, P0 ;  /* 0x000000090d0d7c11 */ /* 0x000fe400080f1c0e */
[----:B------:R-:W2:Y:S04]  /*1860*/  LDG.E.64 R14, desc[UR12][R18.64+0x8] ;  /* 0x0000080c120e7981 */ /* 0x000ea8000c1e1b00 */
[----:B------:R-:W2:Y:S01]  /*1870*/  LDG.E.64.CONSTANT R20, desc[UR12][R12.64] ;  /* 0x0000000c0c147981 */ /* 0x000ea2000c1e9b00 */
[----:B------:R-:W-:-:S04]  /*1880*/  ISETP.NE.U32.AND P0, PT, R26, 0x2, PT ;  /* 0x000000021a00780c */ /* 0x000fc80003f05070 */
[----:B------:R-:W-:Y:S01]  /*1890*/  ISETP.NE.AND.EX P0, PT, RZ, RZ, PT, P0 ;  /* 0x000000ffff00720c */ /* 0x000fe20003f05300 */
[-C--:B--2---:R-:W-:Y:S02]  /*18a0*/  IMAD R21, R21, R14.reuse, RZ ;  /* 0x0000000e15157224 */ /* 0x084fe400078e02ff */
[----:B------:R-:W-:-:S10]  /*18b0*/  IMAD.WIDE.U32 R24, R20, R14, R24 ;  /* 0x0000000e14187225 */ /* 0x000fd400078e0018 */
[----:B------:R-:W-:Y:S01]  /*18c0*/  @P0 LEA R14, P2, R16, R12, 0x3 ;  /* 0x0000000c100e0211 */ /* 0x000fe200078418ff */
[----:B------:R-:W-:-:S03]  /*18d0*/  IMAD R21, R20, R15, R21 ;  /* 0x0000000f14157224 */ /* 0x000fc600078e0215 */
[----:B------:R-:W-:Y:S02]  /*18e0*/  @P0 LEA.HI.X R15, R16, R13, R17, 0x3, P2 ;  /* 0x0000000d100f0211 */ /* 0x000fe400010f1c11 */
[----:B------:R-:W2:Y:S04]  /*18f0*/  @P0 LDG.E.64 R16, desc[UR12][R18.64+0x10] ;  /* 0x0000100c12100981 */ /* 0x000ea8000c1e1b00 */
[----:B------:R-:W2:Y:S01]  /*1900*/  @P0 LDG.E.64.CONSTANT R14, desc[UR12][R14.64] ;  /* 0x0000000c0e0e0981 */ /* 0x000ea2000c1e9b00 */
[----:B------:R-:W-:Y:S01]  /*1910*/  IADD3 R25, R25, R21, RZ ;  /* 0x0000001519197210 */ /* 0x000fe20007ffe0ff */
[----:B--2---:R-:W-:-:S04]  /*1920*/  @P0 IMAD R13, R15, R16, RZ ;  /* 0x000000100f0d0224 */ /* 0x004fc800078e02ff */
[C---:B------:R-:W-:Y:S02]  /*1930*/  @P0 IMAD R13, R14.reuse, R17, R13 ;  /* 0x000000110e0d0224 */ /* 0x040fe400078e020d */
[----:B------:R-:W-:-:S04]  /*1940*/  @P0 IMAD.WIDE.U32 R16, R14, R16, R24 ;  /* 0x000000100e100225 */ /* 0x000fc800078e0018 */
[----:B------:R-:W-:Y:S01]  /*1950*/  @P0 IMAD.IADD R25, R17, 0x1, R13 ;  /* 0x0000000111190824 */ /* 0x000fe200078e020d */
[----:B------:R-:W-:-:S07]  /*1960*/  @P0 MOV R24, R16 ;  /* 0x0000001000180202 */ /* 0x000fce0000000f00 */
.L_x_618:
[----:B------:R-:W-:Y:S05]  /*1970*/  BSYNC B0 ;  /* 0x0000000000007941 */ /* 0x000fea0003800000 */
.L_x_617:
[----:B------:R-:W-:Y:S01]  /*1980*/  ULDC UR4, c[0x0][0x210] ;  /* 0x0000840000047ab9 */ /* 0x000fe20000000800 */
[----:B------:R-:W-:Y:S01]  /*1990*/  VIADD R12, R0, 0x80 ;  /* 0x00000080000c7836 */ /* 0x000fe20000000000 */
[----:B------:R-:W-:Y:S01]  /*19a0*/  UIMAD UR4, UR14, -0x200, UR4 ;  /* 0xfffffe000e0478a4 */ /* 0x000fe2000f8e0204 */
[----:B------:R-:W-:Y:S05]  /*19b0*/  BSSY B0, `(.L_x_624) ;  /* 0x000016f000007945 */ /* 0x000fea0003800000 */
[----:B------:R-:W-:-:S13]  /*19c0*/  ISETP.GE.AND P0, PT, R12, UR4, PT ;  /* 0x000000040c007c0c */ /* 0x000fda000bf06270 */
[----:B------:R-:W-:Y:S05]  /*19d0*/  @P0 BRA `(.L_x_625) ;  /* 0x0000001400b00947 */ /* 0x000fea0003800000 */
[----:B------:R-:W-:Y:S01]  /*19e0*/  ULDC.64 UR16, c[0x0][0x228] ;  /* 0x00008a0000107ab9 */ /* 0x000fe20000000a00 */
[----:B------:R-:W-:Y:S01]  /*19f0*/  ULDC.64 UR6, c[0x0][0x220] ;  /* 0x0000880000067ab9 */ /* 0x000fe20000000a00 */
[----:B------:R-:W-:Y:S01]  /*1a00*/  UIADD3 UR4, UP0, UR16, -0x1, URZ ;  /* 0xffffffff10047890 */ /* 0x000fe2000ff1e03f */
[----:B-----5:R-:W-:Y:S01]  /*1a10*/  IMAD R7, R29, UR6, RZ ;  /* 0x000000061d077c24 */ /* 0x020fe2000f8e02ff */
[----:B------:R-:W-:Y:S01]  /*1a20*/  ULDC.64 UR18, c[0x0][0x238] ;  /* 0x00008e0000127ab9 */ /* 0x000fe20000000a00 */
[C---:B------:R-:W-:Y:S01]  /*1a30*/  IMAD.WIDE.U32 R12, R28.reuse, UR6, RZ ;  /* 0x000000061c0c7c25 */ /* 0x040fe2000f8e00ff */
[----:B------:R-:W-:Y:S02]  /*1a40*/  UIADD3.X UR5, UR17, -0x1, URZ, UP0, !UPT ;  /* 0xffffffff11057890 */ /* 0x000fe400087fe43f */
[----:B------:R-:W-:Y:S01]  /*1a50*/  UISETP.GE.U32.AND UP0, UPT, UR4, 0x3, UPT ;  /* 0x000000030400788c */ /* 0x000fe2000bf06070 */
[----:B------:R-:W-:Y:S01]  /*1a60*/  IMAD R17, R28, UR7, R7 ;  /* 0x000000071c117c24 */ /* 0x000fe2000f8e0207 */
[----:B------:R-:W-:Y:S01]  /*1a70*/  ULOP3.LUT UR6, UR16, 0x3, URZ, 0xc0, !UPT ;  /* 0x0000000310067892 */ /* 0x000fe2000f8ec03f */
[----:B------:R-:W-:Y:S01]  /*1a80*/  CS2R R6, SRZ ;  /* 0x0000000000067805 */ /* 0x000fe2000001ff00 */
[----:B------:R-:W-:Y:S01]  /*1a90*/  UISETP.GE.U32.AND.EX UP0, UPT, UR5, URZ, UPT, UP0 ;  /* 0x0000003f0500728c */ /* 0x000fe2000bf06100 */
[----:B------:R-:W-:-:S02]  /*1aa0*/  UMOV UR4, URZ ;  /* 0x0000003f00047c82 */ /* 0x000fc40008000000 */
[----:B------:R-:W-:Y:S01]  /*1ab0*/  UMOV UR5, URZ ;  /* 0x0000003f00057c82 */ /* 0x000fe20008000000 */
[----:B------:R-:W-:Y:S02]  /*1ac0*/  IADD3 R21, R13, R17, RZ ;  /* 0x000000110d157210 */ /* 0x000fe40007ffe0ff */
[----:B------:R-:W-:-:S13]  /*1ad0*/  PLOP3.LUT P0, PT, PT, PT, UP0, 0x80, 0x0 ;  /* 0x000000000000781c */ /* 0x000fda0003f0f008 */
[----:B------:R-:W-:Y:S05]  /*1ae0*/  @!P0 BRA `(.L_x_626) ;  /* 0x0000001000888947 */ /* 0x000fea0003800000 */
[----:B------:R-:W-:Y:S01]  /*1af0*/  UIADD3 UR6, UP0, -UR6, UR16, URZ ;  /* 0x0000001006067290 */ /* 0x000fe2000ff1e13f */
[----:B------:R-:W-:Y:S01]  /*1b00*/  IADD3 R17, R17, R13, RZ ;  /* 0x0000000d11117210 */ /* 0x000fe20007ffe0ff */
[----:B------:R-:W-:Y:S02]  /*1b10*/  USHF.L.U32 UR4, UR19, 0x3, URZ ;  /* 0x0000000313047899 */ /* 0x000fe4000800063f */
[----:B------:R-:W-:Y:S02]  /*1b20*/  UIADD3.X UR7, UR17, -0x1, URZ, UP0, !UPT ;  /* 0xffffffff11077890 */ /* 0x000fe400087fe43f */
[----:B------:R-:W-:Y:S01]  /*1b30*/  ISETP.LT.U32.AND P0, PT, RZ, UR6, PT ;  /* 0x00000006ff007c0c */ /* 0x000fe2000bf01070 */
[----:B------:R-:W-:Y:S01]  /*1b40*/  ULDC.64 UR8, c[0x0][0x218] ;  /* 0x0000860000087ab9 */ /* 0x000fe20000000a00 */
[----:B------:R-:W-:Y:S01]  /*1b50*/  UIMAD.WIDE.U32 UR20, UR18, 0x8, URZ ;  /* 0x00000008121478a5 */ /* 0x000fe2000f8e003f */
[C---:B------:R-:W-:Y:S01]  /*1b60*/  LEA R16, P2, R12.reuse, UR8, 0x3 ;  /* 0x000000080c107c11 */ /* 0x040fe2000f8418ff */
[----:B------:R-:W-:Y:S01]  /*1b70*/  IMAD.U32 R14, RZ, RZ, UR7 ;  /* 0x00000007ff0e7e24 */ /* 0x000fe2000f8e00ff */
[----:B------:R-:W-:Y:S01]  /*1b80*/  UMOV UR5, URZ ;  /* 0x0000003f00057c82 */ /* 0x000fe20008000000 */
[----:B------:R-:W-:Y:S01]  /*1b90*/  UIADD3 UR10, UR21, UR4, URZ ;  /* 0x00000004150a7290 */ /* 0x000fe2000fffe03f */
[----:B------:R-:W-:Y:S01]  /*1ba0*/  LEA.HI.X R17, R12, UR9, R17, 0x3, P2 ;  /* 0x000000090c117c11 */ /* 0x000fe200090f1c11 */
[----:B------:R-:W-:Y:S01]  /*1bb0*/  ULDC.64 UR24, c[0x0][0x230] ;  /* 0x00008c0000187ab9 */ /* 0x000fe20000000a00 */
[----:B------:R-:W-:Y:S01]  /*1bc0*/  ISETP.GT.AND.EX P0, PT, R14, RZ, PT, P0 ;  /* 0x000000ff0e00720c */ /* 0x000fe20003f04300 */
[----:B------:R-:W-:-:S12]  /*1bd0*/  UMOV UR4, URZ ;  /* 0x0000003f00047c82 */ /* 0x000fd80008000000 */
        /* <DEDUP_REMOVED lines=8> */
.L_x_629:
[----:B------:R-:W-:Y:S01]  /*1c60*/  ULEA UR8, UP0, UR4, UR22, 0x3 ;  /* 0x0000001604087291 */ /* 0x000fe2000f80183f */
[----:B------:R0:W2:Y:S03]  /*1c70*/  LDG.E.64.CONSTANT R22, desc[UR12][R16.64] ;  /* 0x0000000c10167981 */ /* 0x0000a6000c1e9b00 */
[----:B------:R-:W-:Y:S02]  /*1c80*/  ULEA.HI.X UR9, UR4, UR23, UR5, 0x3, UP0 ;  /* 0x0000001704097291 */ /* 0x000fe400080f1c05 */
[----:B------:R-:W-:-:S04]  /*1c90*/  IMAD.U32 R18, RZ, RZ, UR8 ;  /* 0x00000008ff127e24 */ /* 0x000fc8000f8e00ff */
[----:B------:R-:W-:-:S05]  /*1ca0*/  MOV R19, UR9 ;  /* 0x0000000900137c02 */ /* 0x000fca0008000f00 */
[----:B------:R-:W2:Y:S01]  /*1cb0*/  LDG.E.64 R14, desc[UR12][R18.64] ;  /* 0x0000000c120e7981 */ /* 0x000ea2000c1e1b00 */
[----:B0-----:R-:W-:-:S04]  /*1cc0*/  IADD3 R16, P2, R16, UR20, RZ ;  /* 0x0000001410107c10 */ /* 0x001fc8000ff5e0ff */
[----:B------:R-:W-:Y:S01]  /*1cd0*/  IADD3.X R17, R17, UR10, RZ, P2, !PT ;  /* 0x0000000a11117c10 */ /* 0x000fe200097fe4ff */
[-C--:B--2---:R-:W-:Y:S02]  /*1ce0*/  IMAD R23, R23, R14.reuse, RZ ;  /* 0x0000000e17177224 */ /* 0x084fe400078e02ff */
[----:B------:R-:W-:-:S04]  /*1cf0*/  IMAD.WIDE.U32 R6, R22, R14, R6 ;  /* 0x0000000e16067225 */ /* 0x000fc800078e0006 */
[----:B------:R-:W-:Y:S02]  /*1d00*/  IMAD R27, R22, R15, R23 ;  /* 0x0000000f161b7224 */ /* 0x000fe400078e0217 */
[----:B------:R-:W2:Y:S04]  /*1d10*/  LDG.E.64.CONSTANT R22, desc[UR12][R16.64] ;  /* 0x0000000c10167981 */ /* 0x000ea8000c1e9b00 */
[----:B------:R-:W2:Y:S01]  /*1d20*/  LDG.E.64 R14, desc[UR12][R18.64+0x8] ;  /* 0x0000080c120e7981 */ /* 0x000ea2000c1e1b00 */
[----:B------:R-:W-:Y:S01]  /*1d30*/  IADD3 R26, P2, R16, UR20, RZ ;  /* 0x00000014101a7c10 */ /* 0x000fe2000ff5e0ff */
[----:B------:R-:W-:-:S03]  /*1d40*/  IMAD.IADD R7, R7, 0x1, R27 ;  /* 0x0000000107077824 */ /* 0x000fc600078e021b */
[----:B------:R-:W-:-:S05]  /*1d50*/  IADD3.X R27, R17, UR10, RZ, P2, !PT ;  /* 0x0000000a111b7c10 */ /* 0x000fca00097fe4ff */
[----:B------:R-:W3:Y:S01]  /*1d60*/  LDG.E.64.CONSTANT R28, desc[UR12][R26.64] ;  /* 0x0000000c1a1c7981 */ /* 0x000ee2000c1e9b00 */
[-C--:B--2---:R-:W-:Y:S02]  /*1d70*/  IMAD R23, R23, R14.reuse, RZ ;  /* 0x0000000e17177224 */ /* 0x084fe400078e02ff */
[----:B------:R-:W-:-:S04]  /*1d80*/  IMAD.WIDE.U32 R6, R22, R14, R6 ;  /* 0x0000000e16067225 */ /* 0x000fc800078e0006 */
[----:B------:R-:W-:Y:S02]  /*1d90*/  IMAD R15, R22, R15, R23 ;  /* 0x0000000f160f7224 */ /* 0x000fe400078e0217 */
[----:B------:R-:W3:Y:S01]  /*1da0*/  LDG.E.64 R22, desc[UR12][R18.64+0x10] ;  /* 0x0000100c12167981 */ /* 0x000ee2000c1e1b00 */
[----:B------:R-:W-:Y:S02]  /*1db0*/  IADD3 R14, P2, R26, UR20, RZ ;  /* 0x000000141a0e7c10 */ /* 0x000fe4000ff5e0ff */
[----:B------:R-:W-:Y:S02]  /*1dc0*/  IADD3 R7, R7, R15, RZ ;  /* 0x0000000f07077210 */ /* 0x000fe40007ffe0ff */
[----:B------:R-:W-:Y:S01]  /*1dd0*/  IADD3.X R15, R27, UR10, RZ, P2, !PT ;  /* 0x0000000a1b0f7c10 */ /* 0x000fe200097fe4ff */
[-C--:B---3--:R-:W-:Y:S02]  /*1de0*/  IMAD R17, R29, R22.reuse, RZ ;  /* 0x000000161d117224 */ /* 0x088fe400078e02ff */
[----:B------:R-:W-:-:S04]  /*1df0*/  IMAD.WIDE.U32 R6, R28, R22, R6 ;  /* 0x000000161c067225 */ /* 0x000fc800078e0006 */
[----:B------:R-:W-:Y:S02]  /*1e00*/  IMAD R17, R28, R23, R17 ;  /* 0x000000171c117224 */ /* 0x000fe400078e0211 */
[----:B------:R-:W2:Y:S04]  /*1e10*/  LDG.E.64.CONSTANT R28, desc[UR12][R14.64] ;  /* 0x0000000c0e1c7981 */ /* 0x000ea8000c1e9b00 */
[----:B------:R-:W2:Y:S01]  /*1e20*/  LDG.E.64 R22, desc[UR12][R18.64+0x18] ;  /* 0x0000180c12167981 */ /* 0x000ea2000c1e1b00 */
[----:B------:R-:W-:Y:S01]  /*1e30*/  IADD3 R16, P2, R14, UR20, RZ ;  /* 0x000000140e107c10 */ /* 0x000fe2000ff5e0ff */
[----:B------:R-:W-:-:S03]  /*1e40*/  IMAD.IADD R7, R7, 0x1, R17 ;  /* 0x0000000107077824 */ /* 0x000fc600078e0211 */
[----:B------:R-:W-:Y:S01]  /*1e50*/  IADD3.X R17, R15, UR10, RZ, P2, !PT ;  /* 0x0000000a0f117c10 */ /* 0x000fe200097fe4ff */
[-C--:B--2---:R-:W-:Y:S02]  /*1e60*/  IMAD R27, R29, R22.reuse, RZ ;  /* 0x000000161d1b7224 */ /* 0x084fe400078e02ff */
[----:B------:R-:W-:-:S04]  /*1e70*/  IMAD.WIDE.U32 R6, R28, R22, R6 ;  /* 0x000000161c067225 */ /* 0x000fc800078e0006 */
[----:B------:R-:W-:Y:S02]  /*1e80*/  IMAD R23, R28, R23, R27 ;  /* 0x000000171c177224 */ /* 0x000fe400078e021b */
[----:B------:R-:W2:Y:S04]  /*1e90*/  LDG.E.64.CONSTANT R28, desc[UR12][R16.64] ;  /* 0x0000000c101c7981 */ /* 0x000ea8000c1e9b00 */
[----:B------:R-:W2:Y:S01]  /*1ea0*/  LDG.E.64 R26, desc[UR12][R18.64+0x20] ;  /* 0x0000200c121a7981 */ /* 0x000ea2000c1e1b00 */
[----:B------:R-:W-:Y:S02]  /*1eb0*/  IADD3 R14, P2, R16, UR20, RZ ;  /* 0x00000014100e7c10 */ /* 0x000fe4000ff5e0ff */
[----:B------:R-:W-:Y:S02]  /*1ec0*/  IADD3 R7, R7, R23, RZ ;  /* 0x0000001707077210 */ /* 0x000fe40007ffe0ff */
[----:B------:R-:W-:Y:S01]  /*1ed0*/  IADD3.X R15, R17, UR10, RZ, P2, !PT ;  /* 0x0000000a110f7c10 */ /* 0x000fe200097fe4ff */
[----:B--2---:R-:W-:-:S02]  /*1ee0*/  IMAD R23, R29, R26, RZ ;  /* 0x0000001a1d177224 */ /* 0x004fc400078e02ff */
        /* <DEDUP_REMOVED lines=71> */
[----:B--2---:R-:W-:-:S04]  /*2360*/  IMAD R23, R29, R26, RZ ;  /* 0x0000001a1d177224 */ /* 0x004fc800078e02ff */
[C---:B------:R-:W-:Y:S02]  /*2370*/  IMAD R22, R28.reuse, R27, R23 ;  /* 0x0000001b1c167224 */ /* 0x040fe400078e0217 */
[----:B------:R-:W-:Y:S02]  /*2380*/  IMAD.WIDE.U32 R28, R28, R26, R6 ;  /* 0x0000001a1c1c7225 */ /* 0x000fe400078e0006 */
[----:B------:R-:W2:Y:S04]  /*2390*/  LDG.E.64.CONSTANT R26, desc[UR12][R16.64] ;  /* 0x0000000c101a7981 */ /* 0x000ea8000c1e9b00 */
[----:B------:R-:W2:Y:S01]  /*23a0*/  LDG.E.64 R6, desc[UR12][R18.64+0x70] ;  /* 0x0000700c12067981 */ /* 0x000ea2000c1e1b00 */
[----:B------:R-:W-:Y:S02]  /*23b0*/  IADD3 R14, P2, R16, UR20, RZ ;  /* 0x00000014100e7c10 */ /* 0x000fe4000ff5e0ff */
[----:B------:R-:W-:Y:S01]  /*23c0*/  IADD3 R23, R29, R22, RZ ;  /* 0x000000161d177210 */ /* 0x000fe20007ffe0ff */
[----:B------:R-:W-:Y:S01]  /*23d0*/  IMAD.MOV.U32 R22, RZ, RZ, R28 ;  /* 0x000000ffff167224 */ /* 0x000fe200078e001c */
[----:B------:R-:W-:-:S05]  /*23e0*/  IADD3.X R15, R17, UR10, RZ, P2, !PT ;  /* 0x0000000a110f7c10 */ /* 0x000fca00097fe4ff */
[----:B------:R-:W3:Y:S01]  /*23f0*/  LDG.E.64.CONSTANT R28, desc[UR12][R14.64] ;  /* 0x0000000c0e1c7981 */ /* 0x000ee2000c1e9b00 */
[----:B------:R-:W-:Y:S01]  /*2400*/  UIADD3 UR6, UP0, UR6, -0x10, URZ ;  /* 0xfffffff006067890 */ /* 0x000fe2000ff1e03f */
[----:B--2---:R-:W-:-:S04]  /*2410*/  IMAD R27, R27, R6, RZ ;  /* 0x000000061b1b7224 */ /* 0x004fc800078e02ff */
[C---:B------:R-:W-:Y:S02]  /*2420*/  IMAD R27, R26.reuse, R7, R27 ;  /* 0x000000071a1b7224 */ /* 0x040fe400078e021b */
[----:B------:R-:W-:Y:S02]  /*2430*/  IMAD.WIDE.U32 R6, R26, R6, R22 ;  /* 0x000000061a067225 */ /* 0x000fe400078e0016 */
[----:B------:R-:W3:Y:S01]  /*2440*/  LDG.E.64 R22, desc[UR12][R18.64+0x78] ;  /* 0x0000780c12167981 */ /* 0x000ee2000c1e1b00 */
[----:B------:R-:W-:Y:S02]  /*2450*/  UIADD3.X UR7, UR7, -0x1, URZ, UP0, !UPT ;  /* 0xffffffff07077890 */ /* 0x000fe400087fe43f */
[----:B------:R-:W-:-:S04]  /*2460*/  UISETP.GT.U32.AND UP0, UPT, UR6, 0xc, UPT ;  /* 0x0000000c0600788c */ /* 0x000fc8000bf04070 */
[----:B------:R-:W-:Y:S01]  /*2470*/  UISETP.GT.AND.EX UP0, UPT, UR7, URZ, UPT, UP0 ;  /* 0x0000003f0700728c */ /* 0x000fe2000bf04300 */
[----:B------:R-:W-:-:S05]  /*2480*/  IADD3 R7, R7, R27, RZ ;  /* 0x0000001b07077210 */ /* 0x000fca0007ffe0ff */
[----:B------:R-:W-:Y:S01]  /*2490*/  PLOP3.LUT P3, PT, PT, PT, UP0, 0x80, 0x0 ;  /* 0x000000000000781c */ /* 0x000fe20003f6f008 */
[----:B------:R-:W-:Y:S01]  /*24a0*/  UIADD3 UR4, UP1, UR4, 0x10, URZ ;  /* 0x0000001004047890 */ /* 0x000fe2000ff3e03f */
[----:B------:R-:W-:-:S03]  /*24b0*/  IADD3 R16, P2, R14, UR20, RZ ;  /* 0x000000140e107c10 */ /* 0x000fc6000ff5e0ff */
[----:B------:R-:W-:Y:S01]  /*24c0*/  UIADD3.X UR5, URZ, UR5, URZ, UP1, !UPT ;  /* 0x000000053f057290 */ /* 0x000fe20008ffe43f */
[-C--:B---3--:R-:W-:Y:S02]  /*24d0*/  IMAD R17, R29, R22.reuse, RZ ;  /* 0x000000161d117224 */ /* 0x088fe400078e02ff */
[----:B------:R-:W-:-:S04]  /*24e0*/  IMAD.WIDE.U32 R6, R28, R22, R6 ;  /* 0x000000161c067225 */ /* 0x000fc800078e0006 */
[----:B------:R-:W-:-:S04]  /*24f0*/  IMAD R17, R28, R23, R17 ;  /* 0x000000171c117224 */ /* 0x000fc800078e0211 */
[----:B------:R-:W-:Y:S01]  /*2500*/  IMAD.IADD R7, R7, 0x1, R17 ;  /* 0x0000000107077824 */ /* 0x000fe200078e0211 */
[----:B------:R-:W-:Y:S01]  /*2510*/  IADD3.X R17, R15, UR10, RZ, P2, !PT ;  /* 0x0000000a0f117c10 */ /* 0x000fe200097fe4ff */
[----:B------:R-:W-:Y:S06]  /*2520*/  @P3 BRA `(.L_x_629) ;  /* 0xfffffff400cc3947 */ /* 0x000fec000383ffff */
.L_x_628:
        /* <DEDUP_REMOVED lines=20> */
[----:B------:R-:W-:-:S05]  /*2670*/  IADD3.X R27, R17, UR10, RZ, P0, !PT ;  /* 0x0000000a111b7c10 */ /* 0x000fca00087fe4ff */
[----:B------:R-:W3:Y:S01]  /*2680*/  LDG.E.64.CONSTANT R28, desc[UR12][R26.64] ;  /* 0x0000000c1a1c7981 */ /* 0x000ee2000c1e9b00 */
[-C--:B--2---:R-:W-:Y:S02]  /*2690*/  IMAD R23, R23, R14.reuse, RZ ;  /* 0x0000000e17177224 */ /* 0x084fe400078e02ff */
[----:B------:R-:W-:-:S04]  /*26a0*/  IMAD.WIDE.U32 R6, R22, R14, R6 ;  /* 0x0000000e16067225 */ /* 0x000fc800078e0006 */
[----:B------:R-:W-:Y:S02]  /*26b0*/  IMAD R15, R22, R15, R23 ;  /* 0x0000000f160f7224 */ /* 0x000fe400078e0217 */
[----:B------:R-:W3:Y:S01]  /*26c0*/  LDG.E.64 R22, desc[UR12][R18.64+0x10] ;  /* 0x0000100c12167981 */ /* 0x000ee2000c1e1b00 */
[----:B------:R-:W-:Y:S01]  /*26d0*/  IADD3 R14, P0, R26, UR20, RZ ;  /* 0x000000141a0e7c10 */ /* 0x000fe2000ff1e0ff */
[----:B------:R-:W-:-:S03]  /*26e0*/  IMAD.IADD R7, R7, 0x1, R15 ;  /* 0x0000000107077824 */ /* 0x000fc600078e020f */
[----:B------:R-:W-:Y:S01]  /*26f0*/  IADD3.X R15, R27, UR10, RZ, P0, !PT ;  /* 0x0000000a1b0f7c10 */ /* 0x000fe200087fe4ff */
[-C--:B---3--:R-:W-:Y:S02]  /*2700*/  IMAD R17, R29, R22.reuse, RZ ;  /* 0x000000161d117224 */ /* 0x088fe400078e02ff */
        /* <DEDUP_REMOVED lines=23> */
[----:B--2---:R-:W-:-:S04]  /*2880*/  IMAD R23, R29, R26, RZ ;  /* 0x0000001a1d177224 */ /* 0x004fc800078e02ff */
[C---:B------:R-:W-:Y:S02]  /*2890*/  IMAD R22, R28.reuse, R27, R23 ;  /* 0x0000001b1c167224 */ /* 0x040fe400078e0217 */
[----:B------:R-:W-:Y:S02]  /*28a0*/  IMAD.WIDE.U32 R28, R28, R26, R6 ;  /* 0x0000001a1c1c7225 */ /* 0x000fe400078e0006 */
[----:B------:R-:W2:Y:S04]  /*28b0*/  LDG.E.64.CONSTANT R26, desc[UR12][R16.64] ;  /* 0x0000000c101a7981 */ /* 0x000ea8000c1e9b00 */
[----:B------:R-:W2:Y:S01]  /*28c0*/  LDG.E.64 R6, desc[UR12][R18.64+0x30] ;  /* 0x0000300c12067981 */ /* 0x000ea2000c1e1b00 */
[----:B------:R-:W-:Y:S01]  /*28d0*/  IADD3 R14, P0, R16, UR20, RZ ;  /* 0x00000014100e7c10 */ /* 0x000fe2000ff1e0ff */
[----:B------:R-:W-:Y:S01]  /*28e0*/  IMAD.IADD R23, R29, 0x1, R22 ;  /* 0x000000011d177824 */ /* 0x000fe200078e0216 */
[----:B------:R-:W-:-:S02]  /*28f0*/  MOV R22, R28 ;  /* 0x0000001c00167202 */ /* 0x000fc40000000f00 */
[----:B------:R-:W-:-:S05]  /*2900*/  IADD3.X R15, R17, UR10, RZ, P0, !PT ;  /* 0x0000000a110f7c10 */ /* 0x000fca00087fe4ff */
[----:B------:R-:W3:Y:S01]  /*2910*/  LDG.E.64.CONSTANT R28, desc[UR12][R14.64] ;  /* 0x0000000c0e1c7981 */ /* 0x000ee2000c1e9b00 */
[----:B--2---:R-:W-:-:S04]  /*2920*/  IMAD R27, R27, R6, RZ ;  /* 0x000000061b1b7224 */ /* 0x004fc800078e02ff */
[C---:B------:R-:W-:Y:S02]  /*2930*/  IMAD R27, R26.reuse, R7, R27 ;  /* 0x000000071a1b7224 */ /* 0x040fe400078e021b */
[----:B------:R-:W-:Y:S02]  /*2940*/  IMAD.WIDE.U32 R6, R26, R6, R22 ;  /* 0x000000061a067225 */ /* 0x000fe400078e0016 */
[----:B------:R-:W3:Y:S02]  /*2950*/  LDG.E.64 R22, desc[UR12][R18.64+0x38] ;  /* 0x0000380c12167981 */ /* 0x000ee4000c1e1b00 */
[----:B------:R-:W-:Y:S01]  /*2960*/  IMAD.IADD R7, R7, 0x1, R27 ;  /* 0x0000000107077824 */ /* 0x000fe200078e021b */
[----:B------:R-:W-:Y:S01]  /*2970*/  IADD3 R16, P2, R14, UR20, RZ ;  /* 0x000000140e107c10 */ /* 0x000fe2000ff5e0ff */
[----:B------:R-:W-:Y:S01]  /*2980*/  UIADD3 UR6, UP1, UR6, -0x8, URZ ;  /* 0xfffffff806067890 */ /* 0x000fe2000ff3e03f */
[----:B------:R-:W-:Y:S01]  /*2990*/  PLOP3.LUT P0, PT, PT, PT, PT, 0x8, 0x0 ;  /* 0x000000000000781c */ /* 0x000fe20003f0e170 */
[----:B------:R-:W-:-:S02]  /*29a0*/  UIADD3 UR4, UP0, UR4, 0x8, URZ ;  /* 0x0000000804047890 */ /* 0x000fc4000ff1e03f */
[----:B------:R-:W-:Y:S02]  /*29b0*/  UIADD3.X UR7, UR7, -0x1, URZ, UP1, !UPT ;  /* 0xffffffff07077890 */ /* 0x000fe40008ffe43f */
[----:B------:R-:W-:Y:S01]  /*29c0*/  UIADD3.X UR5, URZ, UR5, URZ, UP0, !UPT ;  /* 0x000000053f057290 */ /* 0x000fe200087fe43f */
[-C--:B---3--:R-:W-:Y:S02]  /*29d0*/  IMAD R17, R29, R22.reuse, RZ ;  /* 0x000000161d117224 */ /* 0x088fe400078e02ff */
[----:B------:R-:W-:-:S04]  /*29e0*/  IMAD.WIDE.U32 R6, R28, R22, R6 ;  /* 0x000000161c067225 */ /* 0x000fc800078e0006 */
[----:B------:R-:W-:-:S05]  /*29f0*/  IMAD R17, R28, R23, R17 ;  /* 0x000000171c117224 */ /* 0x000fca00078e0211 */
[----:B------:R-:W-:Y:S02]  /*2a00*/  IADD3 R7, R7, R17, RZ ;  /* 0x0000001107077210 */ /* 0x000fe40007ffe0ff */
[----:B------:R-:W-:-:S07]  /*2a10*/  IADD3.X R17, R15, UR10, RZ, P2, !PT ;  /* 0x0000000a0f117c10 */ /* 0x000fce00097fe4ff */
.L_x_630:
[----:B------:R-:W-:-:S04]  /*2a20*/  ISETP.NE.U32.AND P2, PT, RZ, UR6, PT ;  /* 0x00000006ff007c0c */ /* 0x000fc8000bf45070 */
[----:B------:R-:W-:-:S13]  /*2a30*/  ISETP.NE.OR.EX P0, PT, RZ, UR7, P0, P2 ;  /* 0x00000007ff007c0c */ /* 0x000fda0008705720 */
[----:B------:R-:W-:Y:S05]  /*2a40*/  @!P0 BRA `(.L_x_626) ;  /* 0x0000000000b08947 */ /* 0x000fea0003800000 */
.L_x_627:
        /* <DEDUP_REMOVED lines=8> */
[----:B--2---:R-:W-:Y:S02]  /*2ad0*/  IMAD R19, R19, R22, RZ ;  /* 0x0000001613137224 */ /* 0x004fe400078e02ff */
[----:B------:R-:W-:-:S04]  /*2ae0*/  IMAD.WIDE.U32 R6, R22, R18, R6 ;  /* 0x0000001216067225 */ /* 0x000fc800078e0006 */
[----:B------:R-:W-:Y:S02]  /*2af0*/  IMAD R27, R23, R18, R19 ;  /* 0x00000012171b7224 */ /* 0x000fe400078e0213 */
[----:B------:R-:W2:Y:S04]  /*2b00*/  LDG.E.64.CONSTANT R18, desc[UR12][R16.64] ;  /* 0x0000000c10127981 */ /* 0x000ea8000c1e9b00 */
[----:B------:R-:W2:Y:S01]  /*2b10*/  LDG.E.64 R22, desc[UR12][R14.64+0x8] ;  /* 0x0000080c0e167981 */ /* 0x000ea2000c1e1b00 */
[----:B------:R-:W-:Y:S01]  /*2b20*/  IADD3 R26, P0, R16, UR20, RZ ;  /* 0x00000014101a7c10 */ /* 0x000fe2000ff1e0ff */
[----:B------:R-:W-:-:S03]  /*2b30*/  IMAD.IADD R7, R7, 0x1, R27 ;  /* 0x0000000107077824 */ /* 0x000fc600078e021b */
[----:B------:R-:W-:Y:S01]  /*2b40*/  IADD3.X R27, R17, UR10, RZ, P0, !PT ;  /* 0x0000000a111b7c10 */ /* 0x000fe200087fe4ff */
[----:B--2---:R-:W-:Y:S02]  /*2b50*/  IMAD R19, R19, R22, RZ ;  /* 0x0000001613137224 */ /* 0x004fe400078e02ff */
[-C--:B------:R-:W-:Y:S02]  /*2b60*/  IMAD.WIDE.U32 R28, R22, R18.reuse, R6 ;  /* 0x00000012161c7225 */ /* 0x080fe400078e0006 */
[----:B------:R-:W2:Y:S02]  /*2b70*/  LDG.E.64.CONSTANT R6, desc[UR12][R26.64] ;  /* 0x0000000c1a067981 */ /* 0x000ea4000c1e9b00 */
[----:B------:R-:W-:Y:S02]  /*2b80*/  IMAD R19, R23, R18, R19 ;  /* 0x0000001217137224 */ /* 0x000fe400078e0213 */
[----:B------:R-:W2:Y:S01]  /*2b90*/  LDG.E.64 R22, desc[UR12][R14.64+0x10] ;  /* 0x0000100c0e167981 */ /* 0x000ea2000c1e1b00 */
[----:B------:R-:W-:Y:S01]  /*2ba0*/  IADD3 R16, P0, R26, UR20, RZ ;  /* 0x000000141a107c10 */ /* 0x000fe2000ff1e0ff */
[----:B------:R-:W-:Y:S01]  /*2bb0*/  IMAD.MOV.U32 R18, RZ, RZ, R28 ;  /* 0x000000ffff127224 */ /* 0x000fe200078e001c */
[----:B------:R-:W-:-:S02]  /*2bc0*/  IADD3 R19, R29, R19, RZ ;  /* 0x000000131d137210 */ /* 0x000fc40007ffe0ff */
[----:B------:R-:W-:Y:S01]  /*2bd0*/  IADD3.X R17, R27, UR10, RZ, P0, !PT ;  /* 0x0000000a1b117c10 */ /* 0x000fe200087fe4ff */
[----:B------:R-:W3:Y:S01]  /*2be0*/  LDG.E.64 R28, desc[UR12][R14.64+0x18] ;  /* 0x0000180c0e1c7981 */ /* 0x000ee2000c1e1b00 */
[----:B------:R-:W-:Y:S01]  /*2bf0*/  UIADD3 UR6, UP0, UR6, -0x4, URZ ;  /* 0xfffffffc06067890 */ /* 0x000fe2000ff1e03f */
[----:B--2---:R-:W-:-:S04]  /*2c00*/  IMAD R7, R7, R22, RZ ;  /* 0x0000001607077224 */ /* 0x004fc800078e02ff */
[-C--:B------:R-:W-:Y:S02]  /*2c10*/  IMAD R23, R23, R6.reuse, R7 ;  /* 0x0000000617177224 */ /* 0x080fe400078e0207 */
[----:B------:R-:W-:Y:S02]  /*2c20*/  IMAD.WIDE.U32 R6, R22, R6, R18 ;  /* 0x0000000616067225 */ /* 0x000fe400078e0012 */
[----:B------:R0:W3:Y:S01]  /*2c30*/  LDG.E.64.CONSTANT R18, desc[UR12][R16.64] ;  /* 0x0000000c10127981 */ /* 0x0000e2000c1e9b00 */
[----:B------:R-:W-:Y:S01]  /*2c40*/  UIADD3.X UR7, UR7, -0x1, URZ, UP0, !UPT ;  /* 0xffffffff07077890 */ /* 0x000fe200087fe43f */
[----:B------:R-:W-:-:S05]  /*2c50*/  ISETP.NE.U32.AND P0, PT, RZ, UR6, PT ;  /* 0x00000006ff007c0c */ /* 0x000fca000bf05070 */
[----:B------:R-:W-:Y:S02]  /*2c60*/  ISETP.NE.AND.EX P0, PT, RZ, UR7, PT, P0 ;  /* 0x00000007ff007c0c */ /* 0x000fe4000bf05300 */
[----:B------:R-:W-:Y:S01]  /*2c70*/  IADD3 R7, R7, R23, RZ ;  /* 0x0000001707077210 */ /* 0x000fe20007ffe0ff */
[----:B------:R-:W-:Y:S01]  /*2c80*/  UIADD3 UR4, UP0, UR4, 0x4, URZ ;  /* 0x0000000404047890 */ /* 0x000fe2000ff1e03f */
[----:B0-----:R-:W-:-:S03]  /*2c90*/  IADD3 R16, P2, R16, UR20, RZ ;  /* 0x0000001410107c10 */ /* 0x001fc6000ff5e0ff */
[----:B------:R-:W-:Y:S01]  /*2ca0*/  UIADD3.X UR5, URZ, UR5, URZ, UP0, !UPT ;  /* 0x000000053f057290 */ /* 0x000fe200087fe43f */
[----:B------:R-:W-:Y:S01]  /*2cb0*/  IADD3.X R17, R17, UR10, RZ, P2, !PT ;  /* 0x0000000a11117c10 */ /* 0x000fe200097fe4ff */
[----:B---3--:R-:W-:Y:S02]  /*2cc0*/  IMAD R19, R19, R28, RZ ;  /* 0x0000001c13137224 */ /* 0x008fe400078e02ff */
[----:B------:R-:W-:-:S04]  /*2cd0*/  IMAD.WIDE.U32 R6, R28, R18, R6 ;  /* 0x000000121c067225 */ /* 0x000fc800078e0006 */
[----:B------:R-:W-:-:S04]  /*2ce0*/  IMAD R19, R29, R18, R19 ;  /* 0x000000121d137224 */ /* 0x000fc800078e0213 */
[----:B------:R-:W-:Y:S01]  /*2cf0*/  IMAD.IADD R7, R7, 0x1, R19 ;  /* 0x0000000107077824 */ /* 0x000fe200078e0213 */
[----:B------:R-:W-:Y:S06]  /*2d00*/  @P0 BRA `(.L_x_627) ;  /* 0xfffffffc00500947 */ /* 0x000fec000383ffff */
.L_x_626:
[----:B------:R-:W-:-:S06]  /*2d10*/  ULOP3.LUT UR16, UR16, 0x3, URZ, 0xc0, !UPT ;  /* 0x0000000310107892 */ /* 0x000fcc000f8ec03f */
[----:B------:R-:W-:-:S04]  /*2d20*/  ISETP.NE.U32.AND P0, PT, RZ, UR16, PT ;  /* 0x00000010ff007c0c */ /* 0x000fc8000bf05070 */
[----:B------:R-:W-:-:S13]  /*2d30*/  ISETP.NE.AND.EX P0, PT, RZ, RZ, PT, P0 ;  /* 0x000000ffff00720c */ /* 0x000fda0003f05300 */
[----:B------:R-:W-:Y:S05]  /*2d40*/  @!P0 BRA `(.L_x_625) ;  /* 0x0000000000d48947 */ /* 0x000fea0003800000 */
[----:B------:R-:W-:Y:S01]  /*2d50*/  UIMAD UR7, UR5, UR18, URZ ;  /* 0x00000012050772a4 */ /* 0x000fe2000f8e023f */
[----:B------:R-:W-:Y:S01]  /*2d60*/  MOV R17, UR4 ;  /* 0x0000000400117c02 */ /* 0x000fe20008000f00 */
[----:B------:R-:W-:Y:S01]  /*2d70*/  ULDC.64 UR8, c[0x0][0x230] ;  /* 0x00008c0000087ab9 */ /* 0x000fe20000000a00 */
[----:B------:R-:W-:Y:S01]  /*2d80*/  IMAD.MOV.U32 R20, RZ, RZ, R12 ;  /* 0x000000ffff147224 */ /* 0x000fe200078e000c */
[----:B------:R-:W-:Y:S01]  /*2d90*/  ULDC UR15, c[0x0][0x23c] ;  /* 0x00008f00000f7ab9 */ /* 0x000fe20000000800 */
[----:B------:R-:W-:Y:S02]  /*2da0*/  ULEA UR6, UP0, UR4, UR8, 0x3 ;  /* 0x0000000804067291 */ /* 0x000fe4000f80183f */
[----:B------:R-:W-:Y:S01]  /*2db0*/  UIMAD UR8, UR4, UR15, UR7 ;  /* 0x0000000f040872a4 */ /* 0x000fe2000f8e0207 */
[----:B------:R-:W-:Y:S01]  /*2dc0*/  IMAD.WIDE.U32 R16, R17, UR18, R20 ;  /* 0x0000001211107c25 */ /* 0x000fe2000f8e0014 */
[----:B------:R-:W-:Y:S01]  /*2dd0*/  ULDC.64 UR10, c[0x0][0x218] ;  /* 0x00008600000a7ab9 */ /* 0x000fe20000000a00 */
[----:B------:R-:W-:-:S02]  /*2de0*/  ULEA.HI.X UR5, UR4, UR9, UR5, 0x3, UP0 ;  /* 0x0000000904057291 */ /* 0x000fc400080f1c05 */
[----:B------:R-:W-:Y:S01]  /*2df0*/  IMAD.U32 R14, RZ, RZ, UR6 ;  /* 0x00000006ff0e7e24 */ /* 0x000fe2000f8e00ff */
[----:B------:R-:W-:Y:S02]  /*2e00*/  IADD3 R15, R17, UR8, RZ ;  /* 0x00000008110f7c10 */ /* 0x000fe4000fffe0ff */
[----:B------:R-:W-:-:S04]  /*2e10*/  LEA R18, P0, R16, UR10, 0x3 ;  /* 0x0000000a10127c11 */ /* 0x000fc8000f8018ff */
[----:B------:R-:W-:Y:S02]  /*2e20*/  LEA.HI.X R19, R16, UR11, R15, 0x3, P0 ;  /* 0x0000000b10137c11 */ /* 0x000fe400080f1c0f */
[----:B------:R-:W-:-:S04]  /*2e30*/  MOV R15, UR5 ;  /* 0x00000005000f7c02 */ /* 0x000fc80008000f00 */
[----:B------:R-:W2:Y:S04]  /*2e40*/  LDG.E.64.CONSTANT R18, desc[UR12][R18.64] ;  /* 0x0000000c12127981 */ /* 0x000ea8000c1e9b00 */
[----:B------:R-:W2:Y:S01]  /*2e50*/  LDG.E.64 R16, desc[UR12][R14.64] ;  /* 0x0000000c0e107981 */ /* 0x000ea2000c1e1b00 */
[----:B------:R-:W-:-:S04]  /*2e60*/  UISETP.NE.U32.AND UP0, UPT, UR16, 0x1, UPT ;  /* 0x000000011000788c */ /* 0x000fc8000bf05070 */
[----:B------:R-:W-:-:S06]  /*2e70*/  UISETP.NE.AND.EX UP0, UPT, URZ, URZ, UPT, UP0 ;  /* 0x0000003f3f00728c */ /* 0x000fcc000bf05300 */
[----:B------:R-:W-:Y:S01]  /*2e80*/  PLOP3.LUT P0, PT, PT, PT, UP0, 0x80, 0x0 ;  /* 0x000000000000781c */ /* 0x000fe20003f0f008 */
[-C--:B--2---:R-:W-:Y:S02]  /*2e90*/  IMAD R23, R19, R16.reuse, RZ ;  /* 0x0000001013177224 */ /* 0x084fe400078e02ff */
[----:B------:R-:W-:-:S04]  /*2ea0*/  IMAD.WIDE.U32 R6, R18, R16, R6 ;  /* 0x0000001012067225 */ /* 0x000fc800078e0006 */
[----:B------:R-:W-:-:S04]  /*2eb0*/  IMAD R23, R18, R17, R23 ;  /* 0x0000001112177224 */ /* 0x000fc800078e0217 */
[----:B------:R-:W-:Y:S02]  /*2ec0*/  IMAD.IADD R7, R7, 0x1, R23 ;  /* 0x0000000107077824 */ /* 0x000fe400078e0217 */
[----:B------:R-:W-:Y:S05]  /*2ed0*/  @!P0 BRA `(.L_x_625) ;  /* 0x0000000000708947 */ /* 0x000fea0003800000 */
[----:B------:R-:W-:Y:S01]  /*2ee0*/  UISETP.NE.U32.AND UP0, UPT, UR16, 0x2, UPT ;  /* 0x000000021000788c */ /* 0x000fe2000bf05070 */
[----:B------:R-:W-:Y:S01]  /*2ef0*/  IMAD.U32 R17, RZ, RZ, UR18 ;  /* 0x00000012ff117e24 */ /* 0x000fe2000f8e00ff */
[----:B------:R-:W-:Y:S01]  /*2f00*/  ULDC.64 UR6, c[0x0][0x238] ;  /* 0x00008e0000067ab9 */ /* 0x000fe20000000a00 */
[----:B------:R-:W-:Y:S01]  /*2f10*/  IMAD.U32 R22, RZ, RZ, UR15 ;  /* 0x0000000fff167e24 */ /* 0x000fe2000f8e00ff */
[----:B------:R-:W-:Y:S02]  /*2f20*/  UIMAD.WIDE.U32 UR4, UR4, UR18, UR6 ;  /* 0x00000012040472a5 */ /* 0x000fe4000f8e0006 */
[----:B------:R-:W-:Y:S01]  /*2f30*/  MOV R23, UR18 ;  /* 0x0000001200177c02 */ /* 0x000fe20008000f00 */
[----:B------:R-:W-:Y:S01]  /*2f40*/  UISETP.NE.AND.EX UP0, UPT, URZ, URZ, UPT, UP0 ;  /* 0x0000003f3f00728c */ /* 0x000fe2000bf05300 */
[----:B------:R-:W2:Y:S02]  /*2f50*/  LDG.E.64 R18, desc[UR12][R14.64+0x8] ;  /* 0x0000080c0e127981 */ /* 0x000ea4000c1e1b00 */
[----:B------:R-:W-:-:S03]  /*2f60*/  IADD3 R13, P2, R12, UR4, RZ ;  /* 0x000000040c0d7c10 */ /* 0x000fc6000ff5e0ff */
[----:B------:R-:W-:Y:S02]  /*2f70*/  PLOP3.LUT P0, PT, PT, PT, UP0, 0x80, 0x0 ;  /* 0x000000000000781c */ /* 0x000fe40003f0f008 */
[----:B------:R-:W-:-:S04]  /*2f80*/  MOV R20, UR5 ;  /* 0x0000000500147c02 */ /* 0x000fc80008000f00 */
[----:B------:R-:W-:Y:S02]  /*2f90*/  IADD3.X R20, R21, UR8, R20, P2, !PT ;  /* 0x0000000815147c10 */ /* 0x000fe400097fe414 */
[----:B------:R-:W-:-:S04]  /*2fa0*/  LEA R12, P2, R13, UR10, 0x3 ;  /* 0x0000000a0d0c7c11 */ /* 0x000fc8000f8418ff */
[----:B------:R-:W-:Y:S02]  /*2fb0*/  LEA.HI.X R13, R13, UR11, R20, 0x3, P2 ;  /* 0x0000000b0d0d7c11 */ /* 0x000fe400090f1c14 */
[----:B------:R-:W-:-:S03]  /*2fc0*/  @P0 LEA R16, P2, R17, R12, 0x3 ;  /* 0x0000000c11100211 */ /* 0x000fc600078418ff */
[----:B------:R-:W2:Y:S01]  /*2fd0*/  LDG.E.64.CONSTANT R20, desc[UR12][R12.64] ;  /* 0x0000000c0c147981 */ /* 0x000ea2000c1e9b00 */
[----:B------:R-:W-:-:S03]  /*2fe0*/  @P0 LEA.HI.X R17, R23, R13, R22, 0x3, P2 ;  /* 0x0000000d17110211 */ /* 0x000fc600010f1c16 */
[----:B------:R-:W3:Y:S04]  /*2ff0*/  @P0 LDG.E.64 R22, desc[UR12][R14.64+0x10] ;  /* 0x0000100c0e160981 */ /* 0x000ee8000c1e1b00 */
[----:B------:R-:W3:Y:S01]  /*3000*/  @P0 LDG.E.64.CONSTANT R16, desc[UR12][R16.64] ;  /* 0x0000000c10100981 */ /* 0x000ee2000c1e9b00 */
[-C--:B--2---:R-:W-:Y:S02]  /*3010*/  IMAD R21, R21, R18.reuse, RZ ;  /* 0x0000001215157224 */ /* 0x084fe400078e02ff */
[----:B------:R-:W-:-:S04]  /*3020*/  IMAD.WIDE.U32 R6, R20, R18, R6 ;  /* 0x0000001214067225 */ /* 0x000fc800078e0006 */
[----:B------:R-:W-:Y:S02]  /*3030*/  IMAD R21, R20, R19, R21 ;  /* 0x0000001314157224 */ /* 0x000fe400078e0215 */
[----:B---3--:R-:W-:-:S03]  /*3040*/  @P0 IMAD R19, R17, R22, RZ ;  /* 0x0000001611130224 */ /* 0x008fc600078e02ff */
[----:B------:R-:W-:Y:S01]  /*3050*/  IADD3 R7, R7, R21, RZ ;  /* 0x0000001507077210 */ /* 0x000fe20007ffe0ff */
[C---:B------:R-:W-:Y:S02]  /*3060*/  @P0 IMAD R19, R16.reuse, R23, R19 ;  /* 0x0000001710130224 */ /* 0x040fe400078e0213 */
[----:B------:R-:W-:-:S04]  /*3070*/  @P0 IMAD.WIDE.U32 R22, R16, R22, R6 ;  /* 0x0000001610160225 */ /* 0x000fc800078e0006 */
[----:B------:R-:W-:Y:S01]  /*3080*/  @P0 IMAD.IADD R7, R23, 0x1, R19 ;  /* 0x0000000117070824 */ /* 0x000fe200078e0213 */
[----:B------:R-:W-:-:S07]  /*3090*/  @P0 MOV R6, R22 ;  /* 0x0000001600060202 */ /* 0x000fce0000000f00 */
.L_x_625:
[----:B------:R-:W-:Y:S05]  /*30a0*/  BSYNC B0 ;  /* 0x0000000000007941 */ /* 0x000fea0003800000 */
.L_x_624:
        /* <DEDUP_REMOVED lines=8> */
[----:B------:R-:W-:-:S04]  /*3130*/  UIADD3 UR4, UP0, UR16, -0x1, URZ ;  /* 0xffffffff10047890 */ /* 0x000fc8000ff1e03f */
[----:B------:R-:W-:Y:S02]  /*3140*/  UIADD3.X UR6, UR17, -0x1, URZ, UP0, !UPT ;  /* 0xffffffff11067890 */ /* 0x000fe400087fe43f */
[----:B------:R-:W-:-:S03]  /*3150*/  UISETP.GE.U32.AND UP0, UPT, UR4, 0x3, UPT ;  /* 0x000000030400788c */ /* 0x000fc6000bf06070 */
[----:B------:R-:W-:Y:S01]  /*3160*/  ULDC.64 UR4, c[0x0][0x220] ;  /* 0x0000880000047ab9 */ /* 0x000fe20000000a00 */
[----:B------:R-:W-:Y:S01]  /*3170*/  UISETP.GE.U32.AND.EX UP0, UPT, UR6, URZ, UPT, UP0 ;  /* 0x0000003f0600728c */ /* 0x000fe2000bf06100 */
[----:B-----5:R-:W-:Y:S01]  /*3180*/  IMAD R5, R11, UR4, RZ ;  /* 0x000000040b057c24 */ /* 0x020fe2000f8e02ff */
[----:B------:R-:W-:Y:S01]  /*3190*/  ULOP3.LUT UR6, UR16, 0x3, URZ, 0xc0, !UPT ;  /* 0x0000000310067892 */ /* 0x000fe2000f8ec03f */
[C---:B------:R-:W-:Y:S01]  /*31a0*/  IMAD.WIDE.U32 R12, R10.reuse, UR4, RZ ;  /* 0x000000040a0c7c25 */ /* 0x040fe2000f8e00ff */
[----:B------:R-:W-:Y:S02]  /*31b0*/  UMOV UR4, URZ ;  /* 0x0000003f00047c82 */ /* 0x000fe40008000000 */
[----:B------:R-:W-:Y:S01]  /*31c0*/  PLOP3.LUT P0, PT, PT, PT, UP0, 0x80, 0x0 ;  /* 0x000000000000781c */ /* 0x000fe20003f0f008 */
[----:B------:R-:W-:Y:S01]  /*31d0*/  IMAD R11, R10, UR5, R5 ;  /* 0x000000050a0b7c24 */ /* 0x000fe2000f8e0205 */
[----:B------:R-:W-:Y:S01]  /*31e0*/  UMOV UR5, URZ ;  /* 0x0000003f00057c82 */ /* 0x000fe20008000000 */
[----:B------:R-:W-:-:S03]  /*31f0*/  CS2R R4, SRZ ;  /* 0x0000000000047805 */ /* 0x000fc6000001ff00 */
[----:B------:R-:W-:-:S07]  /*3200*/  IADD3 R21, R13, R11, RZ ;  /* 0x0000000b0d157210 */ /* 0x000fce0007ffe0ff */
[----:B------:R-:W-:Y:S05]  /*3210*/  @!P0 BRA `(.L_x_633) ;  /* 0x00000010008c8947 */ /* 0x000fea0003800000 */
[----:B------:R-:W-:Y:S01]  /*3220*/  UIADD3 UR6, UP0, -UR6, UR16, URZ ;  /* 0x0000001006067290 */ /* 0x000fe2000ff1e13f */
[----:B------:R-:W-:Y:S01]  /*3230*/  IMAD.IADD R11, R11, 0x1, R13 ;  /* 0x000000010b0b7824 */ /* 0x000fe200078e020d */
[----:B------:R-:W-:Y:S02]  /*3240*/  USHF.L.U32 UR4, UR19, 0x3, URZ ;  /* 0x0000000313047899 */ /* 0x000fe4000800063f */
[----:B------:R-:W-:Y:S02]  /*3250*/  UIADD3.X UR7, UR17, -0x1, URZ, UP0, !UPT ;  /* 0xffffffff11077890 */ /* 0x000fe400087fe43f */
[----:B------:R-:W-:Y:S01]  /*3260*/  ISETP.LT.U32.AND P0, PT, RZ, UR6, PT ;  /* 0x00000006ff007c0c */ /* 0x000fe2000bf01070 */
[----:B------:R-:W-:Y:S01]  /*3270*/  ULDC.64 UR8, c[0x0][0x218] ;  /* 0x0000860000087ab9 */ /* 0x000fe20000000a00 */
[----:B------:R-:W-:Y:S01]  /*3280*/  UIMAD.WIDE.U32 UR20, UR18, 0x8, URZ ;  /* 0x00000008121478a5 */ /* 0x000fe2000f8e003f */
[C---:B------:R-:W-:Y:S01]  /*3290*/  LEA R18, P2, R12.reuse, UR8, 0x3 ;  /* 0x000000080c127c11 */ /* 0x040fe2000f8418ff */
[----:B------:R-:W-:Y:S01]  /*32a0*/  UMOV UR5, URZ ;  /* 0x0000003f00057c82 */ /* 0x000fe20008000000 */
[----:B------:R-:W-:Y:S01]  /*32b0*/  MOV R10, UR7 ;  /* 0x00000007000a7c02 */ /* 0x000fe20008000f00 */
        /* <DEDUP_REMOVED lines=13> */
.L_x_636:
[----:B------:R-:W-:Y:S01]  /*3390*/  ULEA UR8, UP0, UR4, UR22, 0x3 ;  /* 0x0000001604087291 */ /* 0x000fe2000f80183f */
[----:B------:R-:W-:Y:S01]  /*33a0*/  IMAD.MOV.U32 R19, RZ, RZ, R11 ;  /* 0x000000ffff137224 */ /* 0x000fe200078e000b */
[----:B------:R-:W-:Y:S02]  /*33b0*/  IADD3 R10, P2, R18, UR20, RZ ;  /* 0x00000014120a7c10 */ /* 0x000fe4000ff5e0ff */
[----:B------:R-:W-:Y:S02]  /*33c0*/  ULEA.HI.X UR9, UR4, UR23, UR5, 0x3, UP0 ;  /* 0x0000001704097291 */ /* 0x000fe400080f1c05 */
[----:B------:R-:W-:Y:S01]  /*33d0*/  MOV R16, UR8 ;  /* 0x0000000800107c02 */ /* 0x000fe20008000f00 */
[----:B------:R-:W2:Y:S03]  /*33e0*/  LDG.E.64.CONSTANT R18, desc[UR12][R18.64] ;  /* 0x0000000c12127981 */ /* 0x000ea6000c1e9b00 */
[----:B------:R-:W-:-:S05]  /*33f0*/  MOV R17, UR9 ;  /* 0x0000000900117c02 */ /* 0x000fca0008000f00 */
[----:B------:R-:W2:Y:S01]  /*3400*/  LDG.E.64 R14, desc[UR12][R16.64] ;  /* 0x0000000c100e7981 */ /* 0x000ea2000c1e1b00 */
[----:B------:R-:W-:-:S03]  /*3410*/  IADD3.X R11, R11, UR10, RZ, P2, !PT ;  /* 0x0000000a0b0b7c10 */ /* 0x000fc600097fe4ff */
[----:B------:R-:W3:Y:S04]  /*3420*/  LDG.E.64 R22, desc[UR12][R16.64+0x8] ;  /* 0x0000080c10167981 */ /* 0x000ee8000c1e1b00 */
[----:B------:R-:W3:Y:S01]  /*3430*/  LDG.E.64.CONSTANT R26, desc[UR12][R10.64] ;  /* 0x0000000c0a1a7981 */ /* 0x000ee2000c1e9b00 */
[-C--:B--2---:R-:W-:Y:S02]  /*3440*/  IMAD R19, R19, R14.reuse, RZ ;  /* 0x0000000e13137224 */ /* 0x084fe400078e02ff */
[----:B------:R-:W-:Y:S01]  /*3450*/  IMAD.WIDE.U32 R4, R18, R14, R4 ;  /* 0x0000000e12047225 */ /* 0x000fe200078e0004 */
[----:B------:R-:W-:-:S03]  /*3460*/  IADD3 R14, P2, R10, UR20, RZ ;  /* 0x000000140a0e7c10 */ /* 0x000fc6000ff5e0ff */
[----:B------:R-:W-:Y:S02]  /*3470*/  IMAD R15, R18, R15, R19 ;  /* 0x0000000f120f7224 */ /* 0x000fe400078e0213 */
[----:B---3--:R-:W-:-:S03]  /*3480*/  IMAD R27, R27, R22, RZ ;  /* 0x000000161b1b7224 */ /* 0x008fc600078e02ff */
[----:B------:R-:W-:Y:S02]  /*3490*/  IADD3 R5, R5, R15, RZ ;  /* 0x0000000f05057210 */ /* 0x000fe40007ffe0ff */
[----:B------:R-:W-:Y:S01]  /*34a0*/  IADD3.X R15, R11, UR10, RZ, P2, !PT ;  /* 0x0000000a0b0f7c10 */ /* 0x000fe200097fe4ff */
[C---:B------:R-:W-:Y:S01]  /*34b0*/  IMAD R18, R26.reuse, R23, R27 ;  /* 0x000000171a127224 */ /* 0x040fe200078e021b */
[----:B------:R-:W2:Y:S01]  /*34c0*/  LDG.E.64 R10, desc[UR12][R16.64+0x10] ;  /* 0x0000100c100a7981 */ /* 0x000ea2000c1e1b00 */
[----:B------:R-:W-:Y:S01]  /*34d0*/  IMAD.WIDE.U32 R22, R26, R22, R4 ;  /* 0x000000161a167225 */ /* 0x000fe200078e0004 */
[----:B------:R-:W-:Y:S02]  /*34e0*/  IADD3 R4, P2, R14, UR20, RZ ;  /* 0x000000140e047c10 */ /* 0x000fe4000ff5e0ff */
[----:B------:R-:W2:Y:S02]  /*34f0*/  LDG.E.64.CONSTANT R26, desc[UR12][R14.64] ;  /* 0x0000000c0e1a7981 */ /* 0x000ea4000c1e9b00 */
[----:B------:R-:W-:-:S02]  /*3500*/  IADD3.X R5, R15, UR10, RZ, P2, !PT ;  /* 0x0000000a0f057c10 */ /* 0x000fc400097fe4ff */
[----:B------:R-:W-:Y:S02]  /*3510*/  IADD3 R23, R23, R18, RZ ;  /* 0x0000001217177210 */ /* 0x000fe40007ffe0ff */
[----:B------:R-:W3:Y:S04]  /*3520*/  LDG.E.64 R18, desc[UR12][R16.64+0x18] ;  /* 0x0000180c10127981 */ /* 0x000ee8000c1e1b00 */
[----:B------:R-:W3:Y:S01]  /*3530*/  LDG.E.64.CONSTANT R28, desc[UR12][R4.64] ;  /* 0x0000000c041c7981 */ /* 0x000ee2000c1e9b00 */
[-C--:B--2---:R-:W-:Y:S02]  /*3540*/  IMAD R27, R27, R10.reuse, RZ ;  /* 0x0000000a1b1b7224 */ /* 0x084fe400078e02ff */
[----:B------:R-:W-:Y:S01]  /*3550*/  IMAD.WIDE.U32 R22, R26, R10, R22 ;  /* 0x0000000a1a167225 */ /* 0x000fe200078e0016 */
[----:B------:R-:W-:-:S03]  /*3560*/  IADD3 R10, P2, R4, UR20, RZ ;  /* 0x00000014040a7c10 */ /* 0x000fc6000ff5e0ff */
[----:B------:R-:W-:Y:S02]  /*3570*/  IMAD R11, R26, R11, R27 ;  /* 0x0000000b1a0b7224 */ /* 0x000fe400078e021b */
[-C--:B---3--:R-:W-:Y:S02]  /*3580*/  IMAD R15, R29, R18.reuse, RZ ;  /* 0x000000121d0f7224 */ /* 0x088fe400078e02ff */
[----:B------:R-:W-:Y:S01]  /*3590*/  IMAD.IADD R23, R23, 0x1, R11 ;  /* 0x0000000117177824 */ /* 0x000fe200078e020b */
[----:B------:R-:W-:Y:S01]  /*35a0*/  IADD3.X R11, R5, UR10, RZ, P2, !PT ;  /* 0x0000000a050b7c10 */ /* 0x000fe200097fe4ff */
[----:B------:R-:W-:Y:S01]  /*35b0*/  IMAD R14, R28, R19, R15 ;  /* 0x000000131c0e7224 */ /* 0x000fe200078e020f */
[----:B------:R-:W-:Y:S01]  /*35c0*/  IADD3 R4, P2, R10, UR20, RZ ;  /* 0x000000140a047c10 */ /* 0x000fe2000ff5e0ff */
[----:B------:R-:W-:Y:S02]  /*35d0*/  IMAD.WIDE.U32 R18, R28, R18, R22 ;  /* 0x000000121c127225 */ /* 0x000fe400078e0016 */
[----:B------:R-:W2:Y:S04]  /*35e0*/  LDG.E.64 R22, desc[UR12][R16.64+0x20] ;  /* 0x0000200c10167981 */ /* 0x000ea8000c1e1b00 */
[----:B------:R-:W2:Y:S01]  /*35f0*/  LDG.E.64.CONSTANT R26, desc[UR12][R10.64] ;  /* 0x0000000c0a1a7981 */ /* 0x000ea2000c1e9b00 */
        /* <DEDUP_REMOVED lines=11> */
[----:B------:R-:W-:Y:S01]  /*36b0*/  IMAD R10, R28, R15, R27 ;  /* 0x0000000f1c0a7224 */ /* 0x000fe200078e021b */
[----:B------:R-:W-:Y:S01]  /*36c0*/  IADD3 R4, P2, R22, UR20, RZ ;  /* 0x0000001416047c10 */ /* 0x000fe2000ff5e0ff */
[----:B------:R-:W-:Y:S02]  /*36d0*/  IMAD.WIDE.U32 R14, R28, R14, R18 ;  /* 0x0000000e1c0e7225 */ /* 0x000fe400078e0012 */
[----:B------:R-:W2:Y:S04]  /*36e0*/  LDG.E.64 R18, desc[UR12][R16.64+0x30] ;  /* 0x0000300c10127981 */ /* 0x000ea8000c1e1b00 */
[----:B------:R-:W2:Y:S01]  /*36f0*/  LDG.E.64.CONSTANT R26, desc[UR12][R22.64] ;  /* 0x0000000c161a7981 */ /* 0x000ea2000c1e9b00 */
[----:B------:R-:W-:Y:S01]  /*3700*/  IADD3.X R5, R23, UR10, RZ, P2, !PT ;  /* 0x0000000a17057c10 */ /* 0x000fe200097fe4ff */
[----:B------:R-:W-:-:S02]  /*3710*/  IMAD.IADD R15, R15, 0x1, R10 ;  /* 0x000000010f0f7824 */ /* 0x000fc400078e020a */
[----:B------:R-:W3:Y:S04]  /*3720*/  LDG.E.64 R10, desc[UR12][R16.64+0x38] ;  /* 0x0000380c100a7981 */ /* 0x000ee8000c1e1b00 */
[----:B------:R-:W3:Y:S04]  /*3730*/  LDG.E.64.CONSTANT R28, desc[UR12][R4.64] ;  /* 0x0000000c041c7981 */ /* 0x000ee8000c1e9b00 */
[----:B------:R-:W4:Y:S01]  /*3740*/  LDG.E.64 R22, desc[UR12][R16.64+0x40] ;  /* 0x0000400c10167981 */ /* 0x000f22000c1e1b00 */
        /* <DEDUP_REMOVED lines=10> */
[----:B------:R-:W4:Y:S01]  /*37f0*/  LDG.E.64.CONSTANT R26, desc[UR12][R18.64] ;  /* 0x0000000c121a7981 */ /* 0x000f22000c1e9b00 */
[----:B------:R-:W-:Y:S02]  /*3800*/  IADD3.X R5, R19, UR10, RZ, P2, !PT ;  /* 0x0000000a13057c10 */ /* 0x000fe400097fe4ff */
[----:B------:R-:W-:-:S02]  /*3810*/  IADD3 R15, R15, R11, RZ ;  /* 0x0000000b0f0f7210 */ /* 0x000fc40007ffe0ff */
[----:B------:R-:W2:Y:S04]  /*3820*/  LDG.E.64 R10, desc[UR12][R16.64+0x48] ;  /* 0x0000480c100a7981 */ /* 0x000ea8000c1e1b00 */
[----:B------:R-:W2:Y:S04]  /*3830*/  LDG.E.64.CONSTANT R28, desc[UR12][R4.64] ;  /* 0x0000000c041c7981 */ /* 0x000ea8000c1e9b00 */
[----:B------:R-:W3:Y:S01]  /*3840*/  LDG.E.64 R18, desc[UR12][R16.64+0x50] ;  /* 0x0000500c10127981 */ /* 0x000ee2000c1e1b00 */
[-C--:B----4-:R-:W-:Y:S02]  /*3850*/  IMAD R27, R27, R22.reuse, RZ ;  /* 0x000000161b1b7224 */ /* 0x090fe400078e02ff */
[----:B------:R-:W-:Y:S01]  /*3860*/  IMAD.WIDE.U32 R14, R26, R22, R14 ;  /* 0x000000161a0e7225 */ /* 0x000fe200078e000e */
[----:B------:R-:W-:-:S03]  /*3870*/  IADD3 R22, P2, R4, UR20, RZ ;  /* 0x0000001404167c10 */ /* 0x000fc6000ff5e0ff */
[----:B------:R-:W-:Y:S02]  /*3880*/  IMAD R23, R26, R23, R27 ;  /* 0x000000171a177224 */ /* 0x000fe400078e021b */
[----:B--2---:R-:W-:Y:S02]  /*3890*/  IMAD R27, R29, R10, RZ ;  /* 0x0000000a1d1b7224 */ /* 0x004fe400078e02ff */
[----:B------:R-:W-:Y:S01]  /*38a0*/  IMAD.IADD R15, R15, 0x1, R23 ;  /* 0x000000010f0f7824 */ /* 0x000fe200078e0217 */
[----:B------:R-:W-:Y:S01]  /*38b0*/  IADD3.X R23, R5, UR10, RZ, P2, !PT ;  /* 0x0000000a05177c10 */ /* 0x000fe200097fe4ff */
[----:B------:R-:W-:Y:S01]  /*38c0*/  IMAD R11, R28, R11, R27 ;  /* 0x0000000b1c0b7224 */ /* 0x000fe200078e021b */
[----:B------:R-:W-:-:S03]  /*38d0*/  IADD3 R4, P2, R22, UR20, RZ ;  /* 0x0000001416047c10 */ /* 0x000fc6000ff5e0ff */
[----:B------:R-:W3:Y:S01]  /*38e0*/  LDG.E.64.CONSTANT R26, desc[UR12][R22.64] ;  /* 0x0000000c161a7981 */ /* 0x000ee2000c1e9b00 */
[----:B------:R-:W-:Y:S01]  /*38f0*/  IMAD.WIDE.U32 R14, R28, R10, R14 ;  /* 0x0000000a1c0e7225 */ /* 0x000fe200078e000e */
[----:B------:R-:W-:-:S04]  /*3900*/  IADD3.X R5, R23, UR10, RZ, P2, !PT ;  /* 0x0000000a17057c10 */ /* 0x000fc800097fe4ff */
[----:B------:R-:W-:Y:S01]  /*3910*/  IADD3 R15, R15, R11, RZ ;  /* 0x0000000b0f0f7210 */ /* 0x000fe20007ffe0ff */
[----:B------:R-:W2:Y:S04]  /*3920*/  LDG.E.64.CONSTANT R28, desc[UR12][R4.64] ;  /* 0x0000000c041c7981 */ /* 0x000ea8000c1e9b00 */
[----:B------:R-:W2:Y:S04]  /*3930*/  LDG.E.64 R10, desc[UR12][R16.64+0x58] ;  /* 0x0000580c100a7981 */ /* 0x000ea8000c1e1b00 */
[----:B------:R-:W4:Y:S01]  /*3940*/  LDG.E.64 R22, desc[UR12][R16.64+0x60] ;  /* 0x0000600c10167981 */ /* 0x000f22000c1e1b00 */
[----:B---3--:R-:W-:-:S02]  /*3950*/  IMAD R27, R27, R18, RZ ;  /* 0x000000121b1b7224 */ /* 0x008fc400078e02ff */
[----:B------:R-:W-:Y:S01]  /*3960*/  IMAD.WIDE.U32 R14, R26, R18, R14 ;  /* 0x000000121a0e7225 */ /* 0x000fe200078e000e */
[----:B------:R-:W-:-:S03]  /*3970*/  IADD3 R18, P2, R4, UR20, RZ ;  /* 0x0000001404127c10 */ /* 0x000fc6000ff5e0ff */
[----:B------:R-:W-:Y:S02]  /*3980*/  IMAD R19, R26, R19, R27 ;  /* 0x000000131a137224 */ /* 0x000fe400078e021b */
[----:B--2---:R-:W-:-:S03]  /*3990*/  IMAD R27, R29, R10, RZ ;  /* 0x0000000a1d1b7224 */ /* 0x004fc600078e02ff */
[----:B------:R-:W-:Y:S02]  /*39a0*/  IADD3 R15, R15, R19, RZ ;  /* 0x000000130f0f7210 */ /* 0x000fe40007ffe0ff */
[----:B------:R-:W-:Y:S01]  /*39b0*/  IADD3.X R19, R5, UR10, RZ, P2, !PT ;  /* 0x0000000a05137c10 */ /* 0x000fe200097fe4ff */
[----:B------:R-:W-:Y:S01]  /*39c0*/  IMAD R11, R28, R11, R27 ;  /* 0x0000000b1c0b7224 */ /* 0x000fe200078e021b */
[----:B------:R-:W-:-:S03]  /*39d0*/  IADD3 R4, P2, R18, UR20, RZ ;  /* 0x0000001412047c10 */ /* 0x000fc6000ff5e0ff */
[----:B------:R-:W4:Y:S01]  /*39e0*/  LDG.E.64.CONSTANT R26, desc[UR12][R18.64] ;  /* 0x0000000c121a7981 */ /* 0x000f22000c1e9b00 */
[----:B------:R-:W-:Y:S01]  /*39f0*/  IMAD.WIDE.U32 R14, R28, R10, R14 ;  /* 0x0000000a1c0e7225 */ /* 0x000fe200078e000e */
[----:B------:R-:W-:-:S03]  /*3a00*/  IADD3.X R5, R19, UR10, RZ, P2, !PT ;  /* 0x0000000a13057c10 */ /* 0x000fc600097fe4ff */
[----:B------:R-:W-:Y:S02]  /*3a10*/  IMAD.IADD R15, R15, 0x1, R11 ;  /* 0x000000010f0f7824 */ /* 0x000fe400078e020b */
[----:B------:R-:W2:Y:S04]  /*3a20*/  LDG.E.64.CONSTANT R28, desc[UR12][R4.64] ;  /* 0x0000000c041c7981 */ /* 0x000ea8000c1e9b00 */
[----:B------:R-:W2:Y:S01]  /*3a30*/  LDG.E.64 R10, desc[UR12][R16.64+0x68] ;  /* 0x0000680c100a7981 */ /* 0x000ea2000c1e1b00 */
[-C--:B----4-:R-:W-:Y:S02]  /*3a40*/  IMAD R27, R27, R22.reuse, RZ ;  /* 0x000000161b1b7224 */ /* 0x090fe400078e02ff */
[----:B------:R-:W-:Y:S01]  /*3a50*/  IMAD.WIDE.U32 R14, R26, R22, R14 ;  /* 0x000000161a0e7225 */ /* 0x000fe200078e000e */
[----:B------:R-:W-:-:S03]  /*3a60*/  IADD3 R22, P2, R4, UR20, RZ ;  /* 0x0000001404167c10 */ /* 0x000fc6000ff5e0ff */
[----:B------:R-:W-:Y:S02]  /*3a70*/  IMAD R23, R26, R23, R27 ;  /* 0x000000171a177224 */ /* 0x000fe400078e021b */
[----:B--2---:R-:W-:-:S03]  /*3a80*/  IMAD R27, R29, R10, RZ ;  /* 0x0000000a1d1b7224 */ /* 0x004fc600078e02ff */
        /* <DEDUP_REMOVED lines=8> */
[----:B------:R-:W3:Y:S04]  /*3b10*/  LDG.E.64 R28, desc[UR12][R16.64+0x78] ;  /* 0x0000780c101c7981 */ /* 0x000ee8000c1e1b00 */
[----:B------:R0:W3:Y:S01]  /*3b20*/  LDG.E.64.CONSTANT R22, desc[UR12][R10.64] ;  /* 0x0000000c0a167981 */ /* 0x0000e2000c1e9b00 */
[----:B------:R-:W-:-:S04]  /*3b30*/  UIADD3 UR6, UP0, UR6, -0x10, URZ ;  /* 0xfffffff006067890 */ /* 0x000fc8000ff1e03f */
[----:B------:R-:W-:Y:S02]  /*3b40*/  UIADD3.X UR7, UR7, -0x1, URZ, UP0, !UPT ;  /* 0xffffffff07077890 */ /* 0x000fe400087fe43f */
[----:B------:R-:W-:Y:S01]  /*3b50*/  UISETP.GT.U32.AND UP0, UPT, UR6, 0xc, UPT ;  /* 0x0000000c0600788c */ /* 0x000fe2000bf04070 */
[----:B------:R-:W-:-:S03]  /*3b60*/  IADD3 R15, R15, R18, RZ ;  /* 0x000000120f0f7210 */ /* 0x000fc60007ffe0ff */
[----:B------:R-:W-:-:S06]  /*3b70*/  UISETP.GT.AND.EX UP0, UPT, UR7, URZ, UPT, UP0 ;  /* 0x0000003f0700728c */ /* 0x000fcc000bf04300 */
[----:B------:R-:W-:Y:S01]  /*3b80*/  PLOP3.LUT P3, PT, PT, PT, UP0, 0x80, 0x0 ;  /* 0x000000000000781c */ /* 0x000fe20003f6f008 */
[----:B------:R-:W-:Y:S01]  /*3b90*/  UIADD3 UR4, UP1, UR4, 0x10, URZ ;  /* 0x0000001004047890 */ /* 0x000fe2000ff3e03f */
[----:B------:R-:W-:-:S03]  /*3ba0*/  IADD3 R18, P2, R10, UR20, RZ ;  /* 0x000000140a127c10 */ /* 0x000fc6000ff5e0ff */
[----:B------:R-:W-:Y:S01]  /*3bb0*/  UIADD3.X UR5, URZ, UR5, URZ, UP1, !UPT ;  /* 0x000000053f057290 */ /* 0x000fe20008ffe43f */
[----:B0-----:R-:W-:Y:S01]  /*3bc0*/  IADD3.X R11, R11, UR10, RZ, P2, !PT ;  /* 0x0000000a0b0b7c10 */ /* 0x001fe200097fe4ff */
[----:B--2---:R-:W-:-:S04]  /*3bd0*/  IMAD R19, R27, R4, RZ ;  /* 0x000000041b137224 */ /* 0x004fc800078e02ff */
[C---:B------:R-:W-:Y:S02]  /*3be0*/  IMAD R19, R26.reuse, R5, R19 ;  /* 0x000000051a137224 */ /* 0x040fe400078e0213 */
[----:B------:R-:W-:-:S04]  /*3bf0*/  IMAD.WIDE.U32 R4, R26, R4, R14 ;  /* 0x000000041a047225 */ /* 0x000fc800078e000e */
[----:B------:R-:W-:Y:S02]  /*3c00*/  IMAD.IADD R5, R5, 0x1, R19 ;  /* 0x0000000105057824 */ /* 0x000fe400078e0213 */
[-C--:B---3--:R-:W-:Y:S02]  /*3c10*/  IMAD R15, R23, R28.reuse, RZ ;  /* 0x0000001c170f7224 */ /* 0x088fe400078e02ff */
[----:B------:R-:W-:-:S04]  /*3c20*/  IMAD.WIDE.U32 R4, R22, R28, R4 ;  /* 0x0000001c16047225 */ /* 0x000fc800078e0004 */
[----:B------:R-:W-:-:S05]  /*3c30*/  IMAD R15, R22, R29, R15 ;  /* 0x0000001d160f7224 */ /* 0x000fca00078e020f */
[----:B------:R-:W-:Y:S01]  /*3c40*/  IADD3 R5, R5, R15, RZ ;  /* 0x0000000f05057210 */ /* 0x000fe20007ffe0ff */
[----:B------:R-:W-:Y:S06]  /*3c50*/  @P3 BRA `(.L_x_636) ;  /* 0xfffffff400cc3947 */ /* 0x000fec000383ffff */
.L_x_635:
[----:B------:R-:W-:-:S04]  /*3c60*/  UISETP.GT.U32.AND UP0, UPT, UR6, 0x4, UPT ;  /* 0x000000040600788c */ /* 0x000fc8000bf04070 */
[----:B------:R-:W-:-:S06]  /*3c70*/  UISETP.GT.AND.EX UP0, UPT, UR7, URZ, UPT, UP0 ;  /* 0x0000003f0700728c */ /* 0x000fcc000bf04300 */
[----:B------:R-:W-:-:S13]  /*3c80*/  PLOP3.LUT P2, PT, PT, PT, UP0, 0x80, 0x0 ;  /* 0x000000000000781c */ /* 0x000fda0003f4f008 */
[----:B------:R-:W-:Y:S05]  /*3c90*/  @!P2 BRA `(.L_x_637) ;  /* 0x00000004002ca947 */ /* 0x000fea0003800000 */
[----:B------:R-:W-:Y:S01]  /*3ca0*/  ULDC.64 UR8, c[0x0][0x230] ;  /* 0x00008c0000087ab9 */ /* 0x000fe20000000a00 */
[----:B------:R-:W-:Y:S01]  /*3cb0*/  MOV R19, R11 ;  /* 0x0000000b00137202 */ /* 0x000fe20000000f00 */
[----:B------:R-:W-:Y:S01]  /*3cc0*/  ULEA UR8, UP0, UR4, UR8, 0x3 ;  /* 0x0000000804087291 */ /* 0x000fe2000f80183f */
[----:B------:R-:W-:-:S03]  /*3cd0*/  IADD3 R10, P0, R18, UR20, RZ ;  /* 0x00000014120a7c10 */ /* 0x000fc6000ff1e0ff */
[----:B------:R-:W-:Y:S01]  /*3ce0*/  ULEA.HI.X UR9, UR4, UR9, UR5, 0x3, UP0 ;  /* 0x0000000904097291 */ /* 0x000fe200080f1c05 */
[----:B------:R-:W2:Y:S01]  /*3cf0*/  LDG.E.64.CONSTANT R18, desc[UR12][R18.64] ;  /* 0x0000000c12127981 */ /* 0x000ea2000c1e9b00 */
[----:B------:R-:W-:-:S04]  /*3d00*/  MOV R16, UR8 ;  /* 0x0000000800107c02 */ /* 0x000fc80008000f00 */
[----:B------:R-:W-:Y:S01]  /*3d10*/  IMAD.U32 R17, RZ, RZ, UR9 ;  /* 0x00000009ff117e24 */ /* 0x000fe2000f8e00ff */
[----:B------:R-:W-:-:S04]  /*3d20*/  IADD3.X R11, R11, UR10, RZ, P0, !PT ;  /* 0x0000000a0b0b7c10 */ /* 0x000fc800087fe4ff */
[----:B------:R-:W2:Y:S04]  /*3d30*/  LDG.E.64 R14, desc[UR12][R16.64] ;  /* 0x0000000c100e7981 */ /* 0x000ea8000c1e1b00 */
[----:B------:R-:W3:Y:S04]  /*3d40*/  LDG.E.64.CONSTANT R26, desc[UR12][R10.64] ;  /* 0x0000000c0a1a7981 */ /* 0x000ee8000c1e9b00 */
[----:B------:R-:W3:Y:S01]  /*3d50*/  LDG.E.64 R22, desc[UR12][R16.64+0x8] ;  /* 0x0000080c10167981 */ /* 0x000ee2000c1e1b00 */
        /* <DEDUP_REMOVED lines=12> */
[----:B------:R-:W-:Y:S01]  /*3e20*/  IADD3.X R5, R15, UR10, RZ, P0, !PT ;  /* 0x0000000a0f057c10 */ /* 0x000fe200087fe4ff */
[----:B------:R-:W-:-:S02]  /*3e30*/  IMAD.IADD R23, R23, 0x1, R18 ;  /* 0x0000000117177824 */ /* 0x000fc400078e0212 */
        /* <DEDUP_REMOVED lines=12> */
[----:B------:R-:W2:Y:S01]  /*3f00*/  LDG.E.64 R22, desc[UR12][R16.64+0x20] ;  /* 0x0000200c10167981 */ /* 0x000ea2000c1e1b00 */
[----:B------:R-:W-:-:S03]  /*3f10*/  IADD3.X R5, R11, UR10, RZ, P0, !PT ;  /* 0x0000000a0b057c10 */ /* 0x000fc600087fe4ff */
[----:B------:R-:W2:Y:S01]  /*3f20*/  LDG.E.64.CONSTANT R26, desc[UR12][R10.64] ;  /* 0x0000000c0a1a7981 */ /* 0x000ea2000c1e9b00 */
[----:B------:R-:W-:-:S03]  /*3f30*/  IADD3 R19, R19, R14, RZ ;  /* 0x0000000e13137210 */ /* 0x000fc60007ffe0ff */
[----:B------:R-:W3:Y:S04]  /*3f40*/  LDG.E.64.CONSTANT R28, desc[UR12][R4.64] ;  /* 0x0000000c041c7981 */ /* 0x000ee8000c1e9b00 */
[----:B------:R-:W3:Y:S01]  /*3f50*/  LDG.E.64 R14, desc[UR12][R16.64+0x28] ;  /* 0x0000280c100e7981 */ /* 0x000ee2000c1e1b00 */
[-C--:B--2---:R-:W-:Y:S02]  /*3f60*/  IMAD R27, R27, R22.reuse, RZ ;  /* 0x000000161b1b7224 */ /* 0x084fe400078e02ff */
[----:B------:R-:W-:Y:S01]  /*3f70*/  IMAD.WIDE.U32 R18, R26, R22, R18 ;  /* 0x000000161a127225 */ /* 0x000fe200078e0012 */
[----:B------:R-:W-:-:S03]  /*3f80*/  IADD3 R22, P0, R4, UR20, RZ ;  /* 0x0000001404167c10 */ /* 0x000fc6000ff1e0ff */
[----:B------:R-:W-:Y:S02]  /*3f90*/  IMAD R23, R26, R23, R27 ;  /* 0x000000171a177224 */ /* 0x000fe400078e021b */
[----:B---3--:R-:W-:Y:S02]  /*3fa0*/  IMAD R27, R29, R14, RZ ;  /* 0x0000000e1d1b7224 */ /* 0x008fe400078e02ff */
[----:B------:R-:W-:Y:S01]  /*3fb0*/  IMAD.IADD R19, R19, 0x1, R23 ;  /* 0x0000000113137824 */ /* 0x000fe200078e0217 */
[----:B------:R-:W-:Y:S01]  /*3fc0*/  IADD3.X R23, R5, UR10, RZ, P0, !PT ;  /* 0x0000000a05177c10 */ /* 0x000fe200087fe4ff */
[----:B------:R-:W-:Y:S01]  /*3fd0*/  IMAD R15, R28, R15, R27 ;  /* 0x0000000f1c0f7224 */ /* 0x000fe200078e021b */
[----:B------:R-:W2:Y:S01]  /*3fe0*/  LDG.E.64 R4, desc[UR12][R16.64+0x30] ;  /* 0x0000300c10047981 */ /* 0x000ea2000c1e1b00 */
[----:B------:R-:W-:-:S03]  /*3ff0*/  IADD3 R10, P0, R22, UR20, RZ ;  /* 0x00000014160a7c10 */ /* 0x000fc6000ff1e0ff */
[----:B------:R-:W2:Y:S01]  /*4000*/  LDG.E.64.CONSTANT R26, desc[UR12][R22.64] ;  /* 0x0000000c161a7981 */ /* 0x000ea2000c1e9b00 */
[----:B------:R-:W-:Y:S01]  /*4010*/  IADD3.X R11, R23, UR10, RZ, P0, !PT ;  /* 0x0000000a170b7c10 */ /* 0x000fe200087fe4ff */
[----:B------:R-:W-:Y:S02]  /*4020*/  IMAD.WIDE.U32 R18, R28, R14, R18 ;  /* 0x0000000e1c127225 */ /* 0x000fe400078e0012 */
[----:B------:R-:W3:Y:S04]  /*4030*/  LDG.E.64 R28, desc[UR12][R16.64+0x38] ;  /* 0x0000380c101c7981 */ /* 0x000ee8000c1e1b00 */
[----:B------:R-:W3:Y:S01]  /*4040*/  LDG.E.64.CONSTANT R22, desc[UR12][R10.64] ;  /* 0x0000000c0a167981 */ /* 0x000ee2000c1e9b00 */
[----:B------:R-:W-:Y:S01]  /*4050*/  IADD3 R19, R19, R15, RZ ;  /* 0x0000000f13137210 */ /* 0x000fe20007ffe0ff */
[----:B------:R-:W-:Y:S01]  /*4060*/  UIADD3 UR6, UP1, UR6, -0x8, URZ ;  /* 0xfffffff806067890 */ /* 0x000fe2000ff3e03f */
[----:B------:R-:W-:Y:S01]  /*4070*/  PLOP3.LUT P0, PT, PT, PT, PT, 0x8, 0x0 ;  /* 0x000000000000781c */ /* 0x000fe20003f0e170 */
[----:B------:R-:W-:-:S02]  /*4080*/  UIADD3 UR4, UP0, UR4, 0x8, URZ ;  /* 0x0000000804047890 */ /* 0x000fc4000ff1e03f */
[----:B------:R-:W-:Y:S02]  /*4090*/  UIADD3.X UR7, UR7, -0x1, URZ, UP1, !UPT ;  /* 0xffffffff07077890 */ /* 0x000fe40008ffe43f */
[----:B------:R-:W-:Y:S01]  /*40a0*/  UIADD3.X UR5, URZ, UR5, URZ, UP0, !UPT ;  /* 0x000000053f057290 */ /* 0x000fe200087fe43f */
[----:B--2---:R-:W-:-:S04]  /*40b0*/  IMAD R15, R27, R4, RZ ;  /* 0x000000041b0f7224 */ /* 0x004fc800078e02ff */
[C---:B------:R-:W-:Y:S02]  /*40c0*/  IMAD R15, R26.reuse, R5, R15 ;  /* 0x000000051a0f7224 */ /* 0x040fe400078e020f */
[----:B------:R-:W-:-:S04]  /*40d0*/  IMAD.WIDE.U32 R4, R26, R4, R18 ;  /* 0x000000041a047225 */ /* 0x000fc800078e0012 */
[-C--:B---3--:R-:W-:Y:S01]  /*40e0*/  IMAD R19, R23, R28.reuse, RZ ;  /* 0x0000001c17137224 */ /* 0x088fe200078e02ff */
[----:B------:R-:W-:Y:S02]  /*40f0*/  IADD3 R5, R5, R15, RZ ;  /* 0x0000000f05057210 */ /* 0x000fe40007ffe0ff */
[----:B------:R-:W-:Y:S01]  /*4100*/  IADD3 R18, P2, R10, UR20, RZ ;  /* 0x000000140a127c10 */ /* 0x000fe2000ff5e0ff */
[C---:B------:R-:W-:Y:S02]  /*4110*/  IMAD R19, R22.reuse, R29, R19 ;  /* 0x0000001d16137224 */ /* 0x040fe400078e0213 */
[----:B------:R-:W-:Y:S01]  /*4120*/  IMAD.WIDE.U32 R4, R22, R28, R4 ;  /* 0x0000001c16047225 */ /* 0x000fe200078e0004 */
[----:B------:R-:W-:-:S03]  /*4130*/  IADD3.X R11, R11, UR10, RZ, P2, !PT ;  /* 0x0000000a0b0b7c10 */ /* 0x000fc600097fe4ff */
[----:B------:R-:W-:-:S07]  /*4140*/  IMAD.IADD R5, R5, 0x1, R19 ;  /* 0x0000000105057824 */ /* 0x000fce00078e0213 */
.L_x_637:
[----:B------:R-:W-:-:S04]  /*4150*/  ISETP.NE.U32.AND P2, PT, RZ, UR6, PT ;  /* 0x00000006ff007c0c */ /* 0x000fc8000bf45070 */
[----:B------:R-:W-:-:S13]  /*4160*/  ISETP.NE.OR.EX P0, PT, RZ, UR7, P0, P2 ;  /* 0x00000007ff007c0c */ /* 0x000fda0008705720 */
[----:B------:R-:W-:Y:S05]  /*4170*/  @!P0 BRA `(.L_x_633) ;  /* 0x0000000000b48947 */ /* 0x000fea0003800000 */
.L_x_634:
[----:B------:R-:W-:Y:S01]  /*4180*/  ULEA UR8, UP0, UR4, UR24, 0x3 ;  /* 0x0000001804087291 */ /* 0x000fe2000f80183f */
[----:B------:R-:W-:Y:S01]  /*4190*/  IMAD.MOV.U32 R28, RZ, RZ, R18 ;  /* 0x000000ffff1c7224 */ /* 0x000fe200078e0012 */
[----:B------:R-:W-:Y:S02]  /*41a0*/  MOV R29, R11 ;  /* 0x0000000b001d7202 */ /* 0x000fe40000000f00 */
[----:B------:R-:W-:Y:S01]  /*41b0*/  ULEA.HI.X UR9, UR4, UR25, UR5, 0x3, UP0 ;  /* 0x0000001904097291 */ /* 0x000fe200080f1c05 */
[----:B------:R-:W-:Y:S02]  /*41c0*/  IADD3 R10, P0, R18, UR20, RZ ;  /* 0x00000014120a7c10 */ /* 0x000fe4000ff1e0ff */
[----:B------:R-:W-:Y:S01]  /*41d0*/  MOV R14, UR8 ;  /* 0x00000008000e7c02 */ /* 0x000fe20008000f00 */
[----:B------:R-:W2:Y:S02]  /*41e0*/  LDG.E.64.CONSTANT R18, desc[UR12][R28.64] ;  /* 0x0000000c1c127981 */ /* 0x000ea4000c1e9b00 */
[----:B------:R-:W-:-:S05]  /*41f0*/  MOV R15, UR9 ;  /* 0x00000009000f7c02 */ /* 0x000fca0008000f00 */
[----:B------:R-:W2:Y:S01]  /*4200*/  LDG.E.64 R26, desc[UR12][R14.64] ;  /* 0x0000000c0e1a7981 */ /* 0x000ea2000c1e1b00 */
[----:B------:R-:W-:-:S03]  /*4210*/  IADD3.X R11, R11, UR10, RZ, P0, !PT ;  /* 0x0000000a0b0b7c10 */ /* 0x000fc600087fe4ff */
[----:B------:R-:W3:Y:S04]  /*4220*/  LDG.E.64 R22, desc[UR12][R14.64+0x8] ;  /* 0x0000080c0e167981 */ /* 0x000ee8000c1e1b00 */
[----:B------:R-:W3:Y:S01]  /*4230*/  LDG.E.64.CONSTANT R16, desc[UR12][R10.64] ;  /* 0x0000000c0a107981 */ /* 0x000ee2000c1e9b00 */
[----:B--2---:R-:W-:Y:S02]  /*4240*/  IMAD R19, R19, R26, RZ ;  /* 0x0000001a13137224 */ /* 0x004fe400078e02ff */
[----:B------:R-:W-:-:S04]  /*4250*/  IMAD.WIDE.U32 R4, R26, R18, R4 ;  /* 0x000000121a047225 */ /* 0x000fc800078e0004 */
[----:B------:R-:W-:Y:S01]  /*4260*/  IMAD R19, R27, R18, R19 ;  /* 0x000000121b137224 */ /* 0x000fe200078e0213 */
[----:B------:R-:W-:Y:S01]  /*4270*/  IADD3 R18, P0, R10, UR20, RZ ;  /* 0x000000140a127c10 */ /* 0x000fe2000ff1e0ff */
[----:B---3--:R-:W-:Y:S01]  /*4280*/  IMAD R17, R17, R22, RZ ;  /* 0x0000001611117224 */ /* 0x008fe200078e02ff */
[----:B------:R-:W2:Y:S02]  /*4290*/  LDG.E.64 R26, desc[UR12][R14.64+0x10] ;  /* 0x0000100c0e1a7981 */ /* 0x000ea4000c1e1b00 */
[----:B------:R-:W-:Y:S02]  /*42a0*/  IADD3 R5, R5, R19, RZ ;  /* 0x0000001305057210 */ /* 0x000fe40007ffe0ff */
[----:B------:R-:W-:Y:S01]  /*42b0*/  IADD3.X R19, R11, UR10, RZ, P0, !PT ;  /* 0x0000000a0b137c10 */ /* 0x000fe200087fe4ff */
[-C--:B------:R-:W-:Y:S02]  /*42c0*/  IMAD R17, R23, R16.reuse, R17 ;  /* 0x0000001017117224 */ /* 0x080fe400078e0211 */
[----:B------:R-:W-:-:S02]  /*42d0*/  IMAD.WIDE.U32 R22, R22, R16, R4 ;  /* 0x0000001016167225 */ /* 0x000fc400078e0004 */
[----:B------:R0:W2:Y:S01]  /*42e0*/  LDG.E.64.CONSTANT R4, desc[UR12][R18.64] ;  /* 0x0000000c12047981 */ /* 0x0000a2000c1e9b00 */
[----:B------:R-:W-:-:S03]  /*42f0*/  IADD3 R10, P0, R18, UR20, RZ ;  /* 0x00000014120a7c10 */ /* 0x000fc6000ff1e0ff */
[----:B------:R-:W3:Y:S01]  /*4300*/  LDG.E.64 R14, desc[UR12][R14.64+0x18] ;  /* 0x0000180c0e0e7981 */ /* 0x000ee2000c1e1b00 */
[----:B------:R-:W-:-:S05]  /*4310*/  IADD3.X R11, R19, UR10, RZ, P0, !PT ;  /* 0x0000000a130b7c10 */ /* 0x000fca00087fe4ff */
[----:B------:R1:W3:Y:S01]  /*4320*/  LDG.E.64.CONSTANT R28, desc[UR12][R10.64] ;  /* 0x0000000c0a1c7981 */ /* 0x0002e2000c1e9b00 */
[----:B------:R-:W-:Y:S01]  /*4330*/  UIADD3 UR6, UP0, UR6, -0x4, URZ ;  /* 0xfffffffc06067890 */ /* 0x000fe2000ff1e03f */
[----:B------:R-:W-:-:S03]  /*4340*/  IMAD.IADD R23, R23, 0x1, R17 ;  /* 0x0000000117177824 */ /* 0x000fc600078e0211 */
[----:B------:R-:W-:Y:S02]  /*4350*/  UIADD3.X UR7, UR7, -0x1, URZ, UP0, !UPT ;  /* 0xffffffff07077890 */ /* 0x000fe400087fe43f */
[----:B------:R-:W-:-:S04]  /*4360*/  ISETP.NE.U32.AND P0, PT, RZ, UR6, PT ;  /* 0x00000006ff007c0c */ /* 0x000fc8000bf05070 */
[----:B------:R-:W-:Y:S01]  /*4370*/  ISETP.NE.AND.EX P0, PT, RZ, UR7, PT, P0 ;  /* 0x00000007ff007c0c */ /* 0x000fe2000bf05300 */
[----:B------:R-:W-:Y:S01]  /*4380*/  UIADD3 UR4, UP0, UR4, 0x4, URZ ;  /* 0x0000000404047890 */ /* 0x000fe2000ff1e03f */
[----:B0-----:R-:W-:-:S03]  /*4390*/  IADD3 R18, P2, R10, UR20, RZ ;  /* 0x000000140a127c10 */ /* 0x001fc6000ff5e0ff */
[----:B------:R-:W-:Y:S01]  /*43a0*/  UIADD3.X UR5, URZ, UR5, URZ, UP0, !UPT ;  /* 0x000000053f057290 */ /* 0x000fe200087fe43f */
[----:B-1----:R-:W-:Y:S01]  /*43b0*/  IADD3.X R11, R11, UR10, RZ, P2, !PT ;  /* 0x0000000a0b0b7c10 */ /* 0x002fe200097fe4ff */
[----:B--2---:R-:W-:-:S04]  /*43c0*/  IMAD R5, R5, R26, RZ ;  /* 0x0000001a05057224 */ /* 0x004fc800078e02ff */
[-C--:B------:R-:W-:Y:S02]  /*43d0*/  IMAD R17, R27, R4.reuse, R5 ;  /* 0x000000041b117224 */ /* 0x080fe400078e0205 */
[----:B------:R-:W-:-:S05]  /*43e0*/  IMAD.WIDE.U32 R4, R26, R4, R22 ;  /* 0x000000041a047225 */ /* 0x000fca00078e0016 */
[----:B------:R-:W-:Y:S01]  /*43f0*/  IADD3 R5, R5, R17, RZ ;  /* 0x0000001105057210 */ /* 0x000fe20007ffe0ff */
[----:B---3--:R-:W-:-:S04]  /*4400*/  IMAD R17, R29, R14, RZ ;  /* 0x0000000e1d117224 */ /* 0x008fc800078e02ff */
[-C--:B------:R-:W-:Y:S02]  /*4410*/  IMAD R17, R15, R28.reuse, R17 ;  /* 0x0000001c0f117224 */ /* 0x080fe400078e0211 */
[----:B------:R-:W-:-:S05]  /*4420*/  IMAD.WIDE.U32 R4, R14, R28, R4 ;  /* 0x0000001c0e047225 */ /* 0x000fca00078e0004 */
[----:B------:R-:W-:Y:S01]  /*4430*/  IADD3 R5, R5, R17, RZ ;  /* 0x0000001105057210 */ /* 0x000fe20007ffe0ff */
[----:B------:R-:W-:Y:S06]  /*4440*/  @P0 BRA `(.L_x_634) ;  /* 0xfffffffc004c0947 */ /* 0x000fec000383ffff */
.L_x_633:
[----:B------:R-:W-:-:S06]  /*4450*/  ULOP3.LUT UR16, UR16, 0x3, URZ, 0xc0, !UPT ;  /* 0x0000000310107892 */ /* 0x000fcc000f8ec03f */
[----:B------:R-:W-:-:S04]  /*4460*/  ISETP.NE.U32.AND P0, PT, RZ, UR16, PT ;  /* 0x00000010ff007c0c */ /* 0x000fc8000bf05070 */
[----:B------:R-:W-:-:S13]  /*4470*/  ISETP.NE.AND.EX P0, PT, RZ, RZ, PT, P0 ;  /* 0x000000ffff00720c */ /* 0x000fda0003f05300 */
[----:B------:R-:W-:Y:S05]  /*4480*/  @!P0 BRA `(.L_x_632) ;  /* 0x0000000000d48947 */ /* 0x000fea0003800000 */
[----:B------:R-:W-:Y:S01]  /*4490*/  UIMAD UR7, UR5, UR18, URZ ;  /* 0x00000012050772a4 */ /* 0x000fe2000f8e023f */
[----:B------:R-:W-:Y:S01]  /*44a0*/  MOV R20, R12 ;  /* 0x0000000c00147202 */ /* 0x000fe20000000f00 */
[----:B------:R-:W-:Y:S01]  /*44b0*/  IMAD.U32 R15, RZ, RZ, UR4 ;  /* 0x00000004ff0f7e24 */ /* 0x000fe2000f8e00ff */
[----:B------:R-:W-:Y:S01]  /*44c0*/  ULDC.64 UR8, c[0x0][0x230] ;  /* 0x00008c0000087ab9 */ /* 0x000fe20000000a00 */
[----:B------:R-:W-:Y:S01]  /*44d0*/  ULDC.64 UR20, c[0x0][0x218] ;  /* 0x0000860000147ab9 */ /* 0x000fe20000000a00 */
[----:B------:R-:W-:Y:S01]  /*44e0*/  ULEA UR6, UP0, UR4, UR8, 0x3 ;  /* 0x0000000804067291 */ /* 0x000fe2000f80183f */
[----:B------:R-:W-:Y:S01]  /*44f0*/  IMAD.WIDE.U32 R14, R15, UR18, R20 ;  /* 0x000000120f0e7c25 */ /* 0x000fe2000f8e0014 */
[----:B------:R-:W-:Y:S02]  /*4500*/  UIMAD UR8, UR4, UR19, UR7 ;  /* 0x00000013040872a4 */ /* 0x000fe4000f8e0207 */
[----:B------:R-:W-:Y:S01]  /*4510*/  ULEA.HI.X UR5, UR4, UR9, UR5, 0x3, UP0 ;  /* 0x0000000904057291 */ /* 0x000fe200080f1c05 */
[----:B------:R-:W-:Y:S01]  /*4520*/  LEA R16, P0, R14, UR20, 0x3 ;  /* 0x000000140e107c11 */ /* 0x000fe2000f8018ff */
[----:B------:R-:W-:-:S02]  /*4530*/  IMAD.U32 R10, RZ, RZ, UR6 ;  /* 0x00000006ff0a7e24 */ /* 0x000fc4000f8e00ff */
[----:B------:R-:W-:-:S04]  /*4540*/  IADD3 R11, R15, UR8, RZ ;  /* 0x000000080f0b7c10 */ /* 0x000fc8000fffe0ff */
        /* <DEDUP_REMOVED lines=9> */
[----:B------:R-:W-:-:S05]  /*45e0*/  IMAD R19, R16, R15, R19 ;  /* 0x0000000f10137224 */ /* 0x000fca00078e0213 */
[----:B------:R-:W-:Y:S01]  /*45f0*/  IADD3 R5, R5, R19, RZ ;  /* 0x0000001305057210 */ /* 0x000fe20007ffe0ff */
[----:B------:R-:W-:Y:S06]  /*4600*/  @!P0 BRA `(.L_x_632) ;  /* 0x0000000000748947 */ /* 0x000fec0003800000 */
[----:B------:R-:W-:Y:S01]  /*4610*/  UISETP.NE.U32.AND UP0, UPT, UR16, 0x2, UPT ;  /* 0x000000021000788c */ /* 0x000fe2000bf05070 */
[----:B------:R-:W-:Y:S01]  /*4620*/  MOV R19, UR18 ;  /* 0x0000001200137c02 */ /* 0x000fe20008000f00 */
[----:B------:R-:W-:Y:S01]  /*4630*/  ULDC.64 UR6, c[0x0][0x238] ;  /* 0x00008e0000067ab9 */ /* 0x000fe20000000a00 */
[----:B------:R-:W-:Y:S01]  /*4640*/  MOV R20, UR19 ;  /* 0x0000001300147c02 */ /* 0x000fe20008000f00 */
[----:B------:R-:W-:Y:S02]  /*4650*/  UIMAD.WIDE.U32 UR4, UR4, UR18, UR6 ;  /* 0x00000012040472a5 */ /* 0x000fe4000f8e0006 */
[----:B------:R-:W-:-:S04]  /*4660*/  UISETP.NE.AND.EX UP0, UPT, URZ, URZ, UPT, UP0 ;  /* 0x0000003f3f00728c */ /* 0x000fc8000bf05300 */
[----:B------:R-:W-:Y:S01]  /*4670*/  IADD3 R14, P2, R12, UR4, RZ ;  /* 0x000000040c0e7c10 */ /* 0x000fe2000ff5e0ff */
[----:B------:R-:W-:Y:S01]  /*4680*/  IMAD.U32 R12, RZ, RZ, UR4 ;  /* 0x00000004ff0c7e24 */ /* 0x000fe2000f8e00ff */
[----:B------:R-:W-:Y:S02]  /*4690*/  PLOP3.LUT P0, PT, PT, PT, UP0, 0x80, 0x0 ;  /* 0x000000000000781c */ /* 0x000fe40003f0f008 */
[----:B------:R-:W-:-:S04]  /*46a0*/  MOV R13, UR5 ;  /* 0x00000005000d7c02 */ /* 0x000fc80008000f00 */
[----:B------:R-:W-:Y:S02]  /*46b0*/  IADD3.X R13, R21, UR8, R13, P2, !PT ;  /* 0x00000008150d7c10 */ /* 0x000fe400097fe40d */
[----:B------:R-:W-:-:S04]  /*46c0*/  LEA R16, P2, R14, UR20, 0x3 ;  /* 0x000000140e107c11 */ /* 0x000fc8000f8418ff */
[----:B------:R-:W-:Y:S01]  /*46d0*/  LEA.HI.X R17, R14, UR21, R13, 0x3, P2 ;  /* 0x000000150e117c11 */ /* 0x000fe200090f1c0d */
[----:B------:R-:W-:Y:S01]  /*46e0*/  IMAD.U32 R13, RZ, RZ, UR18 ;  /* 0x00000012ff0d7e24 */ /* 0x000fe2000f8e00ff */
[----:B------:R-:W-:Y:S01]  /*46f0*/  @P0 LEA R12, P2, R19, R16, 0x3 ;  /* 0x00000010130c0211 */ /* 0x000fe200078418ff */
[----:B------:R-:W2:Y:S04]  /*4700*/  LDG.E.64 R14, desc[UR12][R10.64+0x8] ;  /* 0x0000080c0a0e7981 */ /* 0x000ea8000c1e1b00 */
        /* <DEDUP_REMOVED lines=13> */
.L_x_632:
[----:B------:R-:W-:Y:S05]  /*47e0*/  BSYNC B0 ;  /* 0x0000000000007941 */ /* 0x000fea0003800000 */
.L_x_631:
[----:B------:R-:W-:Y:S01]  /*47f0*/  UIMAD UR11, UR14, -0x200, UR11 ;  /* 0xfffffe000e0b78a4 */ /* 0x000fe2000f8e020b */
[----:B-----5:R-:W-:Y:S01]  /*4800*/  IADD3 R10, R0, 0x180, RZ ;  /* 0x00000180000a7810 */ /* 0x020fe20007ffe0ff */
[----:B------:R-:W-:Y:S04]  /*4810*/  BSSY B0, `(.L_x_616) ;  /* 0x000016c000007945 */ /* 0x000fe80003800000 */
[----:B------:R-:W-:-:S13]  /*4820*/  ISETP.GE.AND P0, PT, R10, UR11, PT ;  /* 0x0000000b0a007c0c */ /* 0x000fda000bf06270 */
[----:B------:R-:W-:Y:S05]  /*4830*/  @P0 BRA `(.L_x_638) ;  /* 0x0000001400a40947 */ /* 0x000fea0003800000 */
[----:B------:R-:W-:Y:S01]  /*4840*/  ULDC.64 UR6, c[0x0][0x228] ;  /* 0x00008a0000067ab9 */ /* 0x000fe20000000a00 */
[----:B------:R-:W-:Y:S01]  /*4850*/  ULDC.64 UR16, c[0x0][0x238] ;  /* 0x00008e0000107ab9 */ /* 0x000fe20000000a00 */
[----:B------:R-:W-:Y:S02]  /*4860*/  UIADD3 UR4, UP0, UR6, -0x1, URZ ;  /* 0xffffffff06047890 */ /* 0x000fe4000ff1e03f */
[----:B------:R-:W-:Y:S02]  /*4870*/  ULOP3.LUT UR11, UR6, 0x3, URZ, 0xc0, !UPT ;  /* 0x00000003060b7892 */ /* 0x000fe4000f8ec03f */
[----:B------:R-:W-:Y:S02]  /*4880*/  UIADD3.X UR8, UR7, -0x1, URZ, UP0, !UPT ;  /* 0xffffffff07087890 */ /* 0x000fe400087fe43f */
[----:B------:R-:W-:-:S03]  /*4890*/  UISETP.GE.U32.AND UP0, UPT, UR4, 0x3, UPT ;  /* 0x000000030400788c */ /* 0x000fc6000bf06070 */
[----:B------:R-:W-:Y:S01]  /*48a0*/  ULDC.64 UR4, c[0x0][0x220] ;  /* 0x0000880000047ab9 */ /* 0x000fe20000000a00 */
[----:B------:R-:W-:Y:S01]  /*48b0*/  UISETP.GE.U32.AND.EX UP0, UPT, UR8, URZ, UPT, UP0 ;  /* 0x0000003f0800728c */ /* 0x000fe2000bf06100 */
[----:B------:R-:W-:Y:S02]  /*48c0*/  IMAD R3, R9, UR4, RZ ;  /* 0x0000000409037c24 */ /* 0x000fe4000f8e02ff */
[C---:B------:R-:W-:Y:S01]  /*48d0*/  IMAD.WIDE.U32 R10, R8.reuse, UR4, RZ ;  /* 0x00000004080a7c25 */ /* 0x040fe2000f8e00ff */
[----:B------:R-:W-:Y:S02]  /*48e0*/  UMOV UR4, URZ ;  /* 0x0000003f00047c82 */ /* 0x000fe40008000000 */
[----:B------:R-:W-:Y:S01]  /*48f0*/  PLOP3.LUT P0, PT, PT, PT, UP0, 0x80, 0x0 ;  /* 0x000000000000781c */ /* 0x000fe20003f0f008 */
[----:B------:R-:W-:Y:S01]  /*4900*/  IMAD R9, R8, UR5, R3 ;  /* 0x0000000508097c24 */ /* 0x000fe2000f8e0203 */
[----:B------:R-:W-:Y:S01]  /*4910*/  UMOV UR5, URZ ;  /* 0x0000003f00057c82 */ /* 0x000fe20008000000 */
[----:B------:R-:W-:-:S02]  /*4920*/  CS2R R2, SRZ ;  /* 0x0000000000027805 */ /* 0x000fc4000001ff00 */
[----:B------:R-:W-:-:S08]  /*4930*/  IMAD.IADD R19, R11, 0x1, R9 ;  /* 0x000000010b137824 */ /* 0x000fd000078e0209 */
        /* <DEDUP_REMOVED lines=24> */
.L_x_642:
[----:B------:R-:W-:Y:S01]  /*4ac0*/  ULEA UR8, UP0, UR4, UR20, 0x3 ;  /* 0x0000001404087291 */ /* 0x000fe2000f80183f */
[----:B------:R0:W2:Y:S03]  /*4ad0*/  LDG.E.64.CONSTANT R16, desc[UR12][R14.64] ;  /* 0x0000000c0e107981 */ /* 0x0000a6000c1e9b00 */
[----:B------:R-:W-:Y:S02]  /*4ae0*/  ULEA.HI.X UR9, UR4, UR21, UR5, 0x3, UP0 ;  /* 0x0000001504097291 */ /* 0x000fe400080f1c05 */
[----:B------:R-:W-:-:S04]  /*4af0*/  IMAD.U32 R12, RZ, RZ, UR8 ;  /* 0x00000008ff0c7e24 */ /* 0x000fc8000f8e00ff */
[----:B------:R-:W-:-:S05]  /*4b00*/  MOV R13, UR9 ;  /* 0x00000009000d7c02 */ /* 0x000fca0008000f00 */
[----:B------:R-:W2:Y:S01]  /*4b10*/  LDG.E.64 R8, desc[UR12][R12.64] ;  /* 0x0000000c0c087981 */ /* 0x000ea2000c1e1b00 */
[----:B0-----:R-:W-:-:S03]  /*4b20*/  IADD3 R14, P2, R14, UR18, RZ ;  /* 0x000000120e0e7c10 */ /* 0x001fc6000ff5e0ff */
[----:B------:R-:W3:Y:S01]  /*4b30*/  LDG.E.64 R20, desc[UR12][R12.64+0x8] ;  /* 0x0000080c0c147981 */ /* 0x000ee2000c1e1b00 */
[----:B------:R-:W-:-:S05]  /*4b40*/  IADD3.X R15, R15, UR10, RZ, P2, !PT ;  /* 0x0000000a0f0f7c10 */ /* 0x000fca00097fe4ff */
[----:B------:R0:W3:Y:S01]  /*4b50*/  LDG.E.64.CONSTANT R22, desc[UR12][R14.64] ;  /* 0x0000000c0e167981 */ /* 0x0000e2000c1e9b00 */
[----:B------:R-:W-:-:S04]  /*4b60*/  IADD3 R26, P2, R14, UR18, RZ ;  /* 0x000000120e1a7c10 */ /* 0x000fc8000ff5e0ff */
[----:B------:R-:W-:Y:S02]  /*4b70*/  IADD3.X R27, R15, UR10, RZ, P2, !PT ;  /* 0x0000000a0f1b7c10 */ /* 0x000fe400097fe4ff */
[----:B0-----:R-:W-:-:S04]  /*4b80*/  IADD3 R14, P2, R26, UR18, RZ ;  /* 0x000000121a0e7c10 */ /* 0x001fc8000ff5e0ff */
[----:B------:R-:W-:Y:S01]  /*4b90*/  IADD3.X R15, R27, UR10, RZ, P2, !PT ;  /* 0x0000000a1b0f7c10 */ /* 0x000fe200097fe4ff */
[-C--:B--2---:R-:W-:Y:S02]  /*4ba0*/  IMAD R17, R17, R8.reuse, RZ ;  /* 0x0000000811117224 */ /* 0x084fe400078e02ff */
[----:B------:R-:W-:-:S04]  /*4bb0*/  IMAD.WIDE.U32 R2, R16, R8, R2 ;  /* 0x0000000810027225 */ /* 0x000fc800078e0002 */
[----:B------:R-:W-:Y:S02]  /*4bc0*/  IMAD R29, R16, R9, R17 ;  /* 0x00000009101d7224 */ /* 0x000fe400078e0211 */
[----:B------:R-:W2:Y:S04]  /*4bd0*/  LDG.E.64.CONSTANT R16, desc[UR12][R26.64] ;  /* 0x0000000c1a107981 */ /* 0x000ea8000c1e9b00 */
[----:B------:R-:W2:Y:S01]  /*4be0*/  LDG.E.64 R8, desc[UR12][R12.64+0x10] ;  /* 0x0000100c0c087981 */ /* 0x000ea2000c1e1b00 */
[----:B------:R-:W-:Y:S01]  /*4bf0*/  IADD3 R3, R3, R29, RZ ;  /* 0x0000001d03037210 */ /* 0x000fe20007ffe0ff */
[----:B---3--:R-:W-:Y:S02]  /*4c00*/  IMAD R23, R23, R20, RZ ;  /* 0x0000001417177224 */ /* 0x008fe400078e02ff */
[----:B------:R-:W3:Y:S02]  /*4c10*/  LDG.E.64.CONSTANT R28, desc[UR12][R14.64] ;  /* 0x0000000c0e1c7981 */ /* 0x000ee4000c1e9b00 */
[----:B------:R-:W-:-:S02]  /*4c20*/  IMAD R21, R22, R21, R23 ;  /* 0x0000001516157224 */ /* 0x000fc400078e0217 */
[----:B------:R-:W-:Y:S02]  /*4c30*/  IMAD.WIDE.U32 R2, R22, R20, R2 ;  /* 0x0000001416027225 */ /* 0x000fe400078e0002 */
[----:B------:R-:W3:Y:S01]  /*4c40*/  LDG.E.64 R22, desc[UR12][R12.64+0x18] ;  /* 0x0000180c0c167981 */ /* 0x000ee2000c1e1b00 */
[----:B------:R-:W-:Y:S01]  /*4c50*/  IADD3 R20, P2, R14, UR18, RZ ;  /* 0x000000120e147c10 */ /* 0x000fe2000ff5e0ff */
[----:B------:R-:W-:-:S03]  /*4c60*/  IMAD.IADD R3, R3, 0x1, R21 ;  /* 0x0000000103037824 */ /* 0x000fc600078e0215 */
[----:B------:R-:W-:-:S05]  /*4c70*/  IADD3.X R21, R15, UR10, RZ, P2, !PT ;  /* 0x0000000a0f157c10 */ /* 0x000fca00097fe4ff */
[----:B------:R-:W4:Y:S01]  /*4c80*/  LDG.E.64.CONSTANT R26, desc[UR12][R20.64] ;  /* 0x0000000c141a7981 */ /* 0x000f22000c1e9b00 */
[-C--:B--2---:R-:W-:Y:S02]  /*4c90*/  IMAD R17, R17, R8.reuse, RZ ;  /* 0x0000000811117224 */ /* 0x084fe400078e02ff */
[----:B------:R-:W-:-:S04]  /*4ca0*/  IMAD.WIDE.U32 R2, R16, R8, R2 ;  /* 0x0000000810027225 */ /* 0x000fc800078e0002 */
[----:B------:R-:W-:Y:S02]  /*4cb0*/  IMAD R9, R16, R9, R17 ;  /* 0x0000000910097224 */ /* 0x000fe400078e0211 */
[----:B------:R-:W4:Y:S01]  /*4cc0*/  LDG.E.64 R16, desc[UR12][R12.64+0x20] ;  /* 0x0000200c0c107981 */ /* 0x000f22000c1e1b00 */
[----:B------:R-:W-:Y:S01]  /*4cd0*/  IADD3 R8, P2, R20, UR18, RZ ;  /* 0x0000001214087c10 */ /* 0x000fe2000ff5e0ff */
[-C--:B---3--:R-:W-:Y:S01]  /*4ce0*/  IMAD R15, R29, R22.reuse, RZ ;  /* 0x000000161d0f7224 */ /* 0x088fe200078e02ff */
[----:B------:R-:W-:Y:S02]  /*4cf0*/  IADD3 R3, R3, R9, RZ ;  /* 0x0000000903037210 */ /* 0x000fe40007ffe0ff */
[----:B------:R-:W-:Y:S01]  /*4d00*/  IADD3.X R9, R21, UR10, RZ, P2, !PT ;  /* 0x0000000a15097c10 */ /* 0x000fe200097fe4ff */
[C---:B------:R-:W-:Y:S02]  /*4d10*/  IMAD R15, R28.reuse, R23, R15 ;  /* 0x000000171c0f7224 */ /* 0x040fe400078e020f */
[----:B------:R-:W-:-:S02]  /*4d20*/  IMAD.WIDE.U32 R2, R28, R22, R2 ;  /* 0x000000161c027225 */ /* 0x000fc400078e0002 */
[----:B------:R0:W2:Y:S04]  /*4d30*/  LDG.E.64.CONSTANT R28, desc[UR12][R8.64] ;  /* 0x0000000c081c7981 */ /* 0x0000a8000c1e9b00 */
[----:B------:R-:W2:Y:S01]  /*4d40*/  LDG.E.64 R22, desc[UR12][R12.64+0x28] ;  /* 0x0000280c0c167981 */ /* 0x000ea2000c1e1b00 */
[----:B------:R-:W-:Y:S02]  /*4d50*/  IADD3 R14, P2, R8, UR18, RZ ;  /* 0x00000012080e7c10 */ /* 0x000fe4000ff5e0ff */
[----:B------:R-:W-:Y:S02]  /*4d60*/  IADD3 R3, R3, R15, RZ ;  /* 0x0000000f03037210 */ /* 0x000fe40007ffe0ff */
[----:B------:R-:W-:Y:S02]  /*4d70*/  IADD3.X R15, R9, UR10, RZ, P2, !PT ;  /* 0x0000000a090f7c10 */ /* 0x000fe400097fe4ff */
[----:B0-----:R-:W-:-:S04]  /*4d80*/  IADD3 R8, P2, R14, UR18, RZ ;  /* 0x000000120e087c10 */ /* 0x001fc8000ff5e0ff */
[----:B------:R-:W-:Y:S01]  /*4d90*/  IADD3.X R9, R15, UR10, RZ, P2, !PT ;  /* 0x0000000a0f097c10 */ /* 0x000fe200097fe4ff */
[-C--:B----4-:R-:W-:Y:S02]  /*4da0*/  IMAD R21, R27, R16.reuse, RZ ;  /* 0x000000101b157224 */ /* 0x090fe400078e02ff */
[----:B------:R-:W-:-:S04]  /*4db0*/  IMAD.WIDE.U32 R2, R26, R16, R2 ;  /* 0x000000101a027225 */ /* 0x000fc800078e0002 */
[----:B------:R-:W-:Y:S02]  /*4dc0*/  IMAD R17, R26, R17, R21 ;  /* 0x000000111a117224 */ /* 0x000fe400078e0215 */
[----:B------:R0:W3:Y:S04]  /*4dd0*/  LDG.E.64.CONSTANT R26, desc[UR12][R14.64] ;  /* 0x0000000c0e1a7981 */ /* 0x0000e8000c1e9b00 */
[----:B------:R-:W3:Y:S01]  /*4de0*/  LDG.E.64 R20, desc[UR12][R12.64+0x30] ;  /* 0x0000300c0c147981 */ /* 0x000ee2000c1e1b00 */
[----:B------:R-:W-:Y:S02]  /*4df0*/  IMAD.IADD R3, R3, 0x1, R17 ;  /* 0x0000000103037824 */ /* 0x000fe400078e0211 */
[-C--:B--2---:R-:W-:Y:S02]  /*4e00*/  IMAD R17, R29, R22.reuse, RZ ;  /* 0x000000161d117224 */ /* 0x084fe400078e02ff */
[----:B------:R-:W-:-:S04]  /*4e10*/  IMAD.WIDE.U32 R2, R28, R22, R2 ;  /* 0x000000161c027225 */ /* 0x000fc800078e0002 */
[----:B------:R-:W-:Y:S02]  /*4e20*/  IMAD R17, R28, R23, R17 ;  /* 0x000000171c117224 */ /* 0x000fe400078e0211 */
[----:B------:R1:W2:Y:S04]  /*4e30*/  LDG.E.64.CONSTANT R28, desc[UR12][R8.64] ;  /* 0x0000000c081c7981 */ /* 0x0002a8000c1e9b00 */
[----:B------:R-:W2:Y:S01]  /*4e40*/  LDG.E.64 R22, desc[UR12][R12.64+0x38] ;  /* 0x0000380c0c167981 */ /* 0x000ea2000c1e1b00 */
[----:B0-----:R-:W-:Y:S02]  /*4e50*/  IADD3 R14, P2, R8, UR18, RZ ;  /* 0x00000012080e7c10 */ /* 0x001fe4000ff5e0ff */
[----:B------:R-:W-:Y:S02]  /*4e60*/  IADD3 R3, R3, R17, RZ ;  /* 0x0000001103037210 */ /* 0x000fe40007ffe0ff */
[----:B------:R-:W-:-:S02]  /*4e70*/  IADD3.X R15, R9, UR10, RZ, P2, !PT ;  /* 0x0000000a090f7c10 */ /* 0x000fc400097fe4ff */
[----:B-1----:R-:W-:-:S04]  /*4e80*/  IADD3 R8, P2, R14, UR18, RZ ;  /* 0x000000120e087c10 */ /* 0x002fc8000ff5e0ff */
[----:B------:R-:W-:Y:S01]  /*4e90*/  IADD3.X R9, R15, UR10, RZ, P2, !PT ;  /* 0x0000000a0f097c10 */ /* 0x000fe200097fe4ff */
[-C--:B---3--:R-:W-:Y:S02]  /*4ea0*/  IMAD R17, R27, R20.reuse, RZ ;  /* 0x000000141b117224 */ /* 0x088fe400078e02ff */
[----:B------:R-:W-:-:S04]  /*4eb0*/  IMAD.WIDE.U32 R2, R26, R20, R2 ;  /* 0x000000141a027225 */ /* 0x000fc800078e0002 */
[----:B------:R-:W-:Y:S02]  /*4ec0*/  IMAD R17, R26, R21, R17 ;  /* 0x000000151a117224 */ /* 0x000fe400078e0211 */
[----:B------:R0:W3:Y:S04]  /*4ed0*/  LDG.E.64.CONSTANT R26, desc[UR12][R14.64] ;  /* 0x0000000c0e1a7981 */ /* 0x0000e8000c1e9b00 */
[----:B------:R-:W3:Y:S01]  /*4ee0*/  LDG.E.64 R20, desc[UR12][R12.64+0x40] ;  /* 0x0000400c0c147981 */ /* 0x000ee2000c1e1b00 */
[----:B------:R-:W-:Y:S01]  /*4ef0*/  IADD3 R3, R3, R17, RZ ;  /* 0x0000001103037210 */ /* 0x000fe20007ffe0ff */
[-C--:B--2---:R-:W-:Y:S02]  /*4f00*/  IMAD R17, R29, R22.reuse, RZ ;  /* 0x000000161d117224 */ /* 0x084fe400078e02ff */
[----:B------:R-:W-:-:S04]  /*4f10*/  IMAD.WIDE.U32 R2, R28, R22, R2 ;  /* 0x000000161c027225 */ /* 0x000fc800078e0002 */
[----:B------:R-:W-:Y:S02]  /*4f20*/  IMAD R17, R28, R23, R17 ;  /* 0x000000171c117224 */ /* 0x000fe400078e0211 */
[----:B------:R1:W2:Y:S04]  /*4f30*/  LDG.E.64.CONSTANT R28, desc[UR12][R8.64] ;  /* 0x0000000c081c7981 */ /* 0x0002a8000c1e9b00 */
[----:B------:R-:W2:Y:S01]  /*4f40*/  LDG.E.64 R22, desc[UR12][R12.64+0x48] ;  /* 0x0000480c0c167981 */ /* 0x000ea2000c1e1b00 */
[----:B0-----:R-:W-:Y:S01]  /*4f50*/  IADD3 R14, P2, R8, UR18, RZ ;  /* 0x00000012080e7c10 */ /* 0x001fe2000ff5e0ff */
[----:B------:R-:W-:-:S03]  /*4f60*/  IMAD.IADD R3, R3, 0x1, R17 ;  /* 0x0000000103037824 */ /* 0x000fc600078e0211 */
[----:B------:R-:W-:Y:S02]  /*4f70*/  IADD3.X R15, R9, UR10, RZ, P2, !PT ;  /* 0x0000000a090f7c10 */ /* 0x000fe400097fe4ff */
        /* <DEDUP_REMOVED lines=23> */
[----:B------:R-:W-:Y:S02]  /*50f0*/  IMAD.IADD R3, R3, 0x1, R17 ;  /* 0x0000000103037824 */ /* 0x000fe400078e0211 */
[----:B--2---:R-:W-:-:S04]  /*5100*/  IMAD R17, R29, R22, RZ ;  /* 0x000000161d117224 */ /* 0x004fc800078e02ff */
[C---:B------:R-:W-:Y:S02]  /*5110*/  IMAD R16, R28.reuse, R23, R17 ;  /* 0x000000171c107224 */ /* 0x040fe400078e0211 */
[----:B------:R-:W-:Y:S02]  /*5120*/  IMAD.WIDE.U32 R28, R28, R22, R2 ;  /* 0x000000161c1c7225 */ /* 0x000fe400078e0002 */
[----:B------:R1:W2:Y:S04]  /*5130*/  LDG.E.64.CONSTANT R22, desc[UR12][R8.64] ;  /* 0x0000000c08167981 */ /* 0x0002a8000c1e9b00 */
[----:B------:R-:W2:Y:S01]  /*5140*/  LDG.E.64 R2, desc[UR12][R12.64+0x68] ;  /* 0x0000680c0c027981 */ /* 0x000ea2000c1e1b00 */
[----:B------:R-:W-:Y:S02]  /*5150*/  IADD3 R17, R29, R16, RZ ;  /* 0x000000101d117210 */ /* 0x000fe40007ffe0ff */
[----:B------:R-:W-:-:S02]  /*5160*/  MOV R16, R28 ;  /* 0x0000001c00107202 */ /* 0x000fc40000000f00 */
[----:B0-----:R-:W-:Y:S01]  /*5170*/  IADD3 R14, P2, R8, UR18, RZ ;  /* 0x00000012080e7c10 */ /* 0x001fe2000ff5e0ff */
[-C--:B---3--:R-:W-:Y:S02]  /*5180*/  IMAD R15, R27, R20.reuse, RZ ;  /* 0x000000141b0f7224 */ /* 0x088fe400078e02ff */
[----:B------:R-:W-:-:S04]  /*5190*/  IMAD.WIDE.U32 R16, R26, R20, R16 ;  /* 0x000000141a107225 */ /* 0x000fc800078e0010 */
[----:B------:R-:W-:Y:S01]  /*51a0*/  IMAD R21, R26, R21, R15 ;  /* 0x000000151a157224 */ /* 0x000fe200078e020f */
[----:B------:R-:W-:-:S03]  /*51b0*/  IADD3.X R15, R9, UR10, RZ, P2, !PT ;  /* 0x0000000a090f7c10 */ /* 0x000fc600097fe4ff */
[----:B------:R-:W-:Y:S01]  /*51c0*/  IMAD.IADD R17, R17, 0x1, R21 ;  /* 0x0000000111117824 */ /* 0x000fe200078e0215 */
[----:B-1----:R-:W-:Y:S01]  /*51d0*/  IADD3 R8, P2, R14, UR18, RZ ;  /* 0x000000120e087c10 */ /* 0x002fe2000ff5e0ff */
[----:B------:R0:W3:Y:S04]  /*51e0*/  LDG.E.64.CONSTANT R26, desc[UR12][R14.64] ;  /* 0x0000000c0e1a7981 */ /* 0x0000e8000c1e9b00 */
[----:B------:R-:W3:Y:S01]  /*51f0*/  LDG.E.64 R20, desc[UR12][R12.64+0x70] ;  /* 0x0000700c0c147981 */ /* 0x000ee2000c1e1b00 */
[----:B--2---:R-:W-:Y:S01]  /*5200*/  IMAD R23, R23, R2, RZ ;  /* 0x0000000217177224 */ /* 0x004fe200078e02ff */
[----:B------:R-:W-:-:S03]  /*5210*/  IADD3.X R9, R15, UR10, RZ, P2, !PT ;  /* 0x0000000a0f097c10 */ /* 0x000fc600097fe4ff */
[C---:B------:R-:W-:Y:S02]  /*5220*/  IMAD R23, R22.reuse, R3, R23 ;  /* 0x0000000316177224 */ /* 0x040fe400078e0217 */
[----:B------:R-:W-:Y:S01]  /*5230*/  IMAD.WIDE.U32 R2, R22, R2, R16 ;  /* 0x0000000216027225 */ /* 0x000fe200078e0010 */
[----:B------:R-:W2:Y:S04]  /*5240*/  LDG.E.64.CONSTANT R28, desc[UR12][R8.64] ;  /* 0x0000000c081c7981 */ /* 0x000ea8000c1e9b00 */
[----:B------:R-:W2:Y:S01]  /*5250*/  LDG.E.64 R16, desc[UR12][R12.64+0x78] ;  /* 0x0000780c0c107981 */ /* 0x000ea2000c1e1b00 */
[----:B------:R-:W-:-:S04]  /*5260*/  UIADD3 UR6, UP0, UR6, -0x10, URZ ;  /* 0xfffffff006067890 */ /* 0x000fc8000ff1e03f */
[----:B------:R-:W-:Y:S02]  /*5270*/  UIADD3.X UR7, UR7, -0x1, URZ, UP0, !UPT ;  /* 0xffffffff07077890 */ /* 0x000fe400087fe43f */
[----:B------:R-:W-:Y:S01]  /*5280*/  UISETP.GT.U32.AND UP0, UPT, UR6, 0xc, UPT ;  /* 0x0000000c0600788c */ /* 0x000fe2000bf04070 */
[----:B------:R-:W-:-:S03]  /*5290*/  IADD3 R3, R3, R23, RZ ;  /* 0x0000001703037210 */ /* 0x000fc60007ffe0ff */
[----:B------:R-:W-:-:S06]  /*52a0*/  UISETP.GT.AND.EX UP0, UPT, UR7, URZ, UPT, UP0 ;  /* 0x0000003f0700728c */ /* 0x000fcc000bf04300 */
[----:B------:R-:W-:Y:S01]  /*52b0*/  PLOP3.LUT P3, PT, PT, PT, UP0, 0x80, 0x0 ;  /* 0x000000000000781c */ /* 0x000fe20003f6f008 */
[----:B------:R-:W-:Y:S01]  /*52c0*/  UIADD3 UR4, UP1, UR4, 0x10, URZ ;  /* 0x0000001004047890 */ /* 0x000fe2000ff3e03f */
[----:B0-----:R-:W-:-:S03]  /*52d0*/  IADD3 R14, P2, R8, UR18, RZ ;  /* 0x00000012080e7c10 */ /* 0x001fc6000ff5e0ff */
[----:B------:R-:W-:Y:S01]  /*52e0*/  UIADD3.X UR5, URZ, UR5, URZ, UP1, !UPT ;  /* 0x000000053f057290 */ /* 0x000fe20008ffe43f */
[-C--:B---3--:R-:W-:Y:S02]  /*52f0*/  IMAD R15, R27, R20.reuse, RZ ;  /* 0x000000141b0f7224 */ /* 0x088fe400078e02ff */
[----:B------:R-:W-:-:S04]  /*5300*/  IMAD.WIDE.U32 R2, R26, R20, R2 ;  /* 0x000000141a027225 */ /* 0x000fc800078e0002 */
[----:B------:R-:W-:-:S05]  /*5310*/  IMAD R15, R26, R21, R15 ;  /* 0x000000151a0f7224 */ /* 0x000fca00078e020f */
[----:B------:R-:W-:Y:S01]  /*5320*/  IADD3 R3, R3, R15, RZ ;  /* 0x0000000f03037210 */ /* 0x000fe20007ffe0ff */
[----:B--2---:R-:W-:Y:S01]  /*5330*/  IMAD R13, R29, R16, RZ ;  /* 0x000000101d0d7224 */ /* 0x004fe200078e02ff */
[----:B------:R-:W-:-:S03]  /*5340*/  IADD3.X R15, R9, UR10, RZ, P2, !PT ;  /* 0x0000000a090f7c10 */ /* 0x000fc600097fe4ff */
[C---:B------:R-:W-:Y:S02]  /*5350*/  IMAD R13, R28.reuse, R17, R13 ;  /* 0x000000111c0d7224 */ /* 0x040fe400078e020d */
[----:B------:R-:W-:-:S04]  /*5360*/  IMAD.WIDE.U32 R2, R28, R16, R2 ;  /* 0x000000101c027225 */ /* 0x000fc800078e0002 */
[----:B------:R-:W-:Y:S01]  /*5370*/  IMAD.IADD R3, R3, 0x1, R13 ;  /* 0x0000000103037824 */ /* 0x000fe200078e020d */
[----:B------:R-:W-:Y:S06]  /*5380*/  @P3 BRA `(.L_x_642) ;  /* 0xfffffff400cc3947 */ /* 0x000fec000383ffff */
.L_x_641:
        /* <DEDUP_REMOVED lines=24> */
[-C--:B---3--:R-:W-:Y:S02]  /*5510*/  IMAD R23, R23, R20.reuse, RZ ;  /* 0x0000001417177224 */ /* 0x088fe400078e02ff */
[----:B------:R-:W-:Y:S02]  /*5520*/  IMAD.IADD R3, R3, 0x1, R29 ;  /* 0x0000000103037824 */ /* 0x000fe400078e021d */
[C---:B------:R-:W-:Y:S01]  /*5530*/  IMAD R21, R22.reuse, R21, R23 ;  /* 0x0000001516157224 */ /* 0x040fe200078e0217 */
[----:B------:R-:W3:Y:S01]  /*5540*/  LDG.E.64.CONSTANT R28, desc[UR12][R14.64] ;  /* 0x0000000c0e1c7981 */ /* 0x000ee2000c1e9b00 */
[----:B------:R-:W-:-:S03]  /*5550*/  IMAD.WIDE.U32 R2, R22, R20, R2 ;  /* 0x0000001416027225 */ /* 0x000fc600078e0002 */
[----:B------:R-:W3:Y:S01]  /*5560*/  LDG.E.64 R22, desc[UR12][R8.64+0x18] ;  /* 0x0000180c08167981 */ /* 0x000ee2000c1e1b00 */
[----:B------:R-:W-:Y:S02]  /*5570*/  IADD3 R20, P0, R14, UR18, RZ ;  /* 0x000000120e147c10 */ /* 0x000fe4000ff1e0ff */
[----:B------:R-:W-:Y:S02]  /*5580*/  IADD3 R3, R3, R21, RZ ;  /* 0x0000001503037210 */ /* 0x000fe40007ffe0ff */
        /* <DEDUP_REMOVED lines=14> */
[----:B------:R-:W-:Y:S01]  /*5670*/  IMAD.IADD R3, R3, 0x1, R15 ;  /* 0x0000000103037824 */ /* 0x000fe200078e020f */
[----:B------:R-:W-:Y:S01]  /*5680*/  IADD3 R14, P0, R12, UR18, RZ ;  /* 0x000000120c0e7c10 */ /* 0x000fe2000ff1e0ff */
[-C--:B----4-:R-:W-:Y:S02]  /*5690*/  IMAD R15, R27, R16.reuse, RZ ;  /* 0x000000101b0f7224 */ /* 0x090fe400078e02ff */
[----:B------:R-:W-:-:S04]  /*56a0*/  IMAD.WIDE.U32 R2, R26, R16, R2 ;  /* 0x000000101a027225 */ /* 0x000fc800078e0002 */
[----:B------:R-:W-:Y:S02]  /*56b0*/  IMAD R15, R26, R17, R15 ;  /* 0x000000111a0f7224 */ /* 0x000fe400078e020f */
[----:B------:R-:W3:Y:S03]  /*56c0*/  LDG.E.64 R16, desc[UR12][R8.64+0x30] ;  /* 0x0000300c08107981 */ /* 0x000ee6000c1e1b00 */
[----:B------:R-:W-:Y:S02]  /*56d0*/  IADD3 R3, R3, R15, RZ ;  /* 0x0000000f03037210 */ /* 0x000fe40007ffe0ff */
[----:B------:R-:W-:Y:S02]  /*56e0*/  IADD3.X R15, R13, UR10, RZ, P0, !PT ;  /* 0x0000000a0d0f7c10 */ /* 0x000fe400087fe4ff */
[----:B0-----:R-:W-:Y:S01]  /*56f0*/  IADD3 R12, P0, R14, UR18, RZ ;  /* 0x000000120e0c7c10 */ /* 0x001fe2000ff1e0ff */
[----:B--2---:R-:W-:-:S02]  /*5700*/  IMAD R27, R29, R22, RZ ;  /* 0x000000161d1b7224 */ /* 0x004fc400078e02ff */
[----:B------:R0:W3:Y:S01]  /*5710*/  LDG.E.64.CONSTANT R20, desc[UR12][R14.64] ;  /* 0x0000000c0e147981 */ /* 0x0000e2000c1e9b00 */
[----:B------:R-:W-:Y:S01]  /*5720*/  IADD3.X R13, R15, UR10, RZ, P0, !PT ;  /* 0x0000000a0f0d7c10 */ /* 0x000fe200087fe4ff */
[C---:B------:R-:W-:Y:S02]  /*5730*/  IMAD R23, R28.reuse, R23, R27 ;  /* 0x000000171c177224 */ /* 0x040fe400078e021b */
[----:B------:R-:W-:Y:S01]  /*5740*/  IMAD.WIDE.U32 R2, R28, R22, R2 ;  /* 0x000000161c027225 */ /* 0x000fe200078e0002 */
[----:B------:R-:W2:Y:S04]  /*5750*/  LDG.E.64 R26, desc[UR12][R8.64+0x38] ;  /* 0x0000380c081a7981 */ /* 0x000ea8000c1e1b00 */
[----:B------:R-:W2:Y:S01]  /*5760*/  LDG.E.64.CONSTANT R28, desc[UR12][R12.64] ;  /* 0x0000000c0c1c7981 */ /* 0x000ea2000c1e9b00 */
[----:B------:R-:W-:-:S02]  /*5770*/  IADD3 R3, R3, R23, RZ ;  /* 0x0000001703037210 */ /* 0x000fc40007ffe0ff */
[----:B0-----:R-:W-:Y:S01]  /*5780*/  IADD3 R14, P2, R12, UR18, RZ ;  /* 0x000000120c0e7c10 */ /* 0x001fe2000ff5e0ff */
[----:B------:R-:W-:Y:S01]  /*5790*/  UIADD3 UR6, UP1, UR6, -0x8, URZ ;  /* 0xfffffff806067890 */ /* 0x000fe2000ff3e03f */
[----:B------:R-:W-:Y:S01]  /*57a0*/  PLOP3.LUT P0, PT, PT, PT, PT, 0x8, 0x0 ;  /* 0x000000000000781c */ /* 0x000fe20003f0e170 */
[----:B------:R-:W-:Y:S02]  /*57b0*/  UIADD3 UR4, UP0, UR4, 0x8, URZ ;  /* 0x0000000804047890 */ /* 0x000fe4000ff1e03f */
[----:B------:R-:W-:Y:S02]  /*57c0*/  UIADD3.X UR7, UR7, -0x1, URZ, UP1, !UPT ;  /* 0xffffffff07077890 */ /* 0x000fe40008ffe43f */
[----:B------:R-:W-:Y:S01]  /*57d0*/  UIADD3.X UR5, URZ, UR5, URZ, UP0, !UPT ;  /* 0x000000053f057290 */ /* 0x000fe200087fe43f */
[-C--:B---3--:R-:W-:Y:S02]  /*57e0*/  IMAD R21, R21, R16.reuse, RZ ;  /* 0x0000001015157224 */ /* 0x088fe400078e02ff */
[----:B------:R-:W-:-:S04]  /*57f0*/  IMAD.WIDE.U32 R2, R20, R16, R2 ;  /* 0x0000001014027225 */ /* 0x000fc800078e0002 */
[----:B------:R-:W-:Y:S02]  /*5800*/  IMAD R21, R20, R17, R21 ;  /* 0x0000001114157224 */ /* 0x000fe400078e0215 */
[-C--:B--2---:R-:W-:Y:S02]  /*5810*/  IMAD R15, R29, R26.reuse, RZ ;  /* 0x0000001a1d0f7224 */ /* 0x084fe400078e02ff */
[----:B------:R-:W-:Y:S02]  /*5820*/  IMAD.IADD R3, R3, 0x1, R21 ;  /* 0x0000000103037824 */ /* 0x000fe400078e0215 */
[C---:B------:R-:W-:Y:S02]  /*5830*/  IMAD R15, R28.reuse, R27, R15 ;  /* 0x0000001b1c0f7224 */ /* 0x040fe400078e020f */
[----:B------:R-:W-:-:S05]  /*5840*/  IMAD.WIDE.U32 R2, R28, R26, R2 ;  /* 0x0000001a1c027225 */ /* 0x000fca00078e0002 */
[----:B------:R-:W-:Y:S02]  /*5850*/  IADD3 R3, R3, R15, RZ ;  /* 0x0000000f03037210 */ /* 0x000fe40007ffe0ff */
[----:B------:R-:W-:-:S07]  /*5860*/  IADD3.X R15, R13, UR10, RZ, P2, !PT ;  /* 0x0000000a0d0f7c10 */ /* 0x000fce00097fe4ff */
.L_x_643:
[----:B------:R-:W-:-:S04]  /*5870*/  ISETP.NE.U32.AND P2, PT, RZ, UR6, PT ;  /* 0x00000006ff007c0c */ /* 0x000fc8000bf45070 */
[----:B------:R-:W-:-:S13]  /*5880*/  ISETP.NE.OR.EX P0, PT, RZ, UR7, P0, P2 ;  /* 0x00000007ff007c0c */ /* 0x000fda0008705720 */
[----:B------:R-:W-:Y:S05]  /*5890*/  @!P0 BRA `(.L_x_639) ;  /* 0x0000000000ac8947 */ /* 0x000fea0003800000 */
.L_x_640:
[----:B------:R-:W-:Y:S01]  /*58a0*/  ULEA UR8, UP0, UR4, UR22, 0x3 ;  /* 0x0000001604087291 */ /* 0x000fe2000f80183f */
[----:B------:R-:W2:Y:S03]  /*58b0*/  LDG.E.64.CONSTANT R12, desc[UR12][R14.64] ;  /* 0x0000000c0e0c7981 */ /* 0x000ea6000c1e9b00 */
[----:B------:R-:W-:Y:S02]  /*58c0*/  ULEA.HI.X UR9, UR4, UR23, UR5, 0x3, UP0 ;  /* 0x0000001704097291 */ /* 0x000fe400080f1c05 */
[----:B------:R-:W-:-:S04]  /*58d0*/  MOV R8, UR8 ;  /* 0x0000000800087c02 */ /* 0x000fc80008000f00 */
[----:B------:R-:W-:Y:S01]  /*58e0*/  IMAD.U32 R9, RZ, RZ, UR9 ;  /* 0x00000009ff097e24 */ /* 0x000fe2000f8e00ff */
[----:B------:R-:W-:-:S04]  /*58f0*/  IADD3 R26, P0, R14, UR18, RZ ;  /* 0x000000120e1a7c10 */ /* 0x000fc8000ff1e0ff */
[----:B------:R-:W2:Y:S01]  /*5900*/  LDG.E.64 R22, desc[UR12][R8.64] ;  /* 0x0000000c08167981 */ /* 0x000ea2000c1e1b00 */
[----:B------:R-:W-:-:S03]  /*5910*/  IADD3.X R27, R15, UR10, RZ, P0, !PT ;  /* 0x0000000a0f1b7c10 */ /* 0x000fc600087fe4ff */
[----:B------:R-:W3:Y:S04]  /*5920*/  LDG.E.64 R20, desc[UR12][R8.64+0x8] ;  /* 0x0000080c08147981 */ /* 0x000ee8000c1e1b00 */
[----:B------:R-:W3:Y:S01]  /*5930*/  LDG.E.64.CONSTANT R14, desc[UR12][R26.64] ;  /* 0x0000000c1a0e7981 */ /* 0x000ee2000c1e9b00 */
[----:B------:R-:W-:-:S03]  /*5940*/  IADD3 R16, P0, R26, UR18, RZ ;  /* 0x000000121a107c10 */ /* 0x000fc6000ff1e0ff */
[----:B------:R-:W4:Y:S01]  /*5950*/  LDG.E.64 R28, desc[UR12][R8.64+0x10] ;  /* 0x0000100c081c7981 */ /* 0x000f22000c1e1b00 */
[----:B------:R-:W-:-:S03]  /*5960*/  IADD3.X R17, R27, UR10, RZ, P0, !PT ;  /* 0x0000000a1b117c10 */ /* 0x000fc600087fe4ff */
[----:B------:R-:W5:Y:S01]  /*5970*/  LDG.E.64 R26, desc[UR12][R8.64+0x18] ;  /* 0x0000180c081a7981 */ /* 0x000f62000c1e1b00 */
[----:B--2---:R-:W-:Y:S02]  /*5980*/  IMAD R13, R13, R22, RZ ;  /* 0x000000160d0d7224 */ /* 0x004fe400078e02ff */
[----:B------:R-:W-:-:S04]  /*5990*/  IMAD.WIDE.U32 R2, R22, R12, R2 ;  /* 0x0000000c16027225 */ /* 0x000fc800078e0002 */
[----:B------:R-:W-:Y:S01]  /*59a0*/  IMAD R13, R23, R12, R13 ;  /* 0x0000000c170d7224 */ /* 0x000fe200078e020d */
[----:B------:R-:W-:Y:S01]  /*59b0*/  IADD3 R12, P0, R16, UR18, RZ ;  /* 0x00000012100c7c10 */ /* 0x000fe2000ff1e0ff */
[----:B------:R-:W4:Y:S01]  /*59c0*/  LDG.E.64.CONSTANT R22, desc[UR12][R16.64] ;  /* 0x0000000c10167981 */ /* 0x000f22000c1e9b00 */
[----:B---3--:R-:W-:Y:S02]  /*59d0*/  IMAD R15, R15, R20, RZ ;  /* 0x000000140f0f7224 */ /* 0x008fe400078e02ff */
[----:B------:R-:W-:Y:S02]  /*59e0*/  IADD3 R3, R3, R13, RZ ;  /* 0x0000000d03037210 */ /* 0x000fe40007ffe0ff */
[----:B------:R-:W-:Y:S01]  /*59f0*/  IADD3.X R13, R17, UR10, RZ, P0, !PT ;  /* 0x0000000a110d7c10 */ /* 0x000fe200087fe4ff */
[-C--:B------:R-:W-:Y:S02]  /*5a00*/  IMAD R15, R21, R14.reuse, R15 ;  /* 0x0000000e150f7224 */ /* 0x080fe400078e020f */
[----:B------:R-:W-:-:S02]  /*5a10*/  IMAD.WIDE.U32 R2, R20, R14, R2 ;  /* 0x0000000e14027225 */ /* 0x000fc400078e0002 */
[----:B------:R-:W5:Y:S01]  /*5a20*/  LDG.E.64.CONSTANT R20, desc[UR12][R12.64] ;  /* 0x0000000c0c147981 */ /* 0x000f62000c1e9b00 */
[----:B------:R-:W-:Y:S02]  /*5a30*/  UIADD3 UR6, UP0, UR6, -0x4, URZ ;  /* 0xfffffffc06067890 */ /* 0x000fe4000ff1e03f */
[----:B------:R-:W-:Y:S02]  /*5a40*/  IADD3 R3, R3, R15, RZ ;  /* 0x0000000f03037210 */ /* 0x000fe40007ffe0ff */
[----:B------:R-:W-:Y:S02]  /*5a50*/  UIADD3.X UR7, UR7, -0x1, URZ, UP0, !UPT ;  /* 0xffffffff07077890 */ /* 0x000fe400087fe43f */
[----:B------:R-:W-:-:S04]  /*5a60*/  ISETP.NE.U32.AND P0, PT, RZ, UR6, PT ;  /* 0x00000006ff007c0c */ /* 0x000fc8000bf05070 */
[----:B------:R-:W-:Y:S01]  /*5a70*/  ISETP.NE.AND.EX P0, PT, RZ, UR7, PT, P0 ;  /* 0x00000007ff007c0c */ /* 0x000fe2000bf05300 */
[----:B------:R-:W-:Y:S01]  /*5a80*/  UIADD3 UR4, UP0, UR4, 0x4, URZ ;  /* 0x0000000404047890 */ /* 0x000fe2000ff1e03f */
[----:B------:R-:W-:-:S03]  /*5a90*/  IADD3 R14, P2, R12, UR18, RZ ;  /* 0x000000120c0e7c10 */ /* 0x000fc6000ff5e0ff */
[----:B------:R-:W-:Y:S01]  /*5aa0*/  UIADD3.X UR5, URZ, UR5, URZ, UP0, !UPT ;  /* 0x000000053f057290 */ /* 0x000fe200087fe43f */
[----:B----4-:R-:W-:Y:S02]  /*5ab0*/  IMAD R15, R23, R28, RZ ;  /* 0x0000001c170f7224 */ /* 0x010fe400078e02ff */
[----:B------:R-:W-:-:S04]  /*5ac0*/  IMAD.WIDE.U32 R2, R28, R22, R2 ;  /* 0x000000161c027225 */ /* 0x000fc800078e0002 */
[----:B------:R-:W-:-:S04]  /*5ad0*/  IMAD R15, R29, R22, R15 ;  /* 0x000000161d0f7224 */ /* 0x000fc800078e020f */
[----:B------:R-:W-:Y:S02]  /*5ae0*/  IMAD.IADD R3, R3, 0x1, R15 ;  /* 0x0000000103037824 */ /* 0x000fe400078e020f */
[----:B-----5:R-:W-:Y:S02]  /*5af0*/  IMAD R15, R21, R26, RZ ;  /* 0x0000001a150f7224 */ /* 0x020fe400078e02ff */
[----:B------:R-:W-:-:S04]  /*5b00*/  IMAD.WIDE.U32 R2, R26, R20, R2 ;  /* 0x000000141a027225 */ /* 0x000fc800078e0002 */
[----:B------:R-:W-:-:S05]  /*5b10*/  IMAD R15, R27, R20, R15 ;  /* 0x000000141b0f7224 */ /* 0x000fca00078e020f */
[----:B------:R-:W-:Y:S02]  /*5b20*/  IADD3 R3, R3, R15, RZ ;  /* 0x0000000f03037210 */ /* 0x000fe40007ffe0ff */
[----:B------:R-:W-:Y:S01]  /*5b30*/  IADD3.X R15, R13, UR10, RZ, P2, !PT ;  /* 0x0000000a0d0f7c10 */ /* 0x000fe200097fe4ff */
[----:B------:R-:W-:Y:S06]  /*5b40*/  @P0 BRA `(.L_x_640) ;  /* 0xfffffffc00540947 */ /* 0x000fec000383ffff */
.L_x_639:
[----:B------:R-:W-:-:S04]  /*5b50*/  ISETP.NE.U32.AND P0, PT, RZ, UR11, PT ;  /* 0x0000000bff007c0c */ /* 0x000fc8000bf05070 */
[----:B------:R-:W-:-:S13]  /*5b60*/  ISETP.NE.AND.EX P0, PT, RZ, RZ, PT, P0 ;  /* 0x000000ffff00720c */ /* 0x000fda0003f05300 */
[----:B------:R-:W-:Y:S05]  /*5b70*/  @!P0 BRA `(.L_x_638) ;  /* 0x0000000000d48947 */ /* 0x000fea0003800000 */
[----:B------:R-:W-:Y:S01]  /*5b80*/  UIMAD UR7, UR5, UR16, URZ ;  /* 0x00000010050772a4 */ /* 0x000fe2000f8e023f */
[----:B------:R-:W-:Y:S01]  /*5b90*/  MOV R13, UR4 ;  /* 0x00000004000d7c02 */ /* 0x000fe20008000f00 */
[----:B------:R-:W-:Y:S01]  /*5ba0*/  ULDC.64 UR8, c[0x0][0x230] ;  /* 0x00008c0000087ab9 */ /* 0x000fe20000000a00 */
[----:B------:R-:W-:Y:S01]  /*5bb0*/  IMAD.MOV.U32 R18, RZ, RZ, R10 ;  /* 0x000000ffff127224 */ /* 0x000fe200078e000a */
[----:B------:R-:W-:Y:S02]  /*5bc0*/  ULEA UR6, UP0, UR4, UR8, 0x3 ;  /* 0x0000000804067291 */ /* 0x000fe4000f80183f */
[----:B------:R-:W-:Y:S01]  /*5bd0*/  UIMAD UR8, UR4, UR17, UR7 ;  /* 0x00000011040872a4 */ /* 0x000fe2000f8e0207 */
[----:B------:R-:W-:Y:S01]  /*5be0*/  IMAD.WIDE.U32 R12, R13, UR16, R18 ;  /* 0x000000100d0c7c25 */ /* 0x000fe2000f8e0012 */
[----:B------:R-:W-:Y:S01]  /*5bf0*/  ULDC.64 UR18, c[0x0][0x218] ;  /* 0x0000860000127ab9 */ /* 0x000fe20000000a00 */
[----:B------:R-:W-:Y:S01]  /*5c00*/  ULEA.HI.X UR5, UR4, UR9, UR5, 0x3, UP0 ;  /* 0x0000000904057291 */ /* 0x000fe200080f1c05 */
[----:B------:R-:W-:-:S02]  /*5c10*/  MOV R8, UR6 ;  /* 0x0000000600087c02 */ /* 0x000fc40008000f00 */
[----:B------:R-:W-:Y:S02]  /*5c20*/  IADD3 R9, R13, UR8, RZ ;  /* 0x000000080d097c10 */ /* 0x000fe4000fffe0ff */
[----:B------:R-:W-:-:S04]  /*5c30*/  LEA R16, P0, R12, UR18, 0x3 ;  /* 0x000000120c107c11 */ /* 0x000fc8000f8018ff */
[----:B------:R-:W-:Y:S01]  /*5c40*/  LEA.HI.X R17, R12, UR19, R9, 0x3, P0 ;  /* 0x000000130c117c11 */ /* 0x000fe200080f1c09 */
[----:B------:R-:W-:-:S04]  /*5c50*/  IMAD.U32 R9, RZ, RZ, UR5 ;  /* 0x00000005ff097e24 */ /* 0x000fc8000f8e00ff */
        /* <DEDUP_REMOVED lines=13> */
[----:B------:R-:W-:Y:S01]  /*5d30*/  IMAD.U32 R16, RZ, RZ, UR17 ;  /* 0x00000011ff107e24 */ /* 0x000fe2000f8e00ff */
[----:B------:R-:W-:Y:S02]  /*5d40*/  UIMAD.WIDE.U32 UR4, UR4, UR16, UR6 ;  /* 0x00000010040472a5 */ /* 0x000fe4000f8e0006 */
[----:B------:R-:W-:Y:S01]  /*5d50*/  MOV R17, UR16 ;  /* 0x0000001000117c02 */ /* 0x000fe20008000f00 */
[----:B------:R-:W-:-:S03]  /*5d60*/  UISETP.NE.AND.EX UP0, UPT, URZ, URZ, UPT, UP0 ;  /* 0x0000003f3f00728c */ /* 0x000fc6000bf05300 */
[----:B------:R-:W-:Y:S01]  /*5d70*/  IMAD.U32 R11, RZ, RZ, UR5 ;  /* 0x00000005ff0b7e24 */ /* 0x000fe2000f8e00ff */
[----:B------:R-:W-:Y:S02]  /*5d80*/  IADD3 R12, P2, R10, UR4, RZ ;  /* 0x000000040a0c7c10 */ /* 0x000fe4000ff5e0ff */
[----:B------:R-:W-:Y:S02]  /*5d90*/  PLOP3.LUT P0, PT, PT, PT, UP0, 0x80, 0x0 ;  /* 0x000000000000781c */ /* 0x000fe40003f0f008 */
[----:B------:R-:W-:Y:S02]  /*5da0*/  IADD3.X R11, R19, UR8, R11, P2, !PT ;  /* 0x00000008130b7c10 */ /* 0x000fe400097fe40b */
[C---:B------:R-:W-:Y:S02]  /*5db0*/  LEA R18, P2, R12.reuse, UR18, 0x3 ;  /* 0x000000120c127c11 */ /* 0x040fe4000f8418ff */
[----:B------:R-:W-:Y:S02]  /*5dc0*/  MOV R10, UR4 ;  /* 0x00000004000a7c02 */ /* 0x000fe40008000f00 */
[----:B------:R-:W-:-:S02]  /*5dd0*/  LEA.HI.X R19, R12, UR19, R11, 0x3, P2 ;  /* 0x000000130c137c11 */ /* 0x000fc400090f1c0b */
[----:B------:R-:W2:Y:S03]  /*5de0*/  LDG.E.64 R12, desc[UR12][R8.64+0x8] ;  /* 0x0000080c080c7981 */ /* 0x000ea6000c1e1b00 */
[----:B------:R-:W-:Y:S01]  /*5df0*/  @P0 LEA R14, P2, R15, R18, 0x3 ;  /* 0x000000120f0e0211 */ /* 0x000fe200078418ff */
[----:B------:R-:W2:Y:S03]  /*5e00*/  LDG.E.64.CONSTANT R10, desc[UR12][R18.64] ;  /* 0x0000000c120a7981 */ /* 0x000ea6000c1e9b00 */
[----:B------:R-:W-:Y:S02]  /*5e10*/  @P0 LEA.HI.X R15, R17, R19, R16, 0x3, P2 ;  /* 0x00000013110f0211 */ /* 0x000fe400010f1c10 */
[----:B------:R-:W3:Y:S04]  /*5e20*/  @P0 LDG.E.64 R16, desc[UR12][R8.64+0x10] ;  /* 0x0000100c08100981 */ /* 0x000ee8000c1e1b00 */
[----:B------:R-:W3:Y:S01]  /*5e30*/  @P0 LDG.E.64.CONSTANT R14, desc[UR12][R14.64] ;  /* 0x0000000c0e0e0981 */ /* 0x000ee2000c1e9b00 */
[----:B--2---:R-:W-:-:S02]  /*5e40*/  IMAD R11, R11, R12, RZ ;  /* 0x0000000c0b0b7224 */ /* 0x004fc400078e02ff */
[----:B------:R-:W-:-:S04]  /*5e50*/  IMAD.WIDE.U32 R2, R10, R12, R2 ;  /* 0x0000000c0a027225 */ /* 0x000fc800078e0002 */
[----:B------:R-:W-:Y:S02]  /*5e60*/  IMAD R11, R10, R13, R11 ;  /* 0x0000000d0a0b7224 */ /* 0x000fe400078e020b */
[----:B---3--:R-:W-:-:S03]  /*5e70*/  @P0 IMAD R13, R15, R16, RZ ;  /* 0x000000100f0d0224 */ /* 0x008fc600078e02ff */
[----:B------:R-:W-:Y:S01]  /*5e80*/  IADD3 R3, R3, R11, RZ ;  /* 0x0000000b03037210 */ /* 0x000fe20007ffe0ff */
[C---:B------:R-:W-:Y:S02]  /*5e90*/  @P0 IMAD R13, R14.reuse, R17, R13 ;  /* 0x000000110e0d0224 */ /* 0x040fe400078e020d */
[----:B------:R-:W-:-:S04]  /*5ea0*/  @P0 IMAD.WIDE.U32 R16, R14, R16, R2 ;  /* 0x000000100e100225 */ /* 0x000fc800078e0002 */
[----:B------:R-:W-:Y:S01]  /*5eb0*/  @P0 IMAD.MOV.U32 R2, RZ, RZ, R16 ;  /* 0x000000ffff020224 */ /* 0x000fe200078e0010 */
[----:B------:R-:W-:-:S07]  /*5ec0*/  @P0 IADD3 R3, R17, R13, RZ ;  /* 0x0000000d11030210 */ /* 0x000fce0007ffe0ff */
.L_x_638:
[----:B------:R-:W-:Y:S05]  /*5ed0*/  BSYNC B0 ;  /* 0x0000000000007941 */ /* 0x000fea0003800000 */
.L_x_616:
[----:B-----5:R-:W0:Y:S01]  /*5ee0*/  @!P1 LDC.64 R8, c[0x0][0x248] ;  /* 0x00009200ff089b82 */ /* 0x020e220000000a00 */
[----:B------:R-:W-:Y:S01]  /*5ef0*/  MOV R11, UR14 ;  /* 0x0000000e000b7c02 */ /* 0x000fe20008000f00 */
[----:B------:R-:W-:Y:S01]  /*5f00*/  ULDC UR4, c[0x0][0x210] ;  /* 0x0000840000047ab9 */ /* 0x000fe20000000800 */
[----:B------:R-:W-:Y:S01]  /*5f10*/  BSSY B0, `(.L_x_644) ;  /* 0x0000014000007945 */ /* 0x000fe20003800000 */
[----:B------:R-:W-:Y:S01]  /*5f20*/  UIMAD UR4, UR14, -0x200, UR4 ;  /* 0xfffffe000e0478a4 */ /* 0x000fe2000f8e0204 */
[----:B------:R-:W-:Y:S01]  /*5f30*/  @!P1 LEA R11, R11, R0, 0x9 ;  /* 0x000000000b0b9211 */ /* 0x000fe200078e48ff */
[----:B------:R-:W-:-:S05]  /*5f40*/  @!P1 VIADD R0, R0, 0x80 ;  /* 0x0000008000009836 */ /* 0x000fca0000000000 */
[----:B------:R-:W-:Y:S01]  /*5f50*/  ISETP.GE.AND P0, PT, R0, UR4, PT ;  /* 0x0000000400007c0c */ /* 0x000fe2000bf06270 */
[----:B0-----:R-:W-:-:S05]  /*5f60*/  @!P1 IMAD.WIDE.U32 R8, R11, 0x8, R8 ;  /* 0x000000080b089825 */ /* 0x001fca00078e0008 */
[----:B------:R0:W-:Y:S07]  /*5f70*/  @!P1 STG.E.64 desc[UR12][R8.64], R24 ;  /* 0x0000001808009986 */ /* 0x0001ee000c101b0c */
[----:B------:R-:W-:Y:S05]  /*5f80*/  @P0 BRA `(.L_x_645) ;  /* 0x0000000000300947 */ /* 0x000fea0003800000 */
[----:B------:R-:W-:Y:S01]  /*5f90*/  MOV R11, UR14 ;  /* 0x0000000e000b7c02 */ /* 0x000fe20008000f00 */
[----:B0-----:R-:W0:Y:S01]  /*5fa0*/  LDC.64 R8, c[0x0][0x248] ;  /* 0x00009200ff087b82 */ /* 0x001e220000000a00 */
[----:B------:R-:W-:Y:S02]  /*5fb0*/  MOV R13, UR14 ;  /* 0x0000000e000d7c02 */ /* 0x000fe40008000f00 */
[----:B------:R-:W-:Y:S01]  /*5fc0*/  LEA R11, R11, R0, 0x9 ;  /* 0x000000000b0b7211 */ /* 0x000fe200078e48ff */
[----:B------:R-:W-:-:S05]  /*5fd0*/  VIADD R0, R0, 0x80 ;  /* 0x0000008000007836 */ /* 0x000fca0000000000 */
[----:B------:R-:W-:-:S13]  /*5fe0*/  ISETP.GE.AND P0, PT, R0, UR4, PT ;  /* 0x0000000400007c0c */ /* 0x000fda000bf06270 */
[----:B------:R-:W-:Y:S01]  /*5ff0*/  @!P0 LEA R13, R13, R0, 0x9 ;  /* 0x000000000d0d8211 */ /* 0x000fe200078e48ff */
[----:B------:R-:W-:Y:S02]  /*6000*/  @!P0 VIADD R0, R0, 0x80 ;  /* 0x0000008000008836 */ /* 0x000fe40000000000 */
[----:B0-----:R-:W-:-:S04]  /*6010*/  IMAD.WIDE.U32 R10, R11, 0x8, R8 ;  /* 0x000000080b0a7825 */ /* 0x001fc800078e0008 */
[----:B------:R-:W-:Y:S01]  /*6020*/  @!P0 IMAD.WIDE.U32 R8, R13, 0x8, R8 ;  /* 0x000000080d088825 */ /* 0x000fe200078e0008 */
[----:B------:R1:W-:Y:S04]  /*6030*/  STG.E.64 desc[UR12][R10.64], R6 ;  /* 0x000000060a007986 */ /* 0x0003e8000c101b0c */
[----:B------:R1:W-:Y:S02]  /*6040*/  @!P0 STG.E.64 desc[UR12][R8.64], R4 ;  /* 0x0000000408008986 */ /* 0x0003e4000c101b0c */
.L_x_645:
[----:B------:R-:W-:Y:S05]  /*6050*/  BSYNC B0 ;  /* 0x0000000000007941 */ /* 0x000fea0003800000 */
.L_x_644:
[----:B------:R-:W-:-:S13]  /*6060*/  ISETP.GE.AND P0, PT, R0, UR4, PT ;  /* 0x0000000400007c0c */ /* 0x000fda000bf06270 */
[----:B------:R-:W-:Y:S05]  /*6070*/  @P0 EXIT ;  /* 0x000000000000094d */ /* 0x000fea0003800000 */
[----:B-1----:R-:W1:Y:S01]  /*6080*/  LDC.64 R4, c[0x0][0x248] ;  /* 0x00009200ff047b82 */ /* 0x002e620000000a00 */
[----:B------:R-:W-:-:S04]  /*6090*/  MOV R7, UR14 ;  /* 0x0000000e00077c02 */ /* 0x000fc80008000f00 */
[----:B------:R-:W-:-:S05]  /*60a0*/  LEA R7, R7, R0, 0x9 ;  /* 0x0000000007077211 */ /* 0x000fca00078e48ff */
[----:B-1----:R-:W-:-:S05]  /*60b0*/  IMAD.WIDE.U32 R4, R7, 0x8, R4 ;  /* 0x0000000807047825 */ /* 0x002fca00078e0004 */
[----:B------:R-:W-:Y:S01]  /*60c0*/  STG.E.64 desc[UR12][R4.64], R2 ;  /* 0x0000000204007986 */ /* 0x000fe2000c101b0c */
[----:B------:R-:W-:Y:S05]  /*60d0*/  EXIT ;  /* 0x000000000000794d */ /* 0x000fea0003800000 */
.L_x_646:
        /* <DEDUP_REMOVED lines=10> */
.L_x_3945:


//--------------------- .text._ZN2at6native29vectorized_elementwise_kernelILi2EZZNS0_61_GLOBAL__N__ae8afa13_23_FlattenIndicesKernel_cu_1520ed90_309421_flatten_indices_implINS2_18CUDAKernelLauncherElLl0EEENS_6TensorERKS5_N3c108ArrayRefIlEEENKUlvE0_clEvEUllE_St5arrayIPcLm2EEEEviT0_T1_ --------------------------
	.section	.text._ZN2at6native29vectorized_elementwise_kernelILi2EZZNS0_61_GLOBAL__N__ae8afa13_23_FlattenIndicesKernel_cu_1520ed90_309421_flatten_indices_implINS2_18CUDAKernelLauncherElLl0EEENS_6TensorERKS5_N3c108ArrayRefIlEEENKUlvE0_clEvEUllE_St5arrayIPcLm2EEEEviT0_T1_,"ax",@progbits
	.align	128
        .global         _ZN2at6native29vectorized_elementwise_kernelILi2EZZNS0_61_GLOBAL__N__ae8afa13_23_FlattenIndicesKernel_cu_1520ed90_309421_flatten_indices_implINS2_18CUDAKernelLauncherElLl0EEENS_6TensorERKS5_N3c108ArrayRefIlEEENKUlvE0_clEvEUllE_St5arrayIPcLm2EEEEviT0_T1_
        .type           _ZN2at6native29vectorized_elementwise_kernelILi2EZZNS0_61_GLOBAL__N__ae8afa13_23_FlattenIndicesKernel_cu_1520ed90_309421_flatten_indices_implINS2_18CUDAKernelLauncherElLl0EEENS_6TensorERKS5_N3c108ArrayRefIlEEENKUlvE0_clEvEUllE_St5arrayIPcLm2EEEEviT0_T1_,@function
        .size           _ZN2at6native29vectorized_elementwise_kernelILi2EZZNS0_61_GLOBAL__N__ae8afa13_23_FlattenIndicesKernel_cu_1520ed90_309421_flatten_indices_implINS2_18CUDAKernelLauncherElLl0EEENS_6TensorERKS5_N3c108ArrayRefIlEEENKUlvE0_clEvEUllE_St5arrayIPcLm2EEEEviT0_T1_,(.L_x_3946 - _ZN2at6native29vectorized_elementwise_kernelILi2EZZNS0_61_GLOBAL__N__ae8afa13_23_FlattenIndicesKernel_cu_1520ed90_309421_flatten_indices_implINS2_18CUDAKernelLauncherElLl0EEENS_6TensorERKS5_N3c108ArrayRefIlEEENKUlvE0_clEvEUllE_St5arrayIPcLm2EEEEviT0_T1_)
        .other          _ZN2at6native29vectorized_elementwise_kernelILi2EZZNS0_61_GLOBAL__N__ae8afa13_23_FlattenIndicesKernel_cu_1520ed90_309421_flatten_indices_implINS2_18CUDAKernelLauncherElLl0EEENS_6TensorERKS5_N3c108ArrayRefIlEEENKUlvE0_clEvEUllE_St5arrayIPcLm2EEEEviT0_T1_,@"STO_CUDA_ENTRY STV_DEFAULT"
_ZN2at6native29vectorized_elementwise_kernelILi2EZZNS0_61_GLOBAL__N__ae8afa13_23_FlattenIndicesKernel_cu_1520ed90_309421_flatten_indices_implINS2_18CUDAKernelLauncherElLl0EEENS_6TensorERKS5_N3c108ArrayRefIlEEENKUlvE0_clEvEUllE_St5arrayIPcLm2EEEEviT0_T1_:
.text._ZN2at6native29vectorized_elementwise_kernelILi2EZZNS0_61_GLOBAL__N__ae8afa13_23_FlattenIndicesKernel_cu_1520ed90_309421_flatten_indices_implINS2_18CUDAKernelLauncherElLl0EEENS_6TensorERKS5_N3c108ArrayRefIlEEENKUlvE0_clEvEUllE_St5arrayIPcLm2EEEEviT0_T1_:
[----:B------:R-:W0:Y:S08]  /*0000*/  LDC R1, c[0x0][0x28] ;  /* 0x00000a00ff017b82 */ /* 0x000e300000000800 */
[----:B------:R-:W1:Y:S01]  /*0010*/  S2UR UR8, SR_CTAID.X ;  /* 0x00000000000879c3 */ /* 0x000e620000002500 */
[----:B------:R-:W-:Y:S01]  /*0020*/  ULDC UR4, c[0x0][0x210] ;  /* 0x0000840000047ab9 */ /* 0x000fe20000000800 */
[----:B------:R-:W-:Y:S01]  /*0030*/  ULDC.64 UR6, c[0x0][0x208] ;  /* 0x0000820000067ab9 */ /* 0x000fe20000000a00 */
[----:B0-----:R-:W-:Y:S01]  /*0040*/  IADD3 R1, R1, -0x10, RZ ;  /* 0xfffffff001017810 */ /* 0x001fe20007ffe0ff */
[----:B-1----:R-:W-:-:S04]  /*0050*/  USHF.L.U32 UR8, UR8, 0xa, URZ ;  /* 0x0000000a08087899 */ /* 0x002fc8000800063f */
[----:B------:R-:W-:-:S04]  /*0060*/  UIADD3 UR4, -UR8, UR4, URZ ;  /* 0x0000000408047290 */ /* 0x000fc8000fffe13f */
[----:B------:R-:W-:-:S06]  /*0070*/  UISETP.GE.U32.AND UP0, UPT, UR4, 0x400, UPT ;  /* 0x000004000400788c */ /* 0x000fcc000bf06070 */
[----:B------:R-:W-:-:S13]  /*0080*/  PLOP3.LUT P0, PT, PT, PT, UP0, 0x80, 0x0 ;  /* 0x000000000000781c */ /* 0x000fda0003f0f008 */
[----:B------:R-:W-:Y:S05]  /*0090*/  @!P0 BRA `(.L_x_647) ;  /* 0x000000b4007c8947 */ /* 0x000fea0003800000 */
[----:B------:R-:W0:Y:S01]  /*00a0*/  LDC.64 R38, c[0x0][0x228] ;  /* 0x00008a00ff267b82 */ /* 0x000e220000000a00 */
[----:B------:R-:W1:Y:S01]  /*00b0*/  S2R R41, SR_TID.X ;  /* 0x0000000000297919 */ /* 0x000e620000002100 */
[----:B------:R-:W-:Y:S01]  /*00c0*/  HFMA2.MMA R13, -RZ, RZ, 0, 0 ;  /* 0x00000000ff0d7435 */ /* 0x000fe200000001ff */
[----:B------:R-:W-:Y:S01]  /*00d0*/  IMAD.MOV.U32 R32, RZ, RZ, RZ ;  /* 0x000000ffff207224 */ /* 0x000fe200078e00ff */
[----:B------:R-:W-:Y:S02]  /*00e0*/  CS2R R2, SRZ ;  /* 0x0000000000027805 */ /* 0x000fe4000001ff00 */
[----:B------:R-:W-:Y:S01]  /*00f0*/  CS2R R4, SRZ ;  /* 0x0000000000047805 */ /* 0x000fe2000001ff00 */
[----:B------:R-:W-:Y:S01]  /*0100*/  IMAD.MOV.U32 R40, RZ, RZ, RZ ;  /* 0x000000ffff287224 */ /* 0x000fe200078e00ff */
[----:B------:R-:W-:Y:S02]  /*0110*/  CS2R R6, SRZ ;  /* 0x0000000000067805 */ /* 0x000fe4000001ff00 */
[----:B------:R-:W-:-:S02]  /*0120*/  CS2R R8, SRZ ;  /* 0x0000000000087805 */ /* 0x000fc4000001ff00 */
[----:B------:R-:W-:Y:S02]  /*0130*/  CS2R R10, SRZ ;  /* 0x00000000000a7805 */ /* 0x000fe4000001ff00 */
[----:B------:R-:W-:Y:S02]  /*0140*/  CS2R R34, SRZ ;  /* 0x0000000000227805 */ /* 0x000fe4000001ff00 */
[----:B------:R-:W-:Y:S02]  /*0150*/  MOV R36, RZ ;  /* 0x000000ff00247202 */ /* 0x000fe40000000f00 */
[----:B0-----:R-:W-:-:S04]  /*0160*/  ISETP.GE.U32.AND P0, PT, R38, 0x1, PT ;  /* 0x000000012600780c */ /* 0x001fc80003f06070 */
[----:B------:R-:W-:-:S13]  /*0170*/  ISETP.GE.AND.EX P0, PT, R39, RZ, PT, P0 ;  /* 0x000000ff2700720c */ /* 0x000fda0003f06300 */
[----:B-1----:R-:W-:Y:S05]  /*0180*/  @!P0 BRA `(.L_x_648) ;  /* 0x000000b000e08947 */ /* 0x002fea0003800000 */
[----:B------:R-:W-:Y:S01]  /*0190*/  ULDC.64 UR4, c[0x0][0x250] ;  /* 0x0000940000047ab9 */ /* 0x000fe20000000a00 */
[----:B------:R-:W-:Y:S01]  /*01a0*/  IADD3 R0, P0, R38, -0x1, RZ ;  /* 0xffffffff26007810 */ /* 0x000fe20007f1e0ff */
[----:B------:R-:W-:Y:S01]  /*01b0*/  UIMAD.WIDE UR4, UR8, 0x8, UR4 ;  /* 0x00000008080478a5 */ /* 0x000fe2000f8e0204 */
[----:B------:R-:W-:-:S05]  /*01c0*/  ULDC.64 UR10, c[0x0][0x238] ;  /* 0x00008e00000a7ab9 */ /* 0x000fca0000000a00 */
[----:B------:R-:W-:Y:S01]  /*01d0*/  MOV R3, UR5 ;  /* 0x0000000500037c02 */ /* 0x000fe20008000f00 */
[----:B------:R-:W-:-:S04]  /*01e0*/  IMAD.U32 R2, RZ, RZ, UR4 ;  /* 0x00000004ff027e24 */ /* 0x000fc8000f8e00ff */
[----:B------:R-:W-:-:S05]  /*01f0*/  IMAD.WIDE.U32 R2, R41, 0x10, R2 ;  /* 0x0000001029027825 */ /* 0x000fca00078e0002 */
[----:B------:R-:W2:Y:S04]  /*0200*/  LDG.E.128 R8, desc[UR6][R2.64+0x1800] ;  /* 0x0018000602087981 */ /* 0x000ea8000c1e1d00 */
[----:B------:R0:W5:Y:S04]  /*0210*/  LDG.E.128 R4, desc[UR6][R2.64] ;  /* 0x0000000602047981 */ /* 0x000168000c1e1d00 */
[----:B------:R0:W5:Y:S04]  /*0220*/  LDG.E.128 R16, desc[UR6][R2.64+0x800] ;  /* 0x0008000602107981 */ /* 0x000168000c1e1d00 */
[----:B------:R0:W5:Y:S01]  /*0230*/  LDG.E.128 R12, desc[UR6][R2.64+0x1000] ;  /* 0x00100006020c7981 */ /* 0x000162000c1e1d00 */
[----:B------:R-:W-:-:S02]  /*0240*/  ISETP.GE.U32.AND P1, PT, R0, 0x3, PT ;  /* 0x000000030000780c */ /* 0x000fc40003f26070 */
[----:B------:R-:W-:-:S04]  /*0250*/  IADD3.X R0, R39, -0x1, RZ, P0, !PT ;  /* 0xffffffff27007810 */ /* 0x000fc800007fe4ff */
[----:B------:R-:W-:Y:S01]  /*0260*/  ISETP.GE.U32.AND.EX P1, PT, R0, RZ, PT, P1 ;  /* 0x000000ff0000720c */ /* 0x000fe20003f26110 */
[----:B------:R-:W-:Y:S01]  /*0270*/  UMOV UR4, URZ ;  /* 0x0000003f00047c82 */ /* 0x000fe20008000000 */
[----:B------:R-:W-:Y:S01]  /*0280*/  UMOV UR5, URZ ;  /* 0x0000003f00057c82 */ /* 0x000fe20008000000 */
[----:B------:R-:W-:Y:S01]  /*0290*/  LOP3.LUT R37, R38, 0x3, RZ, 0xc0, !PT ;  /* 0x0000000326257812 */ /* 0x000fe200078ec0ff */
[----:B------:R-:W-:Y:S01]  /*02a0*/  IMAD.MOV.U32 R36, RZ, RZ, RZ ;  /* 0x000000ffff247224 */ /* 0x000fe200078e00ff */
[----:B------:R-:W-:Y:S01]  /*02b0*/  MOV R35, RZ ;  /* 0x000000ff00237202 */ /* 0x000fe20000000f00 */
[----:B--2---:R0:W-:Y:S04]  /*02c0*/  STL.64 [R1], R8 ;  /* 0x0000000801007387 */ /* 0x0041e80000100a00 */
[----:B------:R0:W-:Y:S03]  /*02d0*/  STL.64 [R1+0x8], R10 ;  /* 0x0000080a01007387 */ /* 0x0001e60000100a00 */
[----:B------:R-:W-:Y:S05]  /*02e0*/  @!P1 BRA `(.L_x_649) ;  /* 0x0000001000989947 */ /* 0x000fea0003800000 */
[----:B------:R-:W-:Y:S01]  /*02f0*/  IADD3 R30, P2, -R37, R38, RZ ;  /* 0x00000026251e7210 */ /* 0x000fe20007f5e1ff */
[----:B------:R-:W-:Y:S01]  /*0300*/  ULDC.64 UR4, c[0x0][0x220] ;  /* 0x0000880000047ab9 */ /* 0x000fe20000000a00 */
[----:B------:R-:W-:Y:S01]  /*0310*/  UIMAD.WIDE.U32 UR14, UR10, 0x8, URZ ;  /* 0x000000080a0e78a5 */ /* 0x000fe2000f8e003f */
[----:B0----5:R-:W-:Y:S01]  /*0320*/  IMAD R9, R5, UR4, RZ ;  /* 0x0000000405097c24 */ /* 0x021fe2000f8e02ff */
[----:B------:R-:W-:Y:S01]  /*0330*/  ISETP.GT.U32.AND P0, PT, R30, RZ, PT ;  /* 0x000000ff1e00720c */ /* 0x000fe20003f04070 */
[C---:B------:R-:W-:Y:S01]  /*0340*/  IMAD.WIDE.U32 R2, R4.reuse, UR4, RZ ;  /* 0x0000000404027c25 */ /* 0x040fe2000f8e00ff */
[----:B------:R-:W-:Y:S01]  /*0350*/  IADD3.X R0, R39, -0x1, RZ, P2, !PT ;  /* 0xffffffff27007810 */ /* 0x000fe200017fe4ff */
[----:B------:R-:W-:Y:S02]  /*0360*/  USHF.L.U32 UR9, UR11, 0x3, URZ ;  /* 0x000000030b097899 */ /* 0x000fe4000800063f */
[----:B------:R-:W-:Y:S01]  /*0370*/  IMAD R9, R4, UR5, R9 ;  /* 0x0000000504097c24 */ /* 0x000fe2000f8e0209 */
[----:B------:R-:W-:Y:S01]  /*0380*/  ISETP.GT.AND.EX P0, PT, R0, RZ, PT, P0 ;  /* 0x000000ff0000720c */ /* 0x000fe20003f04300 */
[----:B------:R-:W-:Y:S01]  /*0390*/  ULDC.64 UR4, c[0x0][0x218] ;  /* 0x0000860000047ab9 */ /* 0x000fe20000000a00 */
[----:B------:R-:W-:Y:S01]  /*03a0*/  UIADD3 UR9, UR15, UR9, URZ ;  /* 0x000000090f097290 */ /* 0x000fe2000fffe03f */
[----:B------:R-:W-:Y:S01]  /*03b0*/  IMAD.IADD R25, R3, 0x1, R9 ;  /* 0x0000000103197824 */ /* 0x000fe200078e0209 */
[----:B------:R-:W-:Y:S01]  /*03c0*/  LEA R24, P2, R2, UR4, 0x3 ;  /* 0x0000000402187c11 */ /* 0x000fe2000f8418ff */
[----:B------:R-:W-:Y:S01]  /*03d0*/  UMOV UR4, URZ ;  /* 0x0000003f00047c82 */ /* 0x000fe20008000000 */
[----:B------:R-:W-:-:S02]  /*03e0*/  ULDC.64 UR18, c[0x0][0x230] ;  /* 0x00008c0000127ab9 */ /* 0x000fc40000000a00 */
[----:B------:R-:W-:Y:S01]  /*03f0*/  LEA.HI.X R25, R2, UR5, R25, 0x3, P2 ;  /* 0x0000000502197c11 */ /* 0x000fe200090f1c19 */
[----:B------:R-:W-:-:S04]  /*0400*/  UMOV UR5, URZ ;  /* 0x0000003f00057c82 */ /* 0x000fc80008000000 */
[----:B------:R-:W-:Y:S05]  /*0410*/  @!P0 BRA `(.L_x_650) ;  /* 0x0000000c00988947 */ /* 0x000fea0003800000 */
[----:B------:R-:W-:Y:S02]  /*0420*/  ISETP.GT.U32.AND P2, PT, R30, 0xc, PT ;  /* 0x0000000c1e00780c */ /* 0x000fe40003f44070 */
[----:B------:R-:W-:Y:S02]  /*0430*/  PLOP3.LUT P0, PT, PT, PT, PT, 0x80, 0x0 ;  /* 0x000000000000781c */ /* 0x000fe40003f0f070 */
[----:B------:R-:W-:-:S13]  /*0440*/  ISETP.GT.AND.EX P2, PT, R0, RZ, PT, P2 ;  /* 0x000000ff0000720c */ /* 0x000fda0003f44320 */
[----:B------:R-:W-:Y:S05]  /*0450*/  @!P2 BRA `(.L_x_651) ;  /* 0x00000008003ca947 */ /* 0x000fea0003800000 */
[----:B------:R-:W-:Y:S01]  /*0460*/  PLOP3.LUT P0, PT, PT, PT, PT, 0x8, 0x0 ;  /* 0x000000000000781c */ /* 0x000fe20003f0e170 */
[----:B------:R-:W-:-:S12]  /*0470*/  ULDC.64 UR16, c[0x0][0x230] ;  /* 0x00008c0000107ab9 */ /* 0x000fd80000000a00 */
.L_x_652:
[----:B------:R-:W-:Y:S01]  /*0480*/  ULEA UR12, UP0, UR4, UR16, 0x3 ;  /* 0x00000010040c7291 */ /* 0x000fe2000f80183f */
[----:B------:R-:W2:Y:S03]  /*0490*/  LDG.E.64.CONSTANT R10, desc[UR6][R24.64] ;  /* 0x00000006180a7981 */ /* 0x000ea6000c1e9b00 */
[----:B------:R-:W-:Y:S02]  /*04a0*/  ULEA.HI.X UR13, UR4, UR17, UR5, 0x3, UP0 ;  /* 0x00000011040d7291 */ /* 0x000fe400080f1c05 */
[----:B------:R-:W-:-:S04]  /*04b0*/  MOV R8, UR12 ;  /* 0x0000000c00087c02 */ /* 0x000fc80008000f00 */
[----:B------:R-:W-:-:S05]  /*04c0*/  IMAD.U32 R9, RZ, RZ, UR13 ;  /* 0x0000000dff097e24 */ /* 0x000fca000f8e00ff */
[----:B------:R-:W2:Y:S01]  /*04d0*/  LDG.E.64 R20, desc[UR6][R8.64] ;  /* 0x0000000608147981 */ /* 0x000ea2000c1e1b00 */
[----:B------:R-:W-:-:S03]  /*04e0*/  IADD3 R42, P2, R24, UR14, RZ ;  /* 0x0000000e182a7c10 */ /* 0x000fc6000ff5e0ff */
[----:B------:R-:W3:Y:S01]  /*04f0*/  LDG.E.64 R28, desc[UR6][R8.64+0x10] ;  /* 0x00001006081c7981 */ /* 0x000ee2000c1e1b00 */
[----:B------:R-:W-:-:S03]  /*0500*/  IADD3.X R43, R25, UR9, RZ, P2, !PT ;  /* 0x00000009192b7c10 */ /* 0x000fc600097fe4ff */
[----:B------:R-:W4:Y:S04]  /*0510*/  LDG.E.64 R24, desc[UR6][R8.64+0x8] ;  /* 0x0000080608187981 */ /* 0x000f28000c1e1b00 */
[----:B------:R-:W4:Y:S01]  /*0520*/  LDG.E.64.CONSTANT R22, desc[UR6][R42.64] ;  /* 0x000000062a167981 */ /* 0x000f22000c1e9b00 */
[----:B------:R-:W-:-:S04]  /*0530*/  IADD3 R2, P2, R42, UR14, RZ ;  /* 0x0000000e2a027c10 */ /* 0x000fc8000ff5e0ff */
[----:B------:R-:W-:-:S05]  /*0540*/  IADD3.X R3, R43, UR9, RZ, P2, !PT ;  /* 0x000000092b037c10 */ /* 0x000fca00097fe4ff */
[----:B------:R0:W3:Y:S01]  /*0550*/  LDG.E.64.CONSTANT R26, desc[UR6][R2.64] ;  /* 0x00000006021a7981 */ /* 0x0000e2000c1e9b00 */
[----:B------:R-:W-:Y:S02]  /*0560*/  MOV R34, R36 ;  /* 0x0000002400227202 */ /* 0x000fe40000000f00 */
[----:B0-----:R-:W-:-:S04]  /*0570*/  IADD3 R2, P2, R2, UR14, RZ ;  /* 0x0000000e02027c10 */ /* 0x001fc8000ff5e0ff */
[----:B------:R-:W-:Y:S01]  /*0580*/  IADD3.X R3, R3, UR9, RZ, P2, !PT ;  /* 0x0000000903037c10 */ /* 0x000fe200097fe4ff */
[-C--:B--2---:R-:W-:Y:S02]  /*0590*/  IMAD R11, R11, R20.reuse, RZ ;  /* 0x000000140b0b7224 */ /* 0x084fe400078e02ff */
[----:B------:R-:W-:-:S04]  /*05a0*/  IMAD.WIDE.U32 R32, R10, R20, R34 ;  /* 0x000000140a207225 */ /* 0x000fc800078e0022 */
[----:B------:R-:W-:Y:S02]  /*05b0*/  IMAD R31, R10, R21, R11 ;  /* 0x000000150a1f7224 */ /* 0x000fe400078e020b */
[----:B------:R0:W2:Y:S04]  /*05c0*/  LDG.E.64.CONSTANT R20, desc[UR6][R2.64] ;  /* 0x0000000602147981 */ /* 0x0000a8000c1e9b00 */
[----:B------:R-:W2:Y:S01]  /*05d0*/  LDG.E.64 R10, desc[UR6][R8.64+0x18] ;  /* 0x00001806080a7981 */ /* 0x000ea2000c1e1b00 */
[----:B------:R-:W-:Y:S01]  /*05e0*/  IMAD.IADD R33, R33, 0x1, R31 ;  /* 0x0000000121217824 */ /* 0x000fe200078e021f */
[----:B0-----:R-:W-:Y:S01]  /*05f0*/  IADD3 R2, P2, R2, UR14, RZ ;  /* 0x0000000e02027c10 */ /* 0x001fe2000ff5e0ff */
[----:B----4-:R-:W-:-:S03]  /*0600*/  IMAD R23, R23, R24, RZ ;  /* 0x0000001817177224 */ /* 0x010fc600078e02ff */
[----:B------:R-:W-:Y:S01]  /*0610*/  IADD3.X R3, R3, UR9, RZ, P2, !PT ;  /* 0x0000000903037c10 */ /* 0x000fe200097fe4ff */
[C---:B------:R-:W-:Y:S02]  /*0620*/  IMAD R23, R22.reuse, R25, R23 ;  /* 0x0000001916177224 */ /* 0x040fe400078e0217 */
[----:B------:R-:W-:Y:S02]  /*0630*/  IMAD.WIDE.U32 R34, R22, R24, R32 ;  /* 0x0000001816227225 */ /* 0x000fe400078e0020 */
[----:B------:R0:W4:Y:S04]  /*0640*/  LDG.E.64.CONSTANT R24, desc[UR6][R2.64] ;  /* 0x0000000602187981 */ /* 0x000128000c1e9b00 */
[----:B------:R-:W4:Y:S01]  /*0650*/  LDG.E.64 R32, desc[UR6][R8.64+0x20] ;  /* 0x0000200608207981 */ /* 0x000f22000c1e1b00 */
[----:B------:R-:W-:Y:S01]  /*0660*/  IADD3 R35, R35, R23, RZ ;  /* 0x0000001723237210 */ /* 0x000fe20007ffe0ff */
[----:B---3--:R-:W-:Y:S01]  /*0670*/  IMAD R23, R27, R28, RZ ;  /* 0x0000001c1b177224 */ /* 0x008fe200078e02ff */
[----:B0-----:R-:W-:-:S04]  /*0680*/  IADD3 R2, P2, R2, UR14, RZ ;  /* 0x0000000e02027c10 */ /* 0x001fc8000ff5e0ff */
[----:B------:R-:W-:Y:S01]  /*0690*/  IADD3.X R3, R3, UR9, RZ, P2, !PT ;  /* 0x0000000903037c10 */ /* 0x000fe200097fe4ff */
[C---:B------:R-:W-:Y:S02]  /*06a0*/  IMAD R22, R26.reuse, R29, R23 ;  /* 0x0000001d1a167224 */ /* 0x040fe400078e0217 */
[----:B------:R-:W-:Y:S02]  /*06b0*/  IMAD.WIDE.U32 R34, R26, R28, R34 ;  /* 0x0000001c1a227225 */ /* 0x000fe400078e0022 */
[----:B------:R0:W3:Y:S04]  /*06c0*/  LDG.E.64.CONSTANT R26, desc[UR6][R2.64] ;  /* 0x00000006021a7981 */ /* 0x0000e8000c1e9b00 */
[----:B------:R-:W3:Y:S01]  /*06d0*/  LDG.E.64 R28, desc[UR6][R8.64+0x28] ;  /* 0x00002806081c7981 */ /* 0x000ee2000c1e1b00 */
[----:B------:R-:W-:Y:S01]  /*06e0*/  IMAD.IADD R35, R35, 0x1, R22 ;  /* 0x0000000123237824 */ /* 0x000fe200078e0216 */
[----:B------:R-:W-:-:S04]  /*06f0*/  IADD3 R22, P2, R2, UR14, RZ ;  /* 0x0000000e02167c10 */ /* 0x000fc8000ff5e0ff */
[----:B------:R-:W-:Y:S01]  /*0700*/  IADD3.X R23, R3, UR9, RZ, P2, !PT ;  /* 0x0000000903177c10 */ /* 0x000fe200097fe4ff */
[-C--:B--2---:R-:W-:Y:S02]  /*0710*/  IMAD R21, R21, R10.reuse, RZ ;  /* 0x0000000a15157224 */ /* 0x084fe400078e02ff */
[C---:B0-----:R-:W-:Y:S02]  /*0720*/  IMAD.WIDE.U32 R2, R20.reuse, R10, R34 ;  /* 0x0000000a14027225 */ /* 0x041fe400078e0022 */
[----:B------:R-:W2:Y:S02]  /*0730*/  LDG.E.64 R34, desc[UR6][R8.64+0x30] ;  /* 0x0000300608227981 */ /* 0x000ea4000c1e1b00 */
[----:B------:R-:W-:Y:S02]  /*0740*/  IMAD R11, R20, R11, R21 ;  /* 0x0000000b140b7224 */ /* 0x000fe400078e0215 */
[----:B------:R-:W2:Y:S03]  /*0750*/  LDG.E.64.CONSTANT R20, desc[UR6][R22.64] ;  /* 0x0000000616147981 */ /* 0x000ea6000c1e9b00 */
[----:B------:R-:W-:Y:S01]  /*0760*/  IADD3 R3, R3, R11, RZ ;  /* 0x0000000b03037210 */ /* 0x000fe20007ffe0ff */
[----:B----4-:R-:W-:-:S04]  /*0770*/  IMAD R11, R25, R32, RZ ;  /* 0x00000020190b7224 */ /* 0x010fc800078e02ff */
[C---:B------:R-:W-:Y:S02]  /*0780*/  IMAD R25, R24.reuse, R33, R11 ;  /* 0x0000002118197224 */ /* 0x040fe400078e020b */
[----:B------:R-:W-:Y:S01]  /*0790*/  IMAD.WIDE.U32 R10, R24, R32, R2 ;  /* 0x00000020180a7225 */ /* 0x000fe200078e0002 */
[----:B------:R-:W-:-:S04]  /*07a0*/  IADD3 R2, P2, R22, UR14, RZ ;  /* 0x0000000e16027c10 */ /* 0x000fc8000ff5e0ff */
[----:B------:R-:W-:Y:S01]  /*07b0*/  IADD3.X R3, R23, UR9, RZ, P2, !PT ;  /* 0x0000000917037c10 */ /* 0x000fe200097fe4ff */
[----:B------:R-:W-:Y:S01]  /*07c0*/  IMAD.IADD R11, R11, 0x1, R25 ;  /* 0x000000010b0b7824 */ /* 0x000fe200078e0219 */
[----:B------:R-:W-:Y:S01]  /*07d0*/  IADD3 R32, P2, R2, UR14, RZ ;  /* 0x0000000e02207c10 */ /* 0x000fe2000ff5e0ff */
[----:B------:R-:W4:Y:S04]  /*07e0*/  LDG.E.64 R24, desc[UR6][R8.64+0x38] ;  /* 0x0000380608187981 */ /* 0x000f28000c1e1b00 */
[----:B------:R0:W4:Y:S01]  /*07f0*/  LDG.E.64.CONSTANT R22, desc[UR6][R2.64] ;  /* 0x0000000602167981 */ /* 0x000122000c1e9b00 */
[----:B---3--:R-:W-:Y:S01]  /*0800*/  IMAD R27, R27, R28, RZ ;  /* 0x0000001c1b1b7224 */ /* 0x008fe200078e02ff */
[----:B------:R-:W-:-:S03]  /*0810*/  IADD3.X R33, R3, UR9, RZ, P2, !PT ;  /* 0x0000000903217c10 */ /* 0x000fc600097fe4ff */
[C---:B0-----:R-:W-:Y:S02]  /*0820*/  IMAD R2, R26.reuse, R29, R27 ;  /* 0x0000001d1a027224 */ /* 0x041fe400078e021b */
[----:B------:R-:W-:Y:S02]  /*0830*/  IMAD.WIDE.U32 R28, R26, R28, R10 ;  /* 0x0000001c1a1c7225 */ /* 0x000fe400078e000a */
[----:B------:R-:W3:Y:S04]  /*0840*/  LDG.E.64.CONSTANT R10, desc[UR6][R32.64] ;  /* 0x00000006200a7981 */ /* 0x000ee8000c1e9b00 */
[----:B------:R-:W3:Y:S01]  /*0850*/  LDG.E.64 R26, desc[UR6][R8.64+0x40] ;  /* 0x00004006081a7981 */ /* 0x000ee2000c1e1b00 */
[----:B------:R-:W-:Y:S02]  /*0860*/  IADD3 R29, R29, R2, RZ ;  /* 0x000000021d1d7210 */ /* 0x000fe40007ffe0ff */
[----:B------:R-:W-:-:S04]  /*0870*/  IADD3 R2, P2, R32, UR14, RZ ;  /* 0x0000000e20027c10 */ /* 0x000fc8000ff5e0ff */
[----:B------:R-:W-:Y:S02]  /*0880*/  IADD3.X R3, R33, UR9, RZ, P2, !PT ;  /* 0x0000000921037c10 */ /* 0x000fe400097fe4ff */
[----:B------:R-:W5:Y:S01]  /*0890*/  LDG.E.64 R32, desc[UR6][R8.64+0x48] ;  /* 0x0000480608207981 */ /* 0x000f62000c1e1b00 */
[----:B--2---:R-:W-:-:S04]  /*08a0*/  IMAD R31, R21, R34, RZ ;  /* 0x00000022151f7224 */ /* 0x004fc800078e02ff */
[C---:B------:R-:W-:Y:S02]  /*08b0*/  IMAD R31, R20.reuse, R35, R31 ;  /* 0x00000023141f7224 */ /* 0x040fe400078e021f */
[----:B------:R-:W-:Y:S02]  /*08c0*/  IMAD.WIDE.U32 R20, R20, R34, R28 ;  /* 0x0000002214147225 */ /* 0x000fe400078e001c */
[----:B------:R0:W5:Y:S02]  /*08d0*/  LDG.E.64.CONSTANT R28, desc[UR6][R2.64] ;  /* 0x00000006021c7981 */ /* 0x000164000c1e9b00 */
[----:B------:R-:W-:Y:S01]  /*08e0*/  IMAD.IADD R21, R21, 0x1, R31 ;  /* 0x0000000115157824 */ /* 0x000fe200078e021f */
[----:B------:R-:W-:-:S04]  /*08f0*/  IADD3 R42, P2, R2, UR14, RZ ;  /* 0x0000000e022a7c10 */ /* 0x000fc8000ff5e0ff */
[----:B------:R-:W-:Y:S01]  /*0900*/  IADD3.X R43, R3, UR9, RZ, P2, !PT ;  /* 0x00000009032b7c10 */ /* 0x000fe200097fe4ff */
[-C--:B----4-:R-:W-:Y:S02]  /*0910*/  IMAD R23, R23, R24.reuse, RZ ;  /* 0x0000001817177224 */ /* 0x090fe400078e02ff */
[----:B------:R-:W-:-:S04]  /*0920*/  IMAD.WIDE.U32 R20, R22, R24, R20 ;  /* 0x0000001816147225 */ /* 0x000fc800078e0014 */
[----:B------:R-:W-:Y:S01]  /*0930*/  IMAD R23, R22, R25, R23 ;  /* 0x0000001916177224 */ /* 0x000fe200078e0217 */
[----:B0-----:R-:W-:Y:S01]  /*0940*/  IADD3 R2, P2, R42, UR14, RZ ;  /* 0x0000000e2a027c10 */ /* 0x001fe2000ff5e0ff */
[----:B------:R-:W2:Y:S03]  /*0950*/  LDG.E.64 R24, desc[UR6][R8.64+0x58] ;  /* 0x0000580608187981 */ /* 0x000ea6000c1e1b00 */
[----:B------:R-:W-:Y:S01]  /*0960*/  IADD3 R21, R21, R23, RZ ;  /* 0x0000001715157210 */ /* 0x000fe20007ffe0ff */
[-C--:B---3--:R-:W-:Y:S02]  /*0970*/  IMAD R11, R11, R26.reuse, RZ ;  /* 0x0000001a0b0b7224 */ /* 0x088fe400078e02ff */
[----:B------:R-:W-:-:S03]  /*0980*/  IMAD.WIDE.U32 R34, R10, R26, R20 ;  /* 0x0000001a0a227225 */ /* 0x000fc600078e0014 */
[----:B------:R-:W3:Y:S01]  /*0990*/  LDG.E.64 R20, desc[UR6][R8.64+0x50] ;  /* 0x0000500608147981 */ /* 0x000ee2000c1e1b00 */
[----:B------:R-:W-:-:S03]  /*09a0*/  IMAD R11, R10, R27, R11 ;  /* 0x0000001b0a0b7224 */ /* 0x000fc600078e020b */
[----:B------:R-:W3:Y:S01]  /*09b0*/  LDG.E.64.CONSTANT R26, desc[UR6][R42.64] ;  /* 0x000000062a1a7981 */ /* 0x000ee2000c1e9b00 */
[----:B------:R-:W-:Y:S02]  /*09c0*/  IADD3.X R3, R43, UR9, RZ, P2, !PT ;  /* 0x000000092b037c10 */ /* 0x000fe400097fe4ff */
[----:B------:R-:W-:-:S03]  /*09d0*/  IADD3 R10, P2, R2, UR14, RZ ;  /* 0x0000000e020a7c10 */ /* 0x000fc6000ff5e0ff */
[----:B------:R-:W2:Y:S01]  /*09e0*/  LDG.E.64.CONSTANT R22, desc[UR6][R2.64] ;  /* 0x0000000602167981 */ /* 0x000ea2000c1e9b00 */
[----:B------:R-:W-:Y:S01]  /*09f0*/  IMAD.IADD R35, R35, 0x1, R11 ;  /* 0x0000000123237824 */ /* 0x000fe200078e020b */
[----:B------:R-:W-:Y:S02]  /*0a00*/  IADD3.X R11, R3, UR9, RZ, P2, !PT ;  /* 0x00000009030b7c10 */ /* 0x000fe400097fe4ff */
[----:B------:R-:W4:Y:S04]  /*0a10*/  LDG.E.64 R42, desc[UR6][R8.64+0x78] ;  /* 0x00007806082a7981 */ /* 0x000f28000c1e1b00 */
[----:B------:R-:W4:Y:S01]  /*0a20*/  LDG.E.64.CONSTANT R2, desc[UR6][R10.64] ;  /* 0x000000060a027981 */ /* 0x000f22000c1e9b00 */
[----:B-----5:R-:W-:-:S04]  /*0a30*/  IMAD R31, R29, R32, RZ ;  /* 0x000000201d1f7224 */ /* 0x020fc800078e02ff */
[C---:B------:R-:W-:Y:S02]  /*0a40*/  IMAD R31, R28.reuse, R33, R31 ;  /* 0x000000211c1f7224 */ /* 0x040fe400078e021f */
[----:B------:R-:W-:Y:S02]  /*0a50*/  IMAD.WIDE.U32 R28, R28, R32, R34 ;  /* 0x000000201c1c7225 */ /* 0x000fe400078e0022 */
[----:B------:R-:W4:Y:S03]  /*0a60*/  LDG.E.64 R32, desc[UR6][R8.64+0x60] ;  /* 0x0000600608207981 */ /* 0x000f26000c1e1b00 */
[----:B------:R-:W-:Y:S02]  /*0a70*/  IADD3 R29, R29, R31, RZ ;  /* 0x0000001f1d1d7210 */ /* 0x000fe40007ffe0ff */
[----:B------:R-:W-:-:S04]  /*0a80*/  IADD3 R34, P2, R10, UR14, RZ ;  /* 0x0000000e0a227c10 */ /* 0x000fc8000ff5e0ff */
[----:B------:R-:W-:Y:S02]  /*0a90*/  IADD3.X R35, R11, UR9, RZ, P2, !PT ;  /* 0x000000090b237c10 */ /* 0x000fe400097fe4ff */
[----:B------:R-:W5:Y:S01]  /*0aa0*/  LDG.E.64 R10, desc[UR6][R8.64+0x68] ;  /* 0x00006806080a7981 */ /* 0x000f62000c1e1b00 */
[----:B---3--:R-:W-:-:S04]  /*0ab0*/  IMAD R27, R27, R20, RZ ;  /* 0x000000141b1b7224 */ /* 0x008fc800078e02ff */
[C---:B------:R-:W-:Y:S02]  /*0ac0*/  IMAD R27, R26.reuse, R21, R27 ;  /* 0x000000151a1b7224 */ /* 0x040fe400078e021b */
[----:B------:R-:W-:-:S04]  /*0ad0*/  IMAD.WIDE.U32 R20, R26, R20, R28 ;  /* 0x000000141a147225 */ /* 0x000fc800078e001c */
[----:B------:R-:W-:Y:S02]  /*0ae0*/  IMAD.IADD R21, R21, 0x1, R27 ;  /* 0x0000000115157824 */ /* 0x000fe400078e021b */
[-C--:B--2---:R-:W-:Y:S01]  /*0af0*/  IMAD R23, R23, R24.reuse, RZ ;  /* 0x0000001817177224 */ /* 0x084fe200078e02ff */
[----:B------:R-:W2:Y:S03]  /*0b00*/  LDG.E.64 R26, desc[UR6][R8.64+0x70] ;  /* 0x00007006081a7981 */ /* 0x000ea6000c1e1b00 */
[C---:B------:R-:W-:Y:S02]  /*0b10*/  IMAD R23, R22.reuse, R25, R23 ;  /* 0x0000001916177224 */ /* 0x040fe400078e0217 */
[----:B------:R-:W-:Y:S02]  /*0b20*/  IMAD.WIDE.U32 R24, R22, R24, R20 ;  /* 0x0000001816187225 */ /* 0x000fe400078e0014 */
[----:B------:R-:W5:Y:S01]  /*0b30*/  LDG.E.64.CONSTANT R20, desc[UR6][R34.64] ;  /* 0x0000000622147981 */ /* 0x000f62000c1e9b00 */
[----:B------:R-:W-:-:S02]  /*0b40*/  IADD3 R22, P2, R34, UR14, RZ ;  /* 0x0000000e22167c10 */ /* 0x000fc4000ff5e0ff */
[----:B------:R-:W-:Y:S02]  /*0b50*/  IADD3 R25, R25, R23, RZ ;  /* 0x0000001719197210 */ /* 0x000fe40007ffe0ff */
[----:B------:R-:W-:Y:S01]  /*0b60*/  IADD3.X R23, R35, UR9, RZ, P2, !PT ;  /* 0x0000000923177c10 */ /* 0x000fe200097fe4ff */
[----:B----4-:R-:W-:-:S04]  /*0b70*/  IMAD R29, R3, R32, RZ ;  /* 0x00000020031d7224 */ /* 0x010fc800078e02ff */
[C---:B------:R-:W-:Y:S02]  /*0b80*/  IMAD R29, R2.reuse, R33, R29 ;  /* 0x00000021021d7224 */ /* 0x040fe400078e021d */
[----:B------:R-:W-:Y:S01]  /*0b90*/  IMAD.WIDE.U32 R32, R2, R32, R24 ;  /* 0x0000002002207225 */ /* 0x000fe200078e0018 */
[----:B------:R-:W-:Y:S01]  /*0ba0*/  IADD3 R2, P2, R22, UR14, RZ ;  /* 0x0000000e16027c10 */ /* 0x000fe2000ff5e0ff */
[----:B------:R-:W2:Y:S03]  /*0bb0*/  LDG.E.64.CONSTANT R24, desc[UR6][R22.64] ;  /* 0x0000000616187981 */ /* 0x000ea6000c1e9b00 */
[----:B------:R-:W-:-:S05]  /*0bc0*/  IADD3.X R3, R23, UR9, RZ, P2, !PT ;  /* 0x0000000917037c10 */ /* 0x000fca00097fe4ff */
[----:B------:R-:W3:Y:S01]  /*0bd0*/  LDG.E.64.CONSTANT R34, desc[UR6][R2.64] ;  /* 0x0000000602227981 */ /* 0x000ee2000c1e9b00 */
[----:B------:R-:W-:Y:S01]  /*0be0*/  IMAD.IADD R33, R33, 0x1, R29 ;  /* 0x0000000121217824 */ /* 0x000fe200078e021d */
[----:B------:R-:W-:-:S04]  /*0bf0*/  IADD3 R30, P2, R30, -0x10, RZ ;  /* 0xfffffff01e1e7810 */ /* 0x000fc80007f5e0ff */
[----:B------:R-:W-:Y:S02]  /*0c00*/  IADD3.X R0, R0, -0x1, RZ, P2, !PT ;  /* 0xffffffff00007810 */ /* 0x000fe400017fe4ff */
[----:B------:R-:W-:-:S04]  /*0c10*/  ISETP.GT.U32.AND P2, PT, R30, 0xc, PT ;  /* 0x0000000c1e00780c */ /* 0x000fc80003f44070 */
[----:B------:R-:W-:Y:S01]  /*0c20*/  ISETP.GT.AND.EX P2, PT, R0, RZ, PT, P2 ;  /* 0x000000ff0000720c */ /* 0x000fe20003f44320 */
[----:B------:R-:W-:Y:S01]  /*0c30*/  UIADD3 UR4, UP0, UR4, 0x10, URZ ;  /* 0x0000001004047890 */ /* 0x000fe2000ff1e03f */
[----:B-----5:R-:W-:-:S04]  /*0c40*/  IMAD R21, R21, R10, RZ ;  /* 0x0000000a15157224 */ /* 0x020fc800078e02ff */
[C---:B------:R-:W-:Y:S02]  /*0c50*/  IMAD R21, R20.reuse, R11, R21 ;  /* 0x0000000b14157224 */ /* 0x040fe400078e0215 */
[----:B------:R-:W-:-:S05]  /*0c60*/  IMAD.WIDE.U32 R10, R20, R10, R32 ;  /* 0x0000000a140a7225 */ /* 0x000fca00078e0020 */
[----:B------:R-:W-:Y:S01]  /*0c70*/  IADD3 R11, R11, R21, RZ ;  /* 0x000000150b0b7210 */ /* 0x000fe20007ffe0ff */
[----:B------:R-:W-:Y:S01]  /*0c80*/  UIADD3.X UR5, URZ, UR5, URZ, UP0, !UPT ;  /* 0x000000053f057290 */ /* 0x000fe200087fe43f */
[----:B--2---:R-:W-:-:S04]  /*0c90*/  IMAD R21, R25, R26, RZ ;  /* 0x0000001a19157224 */ /* 0x004fc800078e02ff */
[C---:B------:R-:W-:Y:S02]  /*0ca0*/  IMAD R21, R24.reuse, R27, R21 ;  /* 0x0000001b18157224 */ /* 0x040fe400078e0215 */
[----:B------:R-:W-:-:S04]  /*0cb0*/  IMAD.WIDE.U32 R24, R24, R26, R10 ;  /* 0x0000001a18187225 */ /* 0x000fc800078e000a */
[-C--:B---3--:R-:W-:Y:S02]  /*0cc0*/  IMAD R9, R35, R42.reuse, RZ ;  /* 0x0000002a23097224 */ /* 0x088fe400078e02ff */
[----:B------:R-:W-:Y:S02]  /*0cd0*/  IMAD.IADD R25, R25, 0x1, R21 ;  /* 0x0000000119197824 */ /* 0x000fe400078e0215 */
[C---:B------:R-:W-:Y:S02]  /*0ce0*/  IMAD R9, R34.reuse, R43, R9 ;  /* 0x0000002b22097224 */ /* 0x040fe400078e0209 */
[----:B------:R-:W-:Y:S01]  /*0cf0*/  IMAD.WIDE.U32 R34, R34, R42, R24 ;  /* 0x0000002a22227225 */ /* 0x000fe200078e0018 */
[----:B------:R-:W-:-:S04]  /*0d00*/  IADD3 R24, P3, R2, UR14, RZ ;  /* 0x0000000e02187c10 */ /* 0x000fc8000ff7e0ff */
[----:B------:R-:W-:Y:S01]  /*0d10*/  IADD3.X R25, R3, UR9, RZ, P3, !PT ;  /* 0x0000000903197c10 */ /* 0x000fe20009ffe4ff */
[----:B------:R-:W-:Y:S01]  /*0d20*/  IMAD.MOV.U32 R36, RZ, RZ, R34 ;  /* 0x000000ffff247224 */ /* 0x000fe200078e0022 */
[----:B------:R-:W-:Y:S01]  /*0d30*/  IADD3 R35, R35, R9, RZ ;  /* 0x0000000923237210 */ /* 0x000fe20007ffe0ff */
[----:B------:R-:W-:Y:S06]  /*0d40*/  @P2 BRA `(.L_x_652) ;  /* 0xfffffff400cc2947 */ /* 0x000fec000383ffff */
.L_x_651:
[----:B------:R-:W-:-:S04]  /*0d50*/  ISETP.GT.U32.AND P2, PT, R30, 0x4, PT ;  /* 0x000000041e00780c */ /* 0x000fc80003f44070 */
[----:B------:R-:W-:-:S13]  /*0d60*/  ISETP.GT.AND.EX P2, PT, R0, RZ, PT, P2 ;  /* 0x000000ff0000720c */ /* 0x000fda0003f44320 */
[----:B------:R-:W-:Y:S05]  /*0d70*/  @!P2 BRA `(.L_x_653) ;  /* 0x000000040034a947 */ /* 0x000fea0003800000 */
[----:B------:R-:W-:Y:S01]  /*0d80*/  ULDC.64 UR12, c[0x0][0x230] ;  /* 0x00008c00000c7ab9 */ /* 0x000fe20000000a00 */
[----:B------:R-:W2:Y:S01]  /*0d90*/  LDG.E.64.CONSTANT R2, desc[UR6][R24.64] ;  /* 0x0000000618027981 */ /* 0x000ea2000c1e9b00 */
[----:B------:R-:W-:-:S04]  /*0da0*/  ULEA UR12, UP0, UR4, UR12, 0x3 ;  /* 0x0000000c040c7291 */ /* 0x000fc8000f80183f */
[----:B------:R-:W-:Y:S02]  /*0db0*/  ULEA.HI.X UR13, UR4, UR13, UR5, 0x3, UP0 ;  /* 0x0000000d040d7291 */ /* 0x000fe400080f1c05 */
[----:B------:R-:W-:-:S04]  /*0dc0*/  MOV R8, UR12 ;  /* 0x0000000c00087c02 */ /* 0x000fc80008000f00 */
[----:B------:R-:W-:-:S05]  /*0dd0*/  IMAD.U32 R9, RZ, RZ, UR13 ;  /* 0x0000000dff097e24 */ /* 0x000fca000f8e00ff */
[----:B------:R-:W2:Y:S01]  /*0de0*/  LDG.E.64 R22, desc[UR6][R8.64] ;  /* 0x0000000608167981 */ /* 0x000ea2000c1e1b00 */
[----:B------:R-:W-:-:S03]  /*0df0*/  IADD3 R26, P0, R24, UR14, RZ ;  /* 0x0000000e181a7c10 */ /* 0x000fc6000ff1e0ff */
[----:B------:R-:W3:Y:S01]  /*0e00*/  LDG.E.64 R20, desc[UR6][R8.64+0x8] ;  /* 0x0000080608147981 */ /* 0x000ee2000c1e1b00 */
[----:B------:R-:W-:Y:S02]  /*0e10*/  IADD3.X R27, R25, UR9, RZ, P0, !PT ;  /* 0x00000009191b7c10 */ /* 0x000fe400087fe4ff */
[----:B------:R-:W-:Y:S01]  /*0e20*/  MOV R34, R36 ;  /* 0x0000002400227202 */ /* 0x000fe20000000f00 */
[----:B------:R-:W4:Y:S04]  /*0e30*/  LDG.E.64 R24, desc[UR6][R8.64+0x10] ;  /* 0x0000100608187981 */ /* 0x000f28000c1e1b00 */
[----:B------:R-:W3:Y:S01]  /*0e40*/  LDG.E.64.CONSTANT R10, desc[UR6][R26.64] ;  /* 0x000000061a0a7981 */ /* 0x000ee2000c1e9b00 */
[----:B------:R-:W-:-:S03]  /*0e50*/  IADD3 R42, P0, R26, UR14, RZ ;  /* 0x0000000e1a2a7c10 */ /* 0x000fc6000ff1e0ff */
[----:B------:R-:W5:Y:S01]  /*0e60*/  LDG.E.64 R28, desc[UR6][R8.64+0x18] ;  /* 0x00001806081c7981 */ /* 0x000f62000c1e1b00 */
[----:B------:R-:W-:-:S05]  /*0e70*/  IADD3.X R43, R27, UR9, RZ, P0, !PT ;  /* 0x000000091b2b7c10 */ /* 0x000fca00087fe4ff */
[----:B------:R-:W4:Y:S01]  /*0e80*/  LDG.E.64.CONSTANT R32, desc[UR6][R42.64] ;  /* 0x000000062a207981 */ /* 0x000f22000c1e9b00 */
[-C--:B--2---:R-:W-:Y:S02]  /*0e90*/  IMAD R3, R3, R22.reuse, RZ ;  /* 0x0000001603037224 */ /* 0x084fe400078e02ff */
[----:B------:R-:W-:-:S04]  /*0ea0*/  IMAD.WIDE.U32 R34, R2, R22, R34 ;  /* 0x0000001602227225 */ /* 0x000fc800078e0022 */
[----:B------:R-:W-:Y:S01]  /*0eb0*/  IMAD R3, R2, R23, R3 ;  /* 0x0000001702037224 */ /* 0x000fe200078e0203 */
[----:B------:R-:W-:-:S03]  /*0ec0*/  IADD3 R2, P0, R42, UR14, RZ ;  /* 0x0000000e2a027c10 */ /* 0x000fc6000ff1e0ff */
[----:B------:R-:W-:Y:S01]  /*0ed0*/  IMAD.IADD R35, R35, 0x1, R3 ;  /* 0x0000000123237824 */ /* 0x000fe200078e0203 */
[----:B------:R-:W-:Y:S02]  /*0ee0*/  IADD3.X R3, R43, UR9, RZ, P0, !PT ;  /* 0x000000092b037c10 */ /* 0x000fe400087fe4ff */
[----:B------:R-:W-:-:S03]  /*0ef0*/  IADD3 R22, P0, R2, UR14, RZ ;  /* 0x0000000e02167c10 */ /* 0x000fc6000ff1e0ff */
[----:B------:R0:W5:Y:S01]  /*0f00*/  LDG.E.64.CONSTANT R26, desc[UR6][R2.64] ;  /* 0x00000006021a7981 */ /* 0x000162000c1e9b00 */
[----:B---3--:R-:W-:Y:S01]  /*0f10*/  IMAD R11, R11, R20, RZ ;  /* 0x000000140b0b7224 */ /* 0x008fe200078e02ff */
[----:B------:R-:W-:-:S03]  /*0f20*/  IADD3.X R23, R3, UR9, RZ, P0, !PT ;  /* 0x0000000903177c10 */ /* 0x000fc600087fe4ff */
[C---:B------:R-:W-:Y:S02]  /*0f30*/  IMAD R21, R10.reuse, R21, R11 ;  /* 0x000000150a157224 */ /* 0x040fe400078e020b */
[----:B0-----:R-:W-:Y:S02]  /*0f40*/  IMAD.WIDE.U32 R2, R10, R20, R34 ;  /* 0x000000140a027225 */ /* 0x001fe400078e0022 */
[----:B------:R0:W2:Y:S04]  /*0f50*/  LDG.E.64.CONSTANT R10, desc[UR6][R22.64] ;  /* 0x00000006160a7981 */ /* 0x0000a8000c1e9b00 */
[----:B------:R-:W2:Y:S01]  /*0f60*/  LDG.E.64 R34, desc[UR6][R8.64+0x20] ;  /* 0x0000200608227981 */ /* 0x000ea2000c1e1b00 */
[----:B------:R-:W-:Y:S01]  /*0f70*/  IADD3 R21, R3, R21, RZ ;  /* 0x0000001503157210 */ /* 0x000fe20007ffe0ff */
[----:B------:R-:W-:-:S02]  /*0f80*/  IMAD.MOV.U32 R20, RZ, RZ, R2 ;  /* 0x000000ffff147224 */ /* 0x000fc400078e0002 */
[-C--:B----4-:R-:W-:Y:S02]  /*0f90*/  IMAD R31, R33, R24.reuse, RZ ;  /* 0x00000018211f7224 */ /* 0x090fe400078e02ff */
[----:B------:R-:W-:-:S04]  /*0fa0*/  IMAD.WIDE.U32 R20, R32, R24, R20 ;  /* 0x0000001820147225 */ /* 0x000fc800078e0014 */
[----:B------:R-:W-:Y:S01]  /*0fb0*/  IMAD R31, R32, R25, R31 ;  /* 0x00000019201f7224 */ /* 0x000fe200078e021f */
[----:B------:R-:W-:-:S04]  /*0fc0*/  IADD3 R32, P0, R22, UR14, RZ ;  /* 0x0000000e16207c10 */ /* 0x000fc8000ff1e0ff */
[----:B------:R-:W-:Y:S02]  /*0fd0*/  IADD3 R21, R21, R31, RZ ;  /* 0x0000001f15157210 */ /* 0x000fe40007ffe0ff */
[----:B------:R-:W-:Y:S02]  /*0fe0*/  IADD3.X R33, R23, UR9, RZ, P0, !PT ;  /* 0x0000000917217c10 */ /* 0x000fe400087fe4ff */
[----:B0-----:R-:W-:-:S03]  /*0ff0*/  IADD3 R22, P0, R32, UR14, RZ ;  /* 0x0000000e20167c10 */ /* 0x001fc6000ff1e0ff */
[----:B------:R-:W3:Y:S01]  /*1000*/  LDG.E.64.CONSTANT R24, desc[UR6][R32.64] ;  /* 0x0000000620187981 */ /* 0x000ee2000c1e9b00 */
[----:B-----5:R-:W-:-:S04]  /*1010*/  IMAD R3, R27, R28, RZ ;  /* 0x0000001c1b037224 */ /* 0x020fc800078e02ff */
[C---:B------:R-:W-:Y:S02]  /*1020*/  IMAD R23, R26.reuse, R29, R3 ;  /* 0x0000001d1a177224 */ /* 0x040fe400078e0203 */
[----:B------:R-:W-:Y:S02]  /*1030*/  IMAD.WIDE.U32 R2, R26, R28, R20 ;  /* 0x0000001c1a027225 */ /* 0x000fe400078e0014 */
[----:B------:R-:W3:Y:S02]  /*1040*/  LDG.E.64 R20, desc[UR6][R8.64+0x28] ;  /* 0x0000280608147981 */ /* 0x000ee4000c1e1b00 */
[----:B------:R-:W-:Y:S01]  /*1050*/  IMAD.IADD R3, R3, 0x1, R23 ;  /* 0x0000000103037824 */ /* 0x000fe200078e0217 */
[----:B------:R-:W-:Y:S01]  /*1060*/  IADD3.X R23, R33, UR9, RZ, P0, !PT ;  /* 0x0000000921177c10 */ /* 0x000fe200087fe4ff */
[----:B------:R-:W4:Y:S01]  /*1070*/  LDG.E.64 R28, desc[UR6][R8.64+0x30] ;  /* 0x00003006081c7981 */ /* 0x000f22000c1e1b00 */
[----:B--2---:R-:W-:-:S03]  /*1080*/  IMAD R31, R11, R34, RZ ;  /* 0x000000220b1f7224 */ /* 0x004fc600078e02ff */
[----:B------:R-:W4:Y:S01]  /*1090*/  LDG.E.64.CONSTANT R26, desc[UR6][R22.64] ;  /* 0x00000006161a7981 */ /* 0x000f22000c1e9b00 */
[C---:B------:R-:W-:Y:S02]  /*10a0*/  IMAD R31, R10.reuse, R35, R31 ;  /* 0x000000230a1f7224 */ /* 0x040fe400078e021f */
[----:B------:R-:W-:Y:S01]  /*10b0*/  IMAD.WIDE.U32 R10, R10, R34, R2 ;  /* 0x000000220a0a7225 */ /* 0x000fe200078e0002 */
[----:B------:R-:W-:Y:S01]  /*10c0*/  IADD3 R2, P0, R22, UR14, RZ ;  /* 0x0000000e16027c10 */ /* 0x000fe2000ff1e0ff */
[----:B------:R-:W2:Y:S03]  /*10d0*/  LDG.E.64 R34, desc[UR6][R8.64+0x38] ;  /* 0x0000380608227981 */ /* 0x000ea6000c1e1b00 */
[----:B------:R-:W-:-:S05]  /*10e0*/  IADD3.X R3, R23, UR9, RZ, P0, !PT ;  /* 0x0000000917037c10 */ /* 0x000fca00087fe4ff */
[----:B------:R-:W2:Y:S01]  /*10f0*/  LDG.E.64.CONSTANT R32, desc[UR6][R2.64] ;  /* 0x0000000602207981 */ /* 0x000ea2000c1e9b00 */
[----:B------:R-:W-:Y:S02]  /*1100*/  IADD3 R11, R11, R31, RZ ;  /* 0x0000001f0b0b7210 */ /* 0x000fe40007ffe0ff */
[----:B------:R-:W-:Y:S01]  /*1110*/  IADD3 R30, P3, R30, -0x8, RZ ;  /* 0xfffffff81e1e7810 */ /* 0x000fe20007f7e0ff */
[----:B------:R-:W-:Y:S01]  /*1120*/  UIADD3 UR4, UP0, UR4, 0x8, URZ ;  /* 0x0000000804047890 */ /* 0x000fe2000ff1e03f */
[----:B------:R-:W-:Y:S02]  /*1130*/  PLOP3.LUT P0, PT, PT, PT, PT, 0x8, 0x0 ;  /* 0x000000000000781c */ /* 0x000fe40003f0e170 */
[----:B------:R-:W-:Y:S01]  /*1140*/  IADD3.X R0, R0, -0x1, RZ, P3, !PT ;  /* 0xffffffff00007810 */ /* 0x000fe20001ffe4ff */
[----:B------:R-:W-:Y:S01]  /*1150*/  UIADD3.X UR5, URZ, UR5, URZ, UP0, !UPT ;  /* 0x000000053f057290 */ /* 0x000fe200087fe43f */
[-C--:B---3--:R-:W-:Y:S02]  /*1160*/  IMAD R25, R25, R20.reuse, RZ ;  /* 0x0000001419197224 */ /* 0x088fe400078e02ff */
[----:B------:R-:W-:-:S04]  /*1170*/  IMAD.WIDE.U32 R10, R24, R20, R10 ;  /* 0x00000014180a7225 */ /* 0x000fc800078e000a */
[----:B------:R-:W-:Y:S02]  /*1180*/  IMAD R25, R24, R21, R25 ;  /* 0x0000001518197224 */ /* 0x000fe400078e0219 */
[-C--:B----4-:R-:W-:Y:S02]  /*1190*/  IMAD R21, R27, R28.reuse, RZ ;  /* 0x0000001c1b157224 */ /* 0x090fe400078e02ff */
[----:B------:R-:W-:Y:S02]  /*11a0*/  IMAD.IADD R11, R11, 0x1, R25 ;  /* 0x000000010b0b7824 */ /* 0x000fe400078e0219 */
[C---:B------:R-:W-:Y:S02]  /*11b0*/  IMAD R21, R26.reuse, R29, R21 ;  /* 0x0000001d1a157224 */ /* 0x040fe400078e0215 */
[----:B------:R-:W-:-:S05]  /*11c0*/  IMAD.WIDE.U32 R26, R26, R28, R10 ;  /* 0x0000001c1a1a7225 */ /* 0x000fca00078e000a */
[----:B------:R-:W-:Y:S01]  /*11d0*/  IADD3 R27, R27, R21, RZ ;  /* 0x000000151b1b7210 */ /* 0x000fe20007ffe0ff */
[----:B--2---:R-:W-:Y:S01]  /*11e0*/  IMAD R9, R33, R34, RZ ;  /* 0x0000002221097224 */ /* 0x004fe200078e02ff */
[----:B------:R-:W-:-:S03]  /*11f0*/  IADD3 R24, P2, R2, UR14, RZ ;  /* 0x0000000e02187c10 */ /* 0x000fc6000ff5e0ff */
[C---:B------:R-:W-:Y:S02]  /*1200*/  IMAD R9, R32.reuse, R35, R9 ;  /* 0x0000002320097224 */ /* 0x040fe400078e0209 */
[----:B------:R-:W-:Y:S01]  /*1210*/  IMAD.WIDE.U32 R32, R32, R34, R26 ;  /* 0x0000002220207225 */ /* 0x000fe200078e001a */
[----:B------:R-:W-:-:S03]  /*1220*/  IADD3.X R25, R3, UR9, RZ, P2, !PT ;  /* 0x0000000903197c10 */ /* 0x000fc600097fe4ff */
[----:B------:R-:W-:Y:S01]  /*1230*/  IMAD.IADD R35, R33, 0x1, R9 ;  /* 0x0000000121237824 */ /* 0x000fe200078e0209 */
[----:B------:R-:W-:-:S07]  /*1240*/  MOV R36, R32 ;  /* 0x0000002000247202 */ /* 0x000fce0000000f00 */
.L_x_653:
[----:B------:R-:W-:-:S04]  /*1250*/  ISETP.NE.U32.AND P2, PT, R30, RZ, PT ;  /* 0x000000ff1e00720c */ /* 0x000fc80003f45070 */
[----:B------:R-:W-:-:S13]  /*1260*/  ISETP.NE.OR.EX P0, PT, R0, RZ, P0, P2 ;  /* 0x000000ff0000720c */ /* 0x000fda0000705720 */
[----:B------:R-:W-:Y:S05]  /*1270*/  @!P0 BRA `(.L_x_649) ;  /* 0x0000000000b48947 */ /* 0x000fea0003800000 */
.L_x_650:
[----:B------:R-:W-:Y:S01]  /*1280*/  ULEA UR12, UP0, UR4, UR18, 0x3 ;  /* 0x00000012040c7291 */ /* 0x000fe2000f80183f */
[----:B------:R-:W2:Y:S03]  /*1290*/  LDG.E.64.CONSTANT R10, desc[UR6][R24.64] ;  /* 0x00000006180a7981 */ /* 0x000ea6000c1e9b00 */
[----:B------:R-:W-:Y:S02]  /*12a0*/  ULEA.HI.X UR13, UR4, UR19, UR5, 0x3, UP0 ;  /* 0x00000013040d7291 */ /* 0x000fe400080f1c05 */
[----:B------:R-:W-:-:S04]  /*12b0*/  IMAD.U32 R2, RZ, RZ, UR12 ;  /* 0x0000000cff027e24 */ /* 0x000fc8000f8e00ff */
[----:B------:R-:W-:-:S05]  /*12c0*/  MOV R3, UR13 ;  /* 0x0000000d00037c02 */ /* 0x000fca0008000f00 */
[----:B------:R-:W2:Y:S01]  /*12d0*/  LDG.E.64 R8, desc[UR6][R2.64] ;  /* 0x0000000602087981 */ /* 0x000ea2000c1e1b00 */
[----:B------:R-:W-:-:S03]  /*12e0*/  IADD3 R20, P0, R24, UR14, RZ ;  /* 0x0000000e18147c10 */ /* 0x000fc6000ff1e0ff */
[----:B------:R-:W3:Y:S01]  /*12f0*/  LDG.E.64 R26, desc[UR6][R2.64+0x8] ;  /* 0x00000806021a7981 */ /* 0x000ee2000c1e1b00 */
[----:B------:R-:W-:Y:S02]  /*1300*/  IADD3.X R21, R25, UR9, RZ, P0, !PT ;  /* 0x0000000919157c10 */ /* 0x000fe400087fe4ff */
[----:B------:R-:W-:-:S03]  /*1310*/  IADD3 R22, P0, R20, UR14, RZ ;  /* 0x0000000e14167c10 */ /* 0x000fc6000ff1e0ff */
[----:B------:R-:W3:Y:S01]  /*1320*/  LDG.E.64.CONSTANT R24, desc[UR6][R20.64] ;  /* 0x0000000614187981 */ /* 0x000ee2000c1e9b00 */
[----:B------:R-:W-:Y:S01]  /*1330*/  IADD3.X R23, R21, UR9, RZ, P0, !PT ;  /* 0x0000000915177c10 */ /* 0x000fe200087fe4ff */
[----:B------:R-:W-:-:S04]  /*1340*/  IMAD.MOV.U32 R34, RZ, RZ, R36 ;  /* 0x000000ffff227224 */ /* 0x000fc800078e0024 */
[----:B------:R-:W4:Y:S04]  /*1350*/  LDG.E.64.CONSTANT R32, desc[UR6][R22.64] ;  /* 0x0000000616207981 */ /* 0x000f28000c1e9b00 */
[----:B------:R-:W5:Y:S01]  /*1360*/  LDG.E.64 R20, desc[UR6][R2.64+0x18] ;  /* 0x0000180602147981 */ /* 0x000f62000c1e1b00 */
[----:B--2---:R-:W-:Y:S02]  /*1370*/  IMAD R11, R11, R8, RZ ;  /* 0x000000080b0b7224 */ /* 0x004fe400078e02ff */
[----:B------:R-:W-:Y:S01]  /*1380*/  IMAD.WIDE.U32 R28, R8, R10, R34 ;  /* 0x0000000a081c7225 */ /* 0x000fe200078e0022 */
[----:B------:R-:W-:-:S03]  /*1390*/  IADD3 R8, P0, R22, UR14, RZ ;  /* 0x0000000e16087c10 */ /* 0x000fc6000ff1e0ff */
[----:B------:R-:W-:Y:S02]  /*13a0*/  IMAD R31, R9, R10, R11 ;  /* 0x0000000a091f7224 */ /* 0x000fe400078e020b */
[----:B------:R-:W4:Y:S01]  /*13b0*/  LDG.E.64 R10, desc[UR6][R2.64+0x10] ;  /* 0x00001006020a7981 */ /* 0x000f22000c1e1b00 */
[----:B------:R-:W-:-:S05]  /*13c0*/  IADD3.X R9, R23, UR9, RZ, P0, !PT ;  /* 0x0000000917097c10 */ /* 0x000fca00087fe4ff */
[----:B------:R-:W5:Y:S01]  /*13d0*/  LDG.E.64.CONSTANT R34, desc[UR6][R8.64] ;  /* 0x0000000608227981 */ /* 0x000f62000c1e9b00 */
[----:B------:R-:W-:Y:S01]  /*13e0*/  IADD3 R29, R29, R31, RZ ;  /* 0x0000001f1d1d7210 */ /* 0x000fe20007ffe0ff */
[----:B---3--:R-:W-:Y:S01]  /*13f0*/  IMAD R25, R25, R26, RZ ;  /* 0x0000001a19197224 */ /* 0x008fe200078e02ff */
[----:B------:R-:W-:-:S03]  /*1400*/  IADD3 R30, P0, R30, -0x4, RZ ;  /* 0xfffffffc1e1e7810 */ /* 0x000fc60007f1e0ff */
[-C--:B------:R-:W-:Y:S02]  /*1410*/  IMAD R27, R27, R24.reuse, R25 ;  /* 0x000000181b1b7224 */ /* 0x080fe400078e0219 */
[----:B------:R-:W-:Y:S01]  /*1420*/  IMAD.WIDE.U32 R24, R26, R24, R28 ;  /* 0x000000181a187225 */ /* 0x000fe200078e001c */
[----:B------:R-:W-:Y:S02]  /*1430*/  IADD3.X R0, R0, -0x1, RZ, P0, !PT ;  /* 0xffffffff00007810 */ /* 0x000fe400007fe4ff */
[----:B------:R-:W-:Y:S01]  /*1440*/  ISETP.NE.U32.AND P0, PT, R30, RZ, PT ;  /* 0x000000ff1e00720c */ /* 0x000fe20003f05070 */
[----:B------:R-:W-:-:S03]  /*1450*/  IMAD.IADD R25, R25, 0x1, R27 ;  /* 0x0000000119197824 */ /* 0x000fc600078e021b */
[----:B------:R-:W-:Y:S01]  /*1460*/  ISETP.NE.AND.EX P0, PT, R0, RZ, PT, P0 ;  /* 0x000000ff0000720c */ /* 0x000fe20003f05300 */
[----:B------:R-:W-:-:S04]  /*1470*/  UIADD3 UR4, UP0, UR4, 0x4, URZ ;  /* 0x0000000404047890 */ /* 0x000fc8000ff1e03f */
[----:B------:R-:W-:Y:S01]  /*1480*/  UIADD3.X UR5, URZ, UR5, URZ, UP0, !UPT ;  /* 0x000000053f057290 */ /* 0x000fe200087fe43f */
[----:B----4-:R-:W-:-:S04]  /*1490*/  IMAD R23, R33, R10, RZ ;  /* 0x0000000a21177224 */ /* 0x010fc800078e02ff */
[-C--:B------:R-:W-:Y:S02]  /*14a0*/  IMAD R23, R11, R32.reuse, R23 ;  /* 0x000000200b177224 */ /* 0x080fe400078e0217 */
[----:B------:R-:W-:Y:S01]  /*14b0*/  IMAD.WIDE.U32 R10, R10, R32, R24 ;  /* 0x000000200a0a7225 */ /* 0x000fe200078e0018 */
[----:B------:R-:W-:-:S03]  /*14c0*/  IADD3 R24, P2, R8, UR14, RZ ;  /* 0x0000000e08187c10 */ /* 0x000fc6000ff5e0ff */
[----:B-----5:R-:W-:Y:S01]  /*14d0*/  IMAD R3, R35, R20, RZ ;  /* 0x0000001423037224 */ /* 0x020fe200078e02ff */
[----:B------:R-:W-:-:S03]  /*14e0*/  IADD3 R11, R11, R23, RZ ;  /* 0x000000170b0b7210 */ /* 0x000fc60007ffe0ff */
[-C--:B------:R-:W-:Y:S02]  /*14f0*/  IMAD R3, R21, R34.reuse, R3 ;  /* 0x0000002215037224 */ /* 0x080fe400078e0203 */
[----:B------:R-:W-:Y:S01]  /*1500*/  IMAD.WIDE.U32 R20, R20, R34, R10 ;  /* 0x0000002214147225 */ /* 0x000fe200078e000a */
[----:B------:R-:W-:-:S03]  /*1510*/  IADD3.X R25, R9, UR9, RZ, P2, !PT ;  /* 0x0000000909197c10 */ /* 0x000fc600097fe4ff */
[----:B------:R-:W-:Y:S01]  /*1520*/  IMAD.IADD R35, R21, 0x1, R3 ;  /* 0x0000000115237824 */ /* 0x000fe200078e0203 */
[----:B------:R-:W-:Y:S01]  /*1530*/  MOV R36, R20 ;  /* 0x0000001400247202 */ /* 0x000fe20000000f00 */
[----:B------:R-:W-:Y:S06]  /*1540*/  @P0 BRA `(.L_x_650) ;  /* 0xfffffffc004c0947 */ /* 0x000fec000383ffff */
.L_x_649:
[----:B------:R-:W-:-:S04]  /*1550*/  ISETP.NE.U32.AND P2, PT, R37, RZ, PT ;  /* 0x000000ff2500720c */ /* 0x000fc80003f45070 */
[----:B------:R-:W-:-:S13]  /*1560*/  ISETP.NE.AND.EX P2, PT, RZ, RZ, PT, P2 ;  /* 0x000000ffff00720c */ /* 0x000fda0003f45320 */
[----:B------:R-:W-:Y:S05]  /*1570*/  @!P2 BRA `(.L_x_654) ;  /* 0x0000000000d8a947 */ /* 0x000fea0003800000 */
[----:B------:R-:W-:Y:S01]  /*1580*/  ULDC.64 UR12, c[0x0][0x220] ;  /* 0x00008800000c7ab9 */ /* 0x000fe20000000a00 */
[----:B------:R-:W-:Y:S01]  /*1590*/  ULDC.64 UR14, c[0x0][0x230] ;  /* 0x00008c00000e7ab9 */ /* 0x000fe20000000a00 */
[----:B-----5:R-:W-:Y:S01]  /*15a0*/  IMAD R5, R5, UR12, RZ ;  /* 0x0000000c05057c24 */ /* 0x020fe2000f8e02ff */
[----:B------:R-:W-:Y:S01]  /*15b0*/  ULEA UR9, UP0, UR4, UR14, 0x3 ;  /* 0x0000000e04097291 */ /* 0x000fe2000f80183f */
[----:B0-----:R-:W-:Y:S01]  /*15c0*/  IMAD.WIDE.U32 R2, R4, UR12, RZ ;  /* 0x0000000c04027c25 */ /* 0x001fe2000f8e00ff */
[----:B------:R-:W-:-:S03]  /*15d0*/  UIMAD UR12, UR5, UR10, URZ ;  /* 0x0000000a050c72a4 */ /* 0x000fc6000f8e023f */
[----:B------:R-:W-:Y:S01]  /*15e0*/  IMAD R5, R4, UR13, R5 ;  /* 0x0000000d04057c24 */ /* 0x000fe2000f8e0205 */
[----:B------:R-:W-:Y:S01]  /*15f0*/  UIMAD UR12, UR4, UR11, UR12 ;  /* 0x0000000b040c72a4 */ /* 0x000fe2000f8e020c */
[----:B------:R-:W-:Y:S02]  /*1600*/  IMAD.MOV.U32 R4, RZ, RZ, R2 ;  /* 0x000000ffff047224 */ /* 0x000fe400078e0002 */
[----:B------:R-:W-:Y:S01]  /*1610*/  IMAD.IADD R5, R3, 0x1, R5 ;  /* 0x0000000103057824 */ /* 0x000fe200078e0205 */
[----:B------:R-:W-:Y:S01]  /*1620*/  MOV R3, UR4 ;  /* 0x0000000400037c02 */ /* 0x000fe20008000f00 */
[----:B------:R-:W-:Y:S01]  /*1630*/  ULEA.HI.X UR4, UR4, UR15, UR5, 0x3, UP0 ;  /* 0x0000000f04047291 */ /* 0x000fe200080f1c05 */
[----:B------:R-:W-:Y:S02]  /*1640*/  IMAD.U32 R2, RZ, RZ, UR9 ;  /* 0x00000009ff027e24 */ /* 0x000fe4000f8e00ff */
[----:B------:R-:W-:Y:S01]  /*1650*/  ULDC.64 UR14, c[0x0][0x218] ;  /* 0x00008600000e7ab9 */ /* 0x000fe20000000a00 */
[----:B------:R-:W-:-:S02]  /*1660*/  IMAD.WIDE.U32 R4, R3, UR10, R4 ;  /* 0x0000000a03047c25 */ /* 0x000fc4000f8e0004 */
[----:B------:R-:W-:-:S03]  /*1670*/  MOV R3, UR4 ;  /* 0x0000000400037c02 */ /* 0x000fc60008000f00 */
[----:B------:R-:W-:Y:S02]  /*1680*/  IADD3 R5, R5, UR12, RZ ;  /* 0x0000000c05057c10 */ /* 0x000fe4000fffe0ff */
[C---:B------:R-:W-:Y:S01]  /*1690*/  LEA R10, P0, R4.reuse, UR14, 0x3 ;  /* 0x0000000e040a7c11 */ /* 0x040fe2000f8018ff */
[----:B------:R-:W2:Y:S03]  /*16a0*/  LDG.E.64 R8, desc[UR6][R2.64] ;  /* 0x0000000602087981 */ /* 0x000ea6000c1e1b00 */
[----:B------:R-:W-:-:S05]  /*16b0*/  LEA.HI.X R11, R4, UR15, R5, 0x3, P0 ;  /* 0x0000000f040b7c11 */ /* 0x000fca00080f1c05 */
[----:B------:R-:W2:Y:S01]  /*16c0*/  LDG.E.64.CONSTANT R4, desc[UR6][R10.64] ;  /* 0x000000060a047981 */ /* 0x000ea2000c1e9b00 */
[----:B------:R-:W-:-:S04]  /*16d0*/  ISETP.NE.U32.AND P0, PT, R37, 0x1, PT ;  /* 0x000000012500780c */ /* 0x000fc80003f05070 */
[----:B------:R-:W-:Y:S01]  /*16e0*/  ISETP.NE.AND.EX P0, PT, RZ, RZ, PT, P0 ;  /* 0x000000ffff00720c */ /* 0x000fe20003f05300 */
[----:B------:R-:W-:Y:S02]  /*16f0*/  IMAD.MOV.U32 R34, RZ, RZ, R36 ;  /* 0x000000ffff227224 */ /* 0x000fe400078e0024 */
[-C--:B--2---:R-:W-:Y:S02]  /*1700*/  IMAD R5, R5, R8.reuse, RZ ;  /* 0x0000000805057224 */ /* 0x084fe400078e02ff */
[----:B------:R-:W-:-:S04]  /*1710*/  IMAD.WIDE.U32 R20, R4, R8, R34 ;  /* 0x0000000804147225 */ /* 0x000fc800078e0022 */
[----:B------:R-:W-:Y:S01]  /*1720*/  IMAD R5, R4, R9, R5 ;  /* 0x0000000904057224 */ /* 0x000fe200078e0205 */
[----:B------:R-:W-:-:S03]  /*1730*/  MOV R36, R20 ;  /* 0x0000001400247202 */ /* 0x000fc60000000f00 */
[----:B------:R-:W-:Y:S01]  /*1740*/  IMAD.IADD R35, R21, 0x1, R5 ;  /* 0x0000000115237824 */ /* 0x000fe200078e0205 */
[----:B------:R-:W-:Y:S06]  /*1750*/  @!P0 BRA `(.L_x_654) ;  /* 0x0000000000608947 */ /* 0x000fec0003800000 */
[----:B------:R-:W-:Y:S01]  /*1760*/  ISETP.NE.U32.AND P0, PT, R37, 0x2, PT ;  /* 0x000000022500780c */ /* 0x000fe20003f05070 */
[----:B------:R-:W-:Y:S01]  /*1770*/  USHF.L.U32 UR4, UR10, 0x3, URZ ;  /* 0x000000030a047899 */ /* 0x000fe2000800063f */
[----:B------:R-:W2:Y:S01]  /*1780*/  LDG.E.64 R20, desc[UR6][R2.64+0x8] ;  /* 0x0000080602147981 */ /* 0x000ea2000c1e1b00 */
[----:B------:R-:W-:Y:S01]  /*1790*/  USHF.L.U64.HI UR5, UR10, 0x3, UR11 ;  /* 0x000000030a057899 */ /* 0x000fe2000801020b */
[----:B------:R-:W-:-:S03]  /*17a0*/  ISETP.NE.AND.EX P0, PT, RZ, RZ, PT, P0 ;  /* 0x000000ffff00720c */ /* 0x000fc60003f05300 */
[----:B------:R-:W-:-:S04]  /*17b0*/  IADD3 R22, P3, R10, UR4, RZ ;  /* 0x000000040a167c10 */ /* 0x000fc8000ff7e0ff */
[----:B------:R-:W-:-:S05]  /*17c0*/  IADD3.X R23, R11, UR5, RZ, P3, !PT ;  /* 0x000000050b177c10 */ /* 0x000fca0009ffe4ff */
[----:B------:R-:W2:Y:S01]  /*17d0*/  LDG.E.64.CONSTANT R10, desc[UR6][R22.64] ;  /* 0x00000006160a7981 */ /* 0x000ea2000c1e9b00 */
[----:B------:R-:W-:-:S03]  /*17e0*/  @P0 IADD3 R8, P3, R22, UR4, RZ ;  /* 0x0000000416080c10 */ /* 0x000fc6000ff7e0ff */
[----:B------:R-:W3:Y:S01]  /*17f0*/  @P0 LDG.E.64 R4, desc[UR6][R2.64+0x10] ;  /* 0x0000100602040981 */ /* 0x000ee2000c1e1b00 */
[----:B------:R-:W-:-:S06]  /*1800*/  @P0 IADD3.X R9, R23, UR5, RZ, P3, !PT ;  /* 0x0000000517090c10 */ /* 0x000fcc0009ffe4ff */
[----:B------:R-:W3:Y:S01]  /*1810*/  @P0 LDG.E.64.CONSTANT R8, desc[UR6][R8.64] ;  /* 0x0000000608080981 */ /* 0x000ee2000c1e9b00 */
[----:B------:R-:W-:Y:S01]  /*1820*/  MOV R34, R36 ;  /* 0x0000002400227202 */ /* 0x000fe20000000f00 */
[----:B--2---:R-:W-:-:S04]  /*1830*/  IMAD R11, R11, R20, RZ ;  /* 0x000000140b0b7224 */ /* 0x004fc800078e02ff */
[----:B------:R-:W-:-:S04]  /*1840*/  IMAD.WIDE.U32 R24, R10, R20, R34 ;  /* 0x000000140a187225 */ /* 0x000fc800078e0022 */
[----:B------:R-:W-:Y:S02]  /*1850*/  IMAD R11, R10, R21, R11 ;  /* 0x000000150a0b7224 */ /* 0x000fe400078e020b */
[----:B------:R-:W-:Y:S02]  /*1860*/  IMAD.MOV.U32 R36, RZ, RZ, R24 ;  /* 0x000000ffff247224 */ /* 0x000fe400078e0018 */
[-C--:B---3--:R-:W-:Y:S01]  /*1870*/  @P0 IMAD R21, R9, R4.reuse, RZ ;  /* 0x0000000409150224 */ /* 0x088fe200078e02ff */
[----:B------:R-:W-:Y:S01]  /*1880*/  IADD3 R35, R25, R11, RZ ;  /* 0x0000000b19237210 */ /* 0x000fe20007ffe0ff */
[----:B------:R-:W-:Y:S02]  /*1890*/  @P0 IMAD.MOV.U32 R34, RZ, RZ, R36 ;  /* 0x000000ffff220224 */ /* 0x000fe400078e0024 */
[C---:B------:R-:W-:Y:S02]  /*18a0*/  @P0 IMAD R21, R8.reuse, R5, R21 ;  /* 0x0000000508150224 */ /* 0x040fe400078e0215 */
[----:B------:R-:W-:-:S04]  /*18b0*/  @P0 IMAD.WIDE.U32 R4, R8, R4, R34 ;  /* 0x0000000408040225 */ /* 0x000fc800078e0022 */
[----:B------:R-:W-:Y:S01]  /*18c0*/  @P0 IMAD.MOV.U32 R36, RZ, RZ, R4 ;  /* 0x000000ffff240224 */ /* 0x000fe200078e0004 */
[----:B------:R-:W-:-:S07]  /*18d0*/  @P0 IADD3 R35, R5, R21, RZ ;  /* 0x0000001505230210 */ /* 0x000fce0007ffe0ff */
.L_x_654:
[----:B------:R-:W-:Y:S01]  /*18e0*/  UMOV UR4, URZ ;  /* 0x0000003f00047c82 */ /* 0x000fe20008000000 */
[----:B------:R-:W-:Y:S01]  /*18f0*/  UMOV UR5, URZ ;  /* 0x0000003f00057c82 */ /* 0x000fe20008000000 */
[----:B------:R-:W-:Y:S01]  /*1900*/  HFMA2.MMA R34, -RZ, RZ, 0, 0 ;  /* 0x00000000ff227435 */ /* 0x000fe200000001ff */
[----:B0-----:R-:W-:Y:S01]  /*1910*/  IMAD.MOV.U32 R11, RZ, RZ, RZ ;  /* 0x000000ffff0b7224 */ /* 0x001fe200078e00ff */
[----:B------:R-:W-:Y:S09]  /*1920*/  @!P1 BRA `(.L_x_655) ;  /* 0x0000001000a49947 */ /* 0x000ff20003800000 */
[----:B------:R-:W-:Y:S01]  /*1930*/  IADD3 R2, P3, -R37, R38, RZ ;  /* 0x0000002625027210 */ /* 0x000fe20007f7e1ff */
[----:B------:R-:W-:Y:S01]  /*1940*/  ULDC.64 UR4, c[0x0][0x220] ;  /* 0x0000880000047ab9 */ /* 0x000fe20000000a00 */
[----:B------:R-:W-:Y:S01]  /*1950*/  USHF.L.U64.HI UR14, UR10, 0x3, UR11 ;  /* 0x000000030a0e7899 */ /* 0x000fe2000801020b */
[----:B-----5:R-:W-:Y:S01]  /*1960*/  IMAD R3, R7, UR4, RZ ;  /* 0x0000000407037c24 */ /* 0x020fe2000f8e02ff */
[----:B------:R-:W-:Y:S01]  /*1970*/  ISETP.GT.U32.AND P0, PT, R2, RZ, PT ;  /* 0x000000ff0200720c */ /* 0x000fe20003f04070 */
[C---:B------:R-:W-:Y:S01]  /*1980*/  IMAD.WIDE.U32 R20, R6.reuse, UR4, RZ ;  /* 0x0000000406147c25 */ /* 0x040fe2000f8e00ff */
[----:B------:R-:W-:Y:S01]  /*1990*/  IADD3.X R0, R39, -0x1, RZ, P3, !PT ;  /* 0xffffffff27007810 */ /* 0x000fe20001ffe4ff */
[----:B------:R-:W-:Y:S02]  /*19a0*/  USHF.L.U32 UR15, UR10, 0x3, URZ ;  /* 0x000000030a0f7899 */ /* 0x000fe4000800063f */
[----:B------:R-:W-:Y:S01]  /*19b0*/  IMAD R3, R6, UR5, R3 ;  /* 0x0000000506037c24 */ /* 0x000fe2000f8e0203 */
[----:B------:R-:W-:Y:S01]  /*19c0*/  ISETP.GT.AND.EX P0, PT, R0, RZ, PT, P0 ;  /* 0x000000ff0000720c */ /* 0x000fe20003f04300 */
[----:B------:R-:W-:Y:S01]  /*19d0*/  ULDC.64 UR4, c[0x0][0x218] ;  /* 0x0000860000047ab9 */ /* 0x000fe20000000a00 */
[----:B------:R-:W-:Y:S01]  /*19e0*/  ULDC.64 UR18, c[0x0][0x230] ;  /* 0x00008c0000127ab9 */ /* 0x000fe20000000a00 */
[----:B------:R-:W-:Y:S01]  /*19f0*/  LEA R24, P3, R20, UR4, 0x3 ;  /* 0x0000000414187c11 */ /* 0x000fe2000f8618ff */
[----:B------:R-:W-:Y:S01]  /*1a00*/  UMOV UR4, URZ ;  /* 0x0000003f00047c82 */ /* 0x000fe20008000000 */
[----:B------:R-:W-:-:S04]  /*1a10*/  IADD3 R3, R21, R3, RZ ;  /* 0x0000000315037210 */ /* 0x000fc80007ffe0ff */
[----:B------:R-:W-:Y:S01]  /*1a20*/  LEA.HI.X R20, R20, UR5, R3, 0x3, P3 ;  /* 0x0000000514147c11 */ /* 0x000fe200098f1c03 */
[----:B------:R-:W-:-:S03]  /*1a30*/  UMOV UR5, URZ ;  /* 0x0000003f00057c82 */ /* 0x000fc60008000000 */
[----:B------:R-:W-:Y:S05]  /*1a40*/  @!P0 BRA `(.L_x_656) ;  /* 0x0000000c00a08947 */ /* 0x000fea0003800000 */
[----:B------:R-:W-:Y:S02]  /*1a50*/  ISETP.GT.U32.AND P3, PT, R2, 0xc, PT ;  /* 0x0000000c0200780c */ /* 0x000fe40003f64070 */
[----:B------:R-:W-:Y:S02]  /*1a60*/  PLOP3.LUT P0, PT, PT, PT, PT, 0x80, 0x0 ;  /* 0x000000000000781c */ /* 0x000fe40003f0f070 */
[----:B------:R-:W-:-:S13]  /*1a70*/  ISETP.GT.AND.EX P3, PT, R0, RZ, PT, P3 ;  /* 0x000000ff0000720c */ /* 0x000fda0003f64330 */
[----:B------:R-:W-:Y:S05]  /*1a80*/  @!P3 BRA `(.L_x_657) ;  /* 0x000000080040b947 */ /* 0x000fea0003800000 */
[----:B------:R-:W-:Y:S01]  /*1a90*/  PLOP3.LUT P0, PT, PT, PT, PT, 0x8, 0x0 ;  /* 0x000000000000781c */ /* 0x000fe20003f0e170 */
[----:B------:R-:W-:-:S12]  /*1aa0*/  ULDC.64 UR16, c[0x0][0x230] ;  /* 0x00008c0000107ab9 */ /* 0x000fd80000000a00 */
.L_x_658:
[----:B------:R-:W-:Y:S01]  /*1ab0*/  ULEA UR9, UP0, UR4, UR16, 0x3 ;  /* 0x0000001004097291 */ /* 0x000fe2000f80183f */
[----:B------:R-:W-:-:S03]  /*1ac0*/  IMAD.MOV.U32 R25, RZ, RZ, R20 ;  /* 0x000000ffff197224 */ /* 0x000fc600078e0014 */
[----:B------:R-:W-:Y:S02]  /*1ad0*/  ULEA.HI.X UR12, UR4, UR17, UR5, 0x3, UP0 ;  /* 0x00000011040c7291 */ /* 0x000fe400080f1c05 */
[----:B------:R-:W-:Y:S01]  /*1ae0*/  IMAD.U32 R22, RZ, RZ, UR9 ;  /* 0x00000009ff167e24 */ /* 0x000fe2000f8e00ff */
[----:B------:R-:W2:Y:S03]  /*1af0*/  LDG.E.64.CONSTANT R28, desc[UR6][R24.64] ;  /* 0x00000006181c7981 */ /* 0x000ea6000c1e9b00 */
[----:B------:R-:W-:-:S05]  /*1b00*/  MOV R23, UR12 ;  /* 0x0000000c00177c02 */ /* 0x000fca0008000f00 */
[----:B------:R-:W2:Y:S01]  /*1b10*/  LDG.E.64 R30, desc[UR6][R22.64] ;  /* 0x00000006161e7981 */ /* 0x000ea2000c1e1b00 */
[----:B------:R-:W-:-:S03]  /*1b20*/  IADD3 R4, P3, R24, UR15, RZ ;  /* 0x0000000f18047c10 */ /* 0x000fc6000ff7e0ff */
[----:B------:R-:W3:Y:S01]  /*1b30*/  LDG.E.64 R26, desc[UR6][R22.64+0x8] ;  /* 0x00000806161a7981 */ /* 0x000ee2000c1e1b00 */
[----:B------:R-:W-:-:S03]  /*1b40*/  IADD3.X R5, R20, UR14, RZ, P3, !PT ;  /* 0x0000000e14057c10 */ /* 0x000fc60009ffe4ff */
[----:B------:R-:W4:Y:S04]  /*1b50*/  LDG.E.64 R20, desc[UR6][R22.64+0x10] ;  /* 0x0000100616147981 */ /* 0x000f28000c1e1b00 */
[----:B------:R0:W3:Y:S02]  /*1b60*/  LDG.E.64.CONSTANT R8, desc[UR6][R4.64] ;  /* 0x0000000604087981 */ /* 0x0000e4000c1e9b00 */
[----:B0-----:R-:W-:-:S04]  /*1b70*/  IADD3 R4, P3, R4, UR15, RZ ;  /* 0x0000000f04047c10 */ /* 0x001fc8000ff7e0ff */
[----:B------:R-:W-:-:S05]  /*1b80*/  IADD3.X R5, R5, UR14, RZ, P3, !PT ;  /* 0x0000000e05057c10 */ /* 0x000fca0009ffe4ff */
[----:B------:R0:W4:Y:S01]  /*1b90*/  LDG.E.64.CONSTANT R24, desc[UR6][R4.64] ;  /* 0x0000000604187981 */ /* 0x000122000c1e9b00 */
        /* <DEDUP_REMOVED lines=8> */
[----:B------:R-:W-:Y:S02]  /*1c20*/  IMAD.IADD R11, R11, 0x1, R3 ;  /* 0x000000010b0b7824 */ /* 0x000fe400078e0203 */
[----:B---3--:R-:W-:Y:S01]  /*1c30*/  IMAD R3, R9, R26, RZ ;  /* 0x0000001a09037224 */ /* 0x008fe200078e02ff */
[----:B0-----:R-:W-:-:S03]  /*1c40*/  IADD3 R4, P3, R4, UR15, RZ ;  /* 0x0000000f04047c10 */ /* 0x001fc6000ff7e0ff */
[C---:B------:R-:W-:Y:S01]  /*1c50*/  IMAD R3, R8.reuse, R27, R3 ;  /* 0x0000001b08037224 */ /* 0x040fe200078e0203 */
[----:B------:R-:W-:Y:S01]  /*1c60*/  IADD3.X R5, R5, UR14, RZ, P3, !PT ;  /* 0x0000000e05057c10 */ /* 0x000fe20009ffe4ff */
[----:B------:R-:W-:Y:S02]  /*1c70*/  IMAD.WIDE.U32 R26, R8, R26, R10 ;  /* 0x0000001a081a7225 */ /* 0x000fe400078e000a */
[----:B------:R-:W3:Y:S04]  /*1c80*/  LDG.E.64 R8, desc[UR6][R22.64+0x20] ;  /* 0x0000200616087981 */ /* 0x000ee8000c1e1b00 */
[----:B------:R0:W3:Y:S01]  /*1c90*/  LDG.E.64.CONSTANT R10, desc[UR6][R4.64] ;  /* 0x00000006040a7981 */ /* 0x0000e2000c1e9b00 */
[----:B------:R-:W-:Y:S01]  /*1ca0*/  IADD3 R27, R27, R3, RZ ;  /* 0x000000031b1b7210 */ /* 0x000fe20007ffe0ff */
[----:B----4-:R-:W-:Y:S01]  /*1cb0*/  IMAD R3, R25, R20, RZ ;  /* 0x0000001419037224 */ /* 0x010fe200078e02ff */
[----:B0-----:R-:W-:-:S04]  /*1cc0*/  IADD3 R4, P3, R4, UR15, RZ ;  /* 0x0000000f04047c10 */ /* 0x001fc8000ff7e0ff */
[----:B------:R-:W-:Y:S01]  /*1cd0*/  IADD3.X R5, R5, UR14, RZ, P3, !PT ;  /* 0x0000000e05057c10 */ /* 0x000fe20009ffe4ff */
[C---:B------:R-:W-:Y:S02]  /*1ce0*/  IMAD R3, R24.reuse, R21, R3 ;  /* 0x0000001518037224 */ /* 0x040fe400078e0203 */
[----:B------:R-:W-:Y:S02]  /*1cf0*/  IMAD.WIDE.U32 R26, R24, R20, R26 ;  /* 0x00000014181a7225 */ /* 0x000fe400078e001a */
[----:B------:R0:W4:Y:S04]  /*1d00*/  LDG.E.64.CONSTANT R24, desc[UR6][R4.64] ;  /* 0x0000000604187981 */ /* 0x000128000c1e9b00 */
[----:B------:R-:W4:Y:S01]  /*1d10*/  LDG.E.64 R20, desc[UR6][R22.64+0x28] ;  /* 0x0000280616147981 */ /* 0x000f22000c1e1b00 */
[----:B------:R-:W-:Y:S01]  /*1d20*/  IMAD.IADD R27, R27, 0x1, R3 ;  /* 0x000000011b1b7824 */ /* 0x000fe200078e0203 */
[----:B0-----:R-:W-:-:S04]  /*1d30*/  IADD3 R4, P3, R4, UR15, RZ ;  /* 0x0000000f04047c10 */ /* 0x001fc8000ff7e0ff */
        /* <DEDUP_REMOVED lines=8> */
[----:B---3--:R-:W-:Y:S01]  /*1dc0*/  IMAD R3, R11, R8, RZ ;  /* 0x000000080b037224 */ /* 0x008fe200078e02ff */
[----:B------:R-:W-:-:S03]  /*1dd0*/  IADD3.X R33, R5, UR14, RZ, P3, !PT ;  /* 0x0000000e05217c10 */ /* 0x000fc60009ffe4ff */
[C---:B------:R-:W-:Y:S02]  /*1de0*/  IMAD R3, R10.reuse, R9, R3 ;  /* 0x000000090a037224 */ /* 0x040fe400078e0203 */
[----:B------:R-:W-:Y:S01]  /*1df0*/  IMAD.WIDE.U32 R8, R10, R8, R30 ;  /* 0x000000080a087225 */ /* 0x000fe200078e001e */
[----:B------:R-:W3:Y:S01]  /*1e00*/  LDG.E.64.CONSTANT R4, desc[UR6][R32.64] ;  /* 0x0000000620047981 */ /* 0x000ee2000c1e9b00 */
[----:B------:R-:W-:-:S03]  /*1e10*/  IADD3 R30, P3, R32, UR15, RZ ;  /* 0x0000000f201e7c10 */ /* 0x000fc6000ff7e0ff */
[----:B------:R-:W3:Y:S01]  /*1e20*/  LDG.E.64 R10, desc[UR6][R22.64+0x38] ;  /* 0x00003806160a7981 */ /* 0x000ee2000c1e1b00 */
[----:B------:R-:W-:Y:S01]  /*1e30*/  IMAD.IADD R9, R9, 0x1, R3 ;  /* 0x0000000109097824 */ /* 0x000fe200078e0203 */
[----:B------:R-:W-:Y:S01]  /*1e40*/  IADD3.X R31, R33, UR14, RZ, P3, !PT ;  /* 0x0000000e211f7c10 */ /* 0x000fe20009ffe4ff */
[----:B----4-:R-:W-:-:S04]  /*1e50*/  IMAD R3, R25, R20, RZ ;  /* 0x0000001419037224 */ /* 0x010fc800078e02ff */
[C---:B------:R-:W-:Y:S02]  /*1e60*/  IMAD R3, R24.reuse, R21, R3 ;  /* 0x0000001518037224 */ /* 0x040fe400078e0203 */
[----:B------:R-:W-:Y:S02]  /*1e70*/  IMAD.WIDE.U32 R24, R24, R20, R8 ;  /* 0x0000001418187225 */ /* 0x000fe400078e0008 */
[----:B------:R0:W4:Y:S04]  /*1e80*/  LDG.E.64.CONSTANT R8, desc[UR6][R30.64] ;  /* 0x000000061e087981 */ /* 0x000128000c1e9b00 */
[----:B------:R-:W4:Y:S01]  /*1e90*/  LDG.E.64 R20, desc[UR6][R22.64+0x40] ;  /* 0x0000400616147981 */ /* 0x000f22000c1e1b00 */
[----:B------:R-:W-:Y:S02]  /*1ea0*/  IADD3 R25, R25, R3, RZ ;  /* 0x0000000319197210 */ /* 0x000fe40007ffe0ff */
[----:B0-----:R-:W-:-:S04]  /*1eb0*/  IADD3 R30, P3, R30, UR15, RZ ;  /* 0x0000000f1e1e7c10 */ /* 0x001fc8000ff7e0ff */
[----:B------:R-:W-:Y:S01]  /*1ec0*/  IADD3.X R31, R31, UR14, RZ, P3, !PT ;  /* 0x0000000e1f1f7c10 */ /* 0x000fe20009ffe4ff */
[----:B--2---:R-:W-:-:S04]  /*1ed0*/  IMAD R3, R27, R28, RZ ;  /* 0x0000001c1b037224 */ /* 0x004fc800078e02ff */
[C---:B------:R-:W-:Y:S02]  /*1ee0*/  IMAD R3, R26.reuse, R29, R3 ;  /* 0x0000001d1a037224 */ /* 0x040fe400078e0203 */
[----:B------:R-:W-:Y:S02]  /*1ef0*/  IMAD.WIDE.U32 R28, R26, R28, R24 ;  /* 0x0000001c1a1c7225 */ /* 0x000fe400078e0018 */
[----:B------:R-:W2:Y:S04]  /*1f00*/  LDG.E.64.CONSTANT R24, desc[UR6][R30.64] ;  /* 0x000000061e187981 */ /* 0x000ea8000c1e9b00 */
[----:B------:R-:W2:Y:S01]  /*1f10*/  LDG.E.64 R26, desc[UR6][R22.64+0x48] ;  /* 0x00004806161a7981 */ /* 0x000ea2000c1e1b00 */
[----:B------:R-:W-:Y:S02]  /*1f20*/  IMAD.IADD R29, R29, 0x1, R3 ;  /* 0x000000011d1d7824 */ /* 0x000fe400078e0203 */
[----:B---3--:R-:W-:-:S04]  /*1f30*/  IMAD R3, R5, R10, RZ ;  /* 0x0000000a05037224 */ /* 0x008fc800078e02ff */
[C---:B------:R-:W-:Y:S02]  /*1f40*/  IMAD R3, R4.reuse, R11, R3 ;  /* 0x0000000b04037224 */ /* 0x040fe400078e0203 */
[----:B------:R-:W-:Y:S01]  /*1f50*/  IMAD.WIDE.U32 R4, R4, R10, R28 ;  /* 0x0000000a04047225 */ /* 0x000fe200078e001c */
[----:B------:R-:W-:-:S04]  /*1f60*/  IADD3 R28, P3, R30, UR15, RZ ;  /* 0x0000000f1e1c7c10 */ /* 0x000fc8000ff7e0ff */
[----:B------:R-:W-:Y:S02]  /*1f70*/  IADD3 R5, R5, R3, RZ ;  /* 0x0000000305057210 */ /* 0x000fe40007ffe0ff */
[----:B------:R-:W-:Y:S02]  /*1f80*/  IADD3.X R29, R31, UR14, RZ, P3, !PT ;  /* 0x0000000e1f1d7c10 */ /* 0x000fe40009ffe4ff */
[----:B------:R-:W-:Y:S01]  /*1f90*/  IADD3 R32, P3, R28, UR15, RZ ;  /* 0x0000000f1c207c10 */ /* 0x000fe2000ff7e0ff */
[----:B------:R-:W3:Y:S01]  /*1fa0*/  LDG.E.64 R30, desc[UR6][R22.64+0x58] ;  /* 0x00005806161e7981 */ /* 0x000ee2000c1e1b00 */
[-C--:B----4-:R-:W-:Y:S02]  /*1fb0*/  IMAD R3, R9, R20.reuse, RZ ;  /* 0x0000001409037224 */ /* 0x090fe400078e02ff */
[C---:B------:R-:W-:Y:S02]  /*1fc0*/  IMAD.WIDE.U32 R10, R8.reuse, R20, R4 ;  /* 0x00000014080a7225 */ /* 0x040fe400078e0004 */
[----:B------:R-:W4:Y:S02]  /*1fd0*/  LDG.E.64.CONSTANT R4, desc[UR6][R28.64] ;  /* 0x000000061c047981 */ /* 0x000f24000c1e9b00 */
[----:B------:R-:W-:-:S02]  /*1fe0*/  IMAD R3, R8, R21, R3 ;  /* 0x0000001508037224 */ /* 0x000fc400078e0203 */
[----:B------:R-:W4:Y:S01]  /*1ff0*/  LDG.E.64 R8, desc[UR6][R22.64+0x50] ;  /* 0x0000500616087981 */ /* 0x000f22000c1e1b00 */
[----:B------:R-:W-:Y:S02]  /*2000*/  IADD3.X R33, R29, UR14, RZ, P3, !PT ;  /* 0x0000000e1d217c10 */ /* 0x000fe40009ffe4ff */
[----:B------:R-:W-:-:S03]  /*2010*/  IADD3 R20, P3, R32, UR15, RZ ;  /* 0x0000000f20147c10 */ /* 0x000fc6000ff7e0ff */
[----:B------:R-:W3:Y:S01]  /*2020*/  LDG.E.64.CONSTANT R28, desc[UR6][R32.64] ;  /* 0x00000006201c7981 */ /* 0x000ee2000c1e9b00 */
[----:B------:R-:W-:Y:S01]  /*2030*/  IMAD.IADD R11, R11, 0x1, R3 ;  /* 0x000000010b0b7824 */ /* 0x000fe200078e0203 */
[----:B------:R-:W-:Y:S01]  /*2040*/  IADD3.X R21, R33, UR14, RZ, P3, !PT ;  /* 0x0000000e21157c10 */ /* 0x000fe20009ffe4ff */
[-C--:B--2---:R-:W-:Y:S02]  /*2050*/  IMAD R3, R25, R26.reuse, RZ ;  /* 0x0000001a19037224 */ /* 0x084fe400078e02ff */
[----:B------:R-:W-:-:S04]  /*2060*/  IMAD.WIDE.U32 R10, R24, R26, R10 ;  /* 0x0000001a180a7225 */ /* 0x000fc800078e000a */
[----:B------:R-:W-:Y:S02]  /*2070*/  IMAD R3, R24, R27, R3 ;  /* 0x0000001b18037224 */ /* 0x000fe400078e0203 */
[----:B------:R-:W2:Y:S04]  /*2080*/  LDG.E.64.CONSTANT R24, desc[UR6][R20.64] ;  /* 0x0000000614187981 */ /* 0x000ea8000c1e9b00 */
[----:B------:R-:W2:Y:S01]  /*2090*/  LDG.E.64 R26, desc[UR6][R22.64+0x60] ;  /* 0x00006006161a7981 */ /* 0x000ea2000c1e1b00 */
[----:B------:R-:W-:Y:S01]  /*20a0*/  IADD3 R11, R11, R3, RZ ;  /* 0x000000030b0b7210 */ /* 0x000fe20007ffe0ff */
[----:B----4-:R-:W-:-:S04]  /*20b0*/  IMAD R3, R5, R8, RZ ;  /* 0x0000000805037224 */ /* 0x010fc800078e02ff */
[C---:B------:R-:W-:Y:S02]  /*20c0*/  IMAD R3, R4.reuse, R9, R3 ;  /* 0x0000000904037224 */ /* 0x040fe400078e0203 */
[----:B------:R-:W-:Y:S01]  /*20d0*/  IMAD.WIDE.U32 R8, R4, R8, R10 ;  /* 0x0000000804087225 */ /* 0x000fe200078e000a */
[----:B------:R-:W-:Y:S01]  /*20e0*/  IADD3 R4, P3, R20, UR15, RZ ;  /* 0x0000000f14047c10 */ /* 0x000fe2000ff7e0ff */
[----:B------:R-:W4:Y:S02]  /*20f0*/  LDG.E.64 R10, desc[UR6][R22.64+0x68] ;  /* 0x00006806160a7981 */ /* 0x000f24000c1e1b00 */
[----:B------:R-:W-:Y:S01]  /*2100*/  IMAD.IADD R9, R9, 0x1, R3 ;  /* 0x0000000109097824 */ /* 0x000fe200078e0203 */
[----:B------:R-:W-:Y:S01]  /*2110*/  IADD3.X R5, R21, UR14, RZ, P3, !PT ;  /* 0x0000000e15057c10 */ /* 0x000fe20009ffe4ff */
[-C--:B---3--:R-:W-:Y:S02]  /*2120*/  IMAD R3, R29, R30.reuse, RZ ;  /* 0x0000001e1d037224 */ /* 0x088fe400078e02ff */
[----:B------:R-:W-:-:S02]  /*2130*/  IMAD.WIDE.U32 R8, R28, R30, R8 ;  /* 0x0000001e1c087225 */ /* 0x000fc400078e0008 */
[----:B------:R0:W4:Y:S02]  /*2140*/  LDG.E.64.CONSTANT R20, desc[UR6][R4.64] ;  /* 0x0000000604147981 */ /* 0x000124000c1e9b00 */
[----:B------:R-:W-:-:S05]  /*2150*/  IMAD R3, R28, R31, R3 ;  /* 0x0000001f1c037224 */ /* 0x000fca00078e0203 */
[----:B------:R-:W-:Y:S02]  /*2160*/  IADD3 R9, R9, R3, RZ ;  /* 0x0000000309097210 */ /* 0x000fe40007ffe0ff */
[----:B0-----:R-:W-:-:S04]  /*2170*/  IADD3 R4, P3, R4, UR15, RZ ;  /* 0x0000000f04047c10 */ /* 0x001fc8000ff7e0ff */
[----:B------:R-:W-:Y:S01]  /*2180*/  IADD3.X R5, R5, UR14, RZ, P3, !PT ;  /* 0x0000000e05057c10 */ /* 0x000fe20009ffe4ff */
[-C--:B--2---:R-:W-:Y:S02]  /*2190*/  IMAD R3, R25, R26.reuse, RZ ;  /* 0x0000001a19037224 */ /* 0x084fe400078e02ff */
[----:B------:R-:W-:-:S04]  /*21a0*/  IMAD.WIDE.U32 R8, R24, R26, R8 ;  /* 0x0000001a18087225 */ /* 0x000fc800078e0008 */
[----:B------:R-:W-:Y:S02]  /*21b0*/  IMAD R3, R24, R27, R3 ;  /* 0x0000001b18037224 */ /* 0x000fe400078e0203 */
[----:B------:R-:W2:Y:S04]  /*21c0*/  LDG.E.64 R26, desc[UR6][R22.64+0x70] ;  /* 0x00007006161a7981 */ /* 0x000ea8000c1e1b00 */
[----:B------:R0:W2:Y:S04]  /*21d0*/  LDG.E.64.CONSTANT R24, desc[UR6][R4.64] ;  /* 0x0000000604187981 */ /* 0x0000a8000c1e9b00 */
[----:B------:R-:W3:Y:S01]  /*21e0*/  LDG.E.64 R22, desc[UR6][R22.64+0x78] ;  /* 0x0000780616167981 */ /* 0x000ee2000c1e1b00 */
[----:B0-----:R-:W-:-:S04]  /*21f0*/  IADD3 R4, P3, R4, UR15, RZ ;  /* 0x0000000f04047c10 */ /* 0x001fc8000ff7e0ff */
[----:B------:R-:W-:-:S05]  /*2200*/  IADD3.X R5, R5, UR14, RZ, P3, !PT ;  /* 0x0000000e05057c10 */ /* 0x000fca0009ffe4ff */
[----:B------:R-:W3:Y:S01]  /*2210*/  LDG.E.64.CONSTANT R28, desc[UR6][R4.64] ;  /* 0x00000006041c7981 */ /* 0x000ee2000c1e9b00 */
[----:B------:R-:W-:Y:S02]  /*2220*/  IMAD.IADD R9, R9, 0x1, R3 ;  /* 0x0000000109097824 */ /* 0x000fe400078e0203 */
[-C--:B----4-:R-:W-:Y:S02]  /*2230*/  IMAD R3, R21, R10.reuse, RZ ;  /* 0x0000000a15037224 */ /* 0x090fe400078e02ff */
[----:B------:R-:W-:-:S04]  /*2240*/  IMAD.WIDE.U32 R8, R20, R10, R8 ;  /* 0x0000000a14087225 */ /* 0x000fc800078e0008 */
[----:B------:R-:W-:Y:S01]  /*2250*/  IMAD R3, R20, R11, R3 ;  /* 0x0000000b14037224 */ /* 0x000fe200078e0203 */
[----:B------:R-:W-:-:S04]  /*2260*/  IADD3 R2, P3, R2, -0x10, RZ ;  /* 0xfffffff002027810 */ /* 0x000fc80007f7e0ff */
[----:B------:R-:W-:Y:S02]  /*2270*/  IADD3 R9, R9, R3, RZ ;  /* 0x0000000309097210 */ /* 0x000fe40007ffe0ff */
[----:B------:R-:W-:Y:S02]  /*2280*/  IADD3.X R0, R0, -0x1, RZ, P3, !PT ;  /* 0xffffffff00007810 */ /* 0x000fe40001ffe4ff */
[----:B------:R-:W-:-:S04]  /*2290*/  ISETP.GT.U32.AND P3, PT, R2, 0xc, PT ;  /* 0x0000000c0200780c */ /* 0x000fc80003f64070 */
[----:B------:R-:W-:Y:S01]  /*22a0*/  ISETP.GT.AND.EX P3, PT, R0, RZ, PT, P3 ;  /* 0x000000ff0000720c */ /* 0x000fe20003f64330 */
[----:B------:R-:W-:-:S04]  /*22b0*/  UIADD3 UR4, UP0, UR4, 0x10, URZ ;  /* 0x0000001004047890 */ /* 0x000fc8000ff1e03f */
[----:B------:R-:W-:Y:S01]  /*22c0*/  UIADD3.X UR5, URZ, UR5, URZ, UP0, !UPT ;  /* 0x000000053f057290 */ /* 0x000fe200087fe43f */
[----:B--2---:R-:W-:-:S04]  /*22d0*/  IMAD R3, R25, R26, RZ ;  /* 0x0000001a19037224 */ /* 0x004fc800078e02ff */
[C---:B------:R-:W-:Y:S02]  /*22e0*/  IMAD R3, R24.reuse, R27, R3 ;  /* 0x0000001b18037224 */ /* 0x040fe400078e0203 */
[----:B------:R-:W-:-:S04]  /*22f0*/  IMAD.WIDE.U32 R24, R24, R26, R8 ;  /* 0x0000001a18187225 */ /* 0x000fc800078e0008 */
[----:B------:R-:W-:Y:S02]  /*2300*/  IMAD.IADD R25, R25, 0x1, R3 ;  /* 0x0000000119197824 */ /* 0x000fe400078e0203 */
[----:B---3--:R-:W-:-:S04]  /*2310*/  IMAD R3, R29, R22, RZ ;  /* 0x000000161d037224 */ /* 0x008fc800078e02ff */
[C---:B------:R-:W-:Y:S02]  /*2320*/  IMAD R3, R28.reuse, R23, R3 ;  /* 0x000000171c037224 */ /* 0x040fe400078e0203 */
[----:B------:R-:W-:Y:S01]  /*2330*/  IMAD.WIDE.U32 R22, R28, R22, R24 ;  /* 0x000000161c167225 */ /* 0x000fe200078e0018 */
[----:B------:R-:W-:-:S04]  /*2340*/  IADD3 R24, P4, R4, UR15, RZ ;  /* 0x0000000f04187c10 */ /* 0x000fc8000ff9e0ff */
[----:B------:R-:W-:Y:S01]  /*2350*/  IADD3.X R20, R5, UR14, RZ, P4, !PT ;  /* 0x0000000e05147c10 */ /* 0x000fe2000a7fe4ff */
[----:B------:R-:W-:Y:S01]  /*2360*/  IMAD.MOV.U32 R34, RZ, RZ, R22 ;  /* 0x000000ffff227224 */ /* 0x000fe200078e0016 */
[----:B------:R-:W-:Y:S01]  /*2370*/  IADD3 R11, R23, R3, RZ ;  /* 0x00000003170b7210 */ /* 0x000fe20007ffe0ff */
[----:B------:R-:W-:Y:S06]  /*2380*/  @P3 BRA `(.L_x_658) ;  /* 0xfffffff400c83947 */ /* 0x000fec000383ffff */
.L_x_657:
[----:B------:R-:W-:-:S04]  /*2390*/  ISETP.GT.U32.AND P3, PT, R2, 0x4, PT ;  /* 0x000000040200780c */ /* 0x000fc80003f64070 */
[----:B------:R-:W-:-:S13]  /*23a0*/  ISETP.GT.AND.EX P3, PT, R0, RZ, PT, P3 ;  /* 0x000000ff0000720c */ /* 0x000fda0003f64330 */
[----:B------:R-:W-:Y:S05]  /*23b0*/  @!P3 BRA `(.L_x_659) ;  /* 0x000000040038b947 */ /* 0x000fea0003800000 */
[----:B------:R-:W-:Y:S01]  /*23c0*/  ULDC.64 UR12, c[0x0][0x230] ;  /* 0x00008c00000c7ab9 */ /* 0x000fe20000000a00 */
[----:B------:R-:W-:Y:S01]  /*23d0*/  MOV R28, R24 ;  /* 0x00000018001c7202 */ /* 0x000fe20000000f00 */
[----:B------:R-:W-:Y:S01]  /*23e0*/  ULEA UR9, UP0, UR4, UR12, 0x3 ;  /* 0x0000000c04097291 */ /* 0x000fe2000f80183f */
[----:B------:R-:W-:-:S03]  /*23f0*/  IMAD.MOV.U32 R29, RZ, RZ, R20 ;  /* 0x000000ffff1d7224 */ /* 0x000fc600078e0014 */
[----:B------:R-:W-:Y:S02]  /*2400*/  ULEA.HI.X UR12, UR4, UR13, UR5, 0x3, UP0 ;  /* 0x0000000d040c7291 */ /* 0x000fe400080f1c05 */
[----:B------:R-:W-:Y:S01]  /*2410*/  MOV R4, UR9 ;  /* 0x0000000900047c02 */ /* 0x000fe20008000f00 */
[----:B------:R-:W2:Y:S03]  /*2420*/  LDG.E.64.CONSTANT R28, desc[UR6][R28.64] ;  /* 0x000000061c1c7981 */ /* 0x000ea6000c1e9b00 */
[----:B------:R-:W-:-:S05]  /*2430*/  IMAD.U32 R5, RZ, RZ, UR12 ;  /* 0x0000000cff057e24 */ /* 0x000fca000f8e00ff */
[----:B------:R-:W2:Y:S01]  /*2440*/  LDG.E.64 R22, desc[UR6][R4.64] ;  /* 0x0000000604167981 */ /* 0x000ea2000c1e1b00 */
[----:B------:R-:W-:Y:S02]  /*2450*/  IADD3 R24, P0, R24, UR15, RZ ;  /* 0x0000000f18187c10 */ /* 0x000fe4000ff1e0ff */
[----:B------:R-:W-:Y:S01]  /*2460*/  MOV R10, R34 ;  /* 0x00000022000a7202 */ /* 0x000fe20000000f00 */
[----:B------:R-:W3:Y:S01]  /*2470*/  LDG.E.64 R30, desc[UR6][R4.64+0x18] ;  /* 0x00001806041e7981 */ /* 0x000ee2000c1e1b00 */
[----:B------:R-:W-:-:S03]  /*2480*/  IADD3.X R25, R20, UR14, RZ, P0, !PT ;  /* 0x0000000e14197c10 */ /* 0x000fc600087fe4ff */
[----:B------:R-:W4:Y:S04]  /*2490*/  LDG.E.64 R20, desc[UR6][R4.64+0x8] ;  /* 0x0000080604147981 */ /* 0x000f28000c1e1b00 */
[----:B------:R0:W4:Y:S01]  /*24a0*/  LDG.E.64.CONSTANT R8, desc[UR6][R24.64] ;  /* 0x0000000618087981 */ /* 0x000122000c1e9b00 */
[----:B------:R-:W-:-:S04]  /*24b0*/  IADD3 R26, P0, R24, UR15, RZ ;  /* 0x0000000f181a7c10 */ /* 0x000fc8000ff1e0ff */
[----:B------:R-:W-:Y:S02]  /*24c0*/  IADD3.X R27, R25, UR14, RZ, P0, !PT ;  /* 0x0000000e191b7c10 */ /* 0x000fe400087fe4ff */
[----:B------:R-:W-:-:S04]  /*24d0*/  IADD3 R32, P0, R26, UR15, RZ ;  /* 0x0000000f1a207c10 */ /* 0x000fc8000ff1e0ff */
[----:B------:R-:W-:Y:S01]  /*24e0*/  IADD3.X R33, R27, UR14, RZ, P0, !PT ;  /* 0x0000000e1b217c10 */ /* 0x000fe200087fe4ff */
[-C--:B--2---:R-:W-:Y:S02]  /*24f0*/  IMAD R3, R29, R22.reuse, RZ ;  /* 0x000000161d037224 */ /* 0x084fe400078e02ff */
[C---:B0-----:R-:W-:Y:S02]  /*2500*/  IMAD.WIDE.U32 R24, R28.reuse, R22, R10 ;  /* 0x000000161c187225 */ /* 0x041fe400078e000a */
[----:B------:R-:W2:Y:S02]  /*2510*/  LDG.E.64 R10, desc[UR6][R4.64+0x10] ;  /* 0x00001006040a7981 */ /* 0x000ea4000c1e1b00 */
[----:B------:R-:W-:Y:S02]  /*2520*/  IMAD R3, R28, R23, R3 ;  /* 0x000000171c037224 */ /* 0x000fe400078e0203 */
[----:B------:R0:W2:Y:S04]  /*2530*/  LDG.E.64.CONSTANT R22, desc[UR6][R26.64] ;  /* 0x000000061a167981 */ /* 0x0000a8000c1e9b00 */
[----:B------:R-:W3:Y:S01]  /*2540*/  LDG.E.64.CONSTANT R28, desc[UR6][R32.64] ;  /* 0x00000006201c7981 */ /* 0x000ee2000c1e9b00 */
[----:B------:R-:W-:-:S02]  /*2550*/  IMAD.IADD R25, R25, 0x1, R3 ;  /* 0x0000000119197824 */ /* 0x000fc400078e0203 */
[----:B----4-:R-:W-:Y:S01]  /*2560*/  IMAD R3, R9, R20, RZ ;  /* 0x0000001409037224 */ /* 0x010fe200078e02ff */
[----:B0-----:R-:W-:-:S03]  /*2570*/  IADD3 R26, P0, R32, UR15, RZ ;  /* 0x0000000f201a7c10 */ /* 0x001fc6000ff1e0ff */
[C---:B------:R-:W-:Y:S01]  /*2580*/  IMAD R3, R8.reuse, R21, R3 ;  /* 0x0000001508037224 */ /* 0x040fe200078e0203 */
[----:B------:R-:W-:Y:S01]  /*2590*/  IADD3.X R27, R33, UR14, RZ, P0, !PT ;  /* 0x0000000e211b7c10 */ /* 0x000fe200087fe4ff */
[----:B------:R-:W-:Y:S02]  /*25a0*/  IMAD.WIDE.U32 R8, R8, R20, R24 ;  /* 0x0000001408087225 */ /* 0x000fe400078e0018 */
[----:B------:R-:W4:Y:S04]  /*25b0*/  LDG.E.64 R24, desc[UR6][R4.64+0x20] ;  /* 0x0000200604187981 */ /* 0x000f28000c1e1b00 */
[----:B------:R-:W4:Y:S01]  /*25c0*/  LDG.E.64.CONSTANT R20, desc[UR6][R26.64] ;  /* 0x000000061a147981 */ /* 0x000f22000c1e9b00 */
[----:B------:R-:W-:Y:S01]  /*25d0*/  IADD3 R9, R9, R3, RZ ;  /* 0x0000000309097210 */ /* 0x000fe20007ffe0ff */
[----:B--2---:R-:W-:-:S04]  /*25e0*/  IMAD R3, R23, R10, RZ ;  /* 0x0000000a17037224 */ /* 0x004fc800078e02ff */
[C---:B------:R-:W-:Y:S02]  /*25f0*/  IMAD R3, R22.reuse, R11, R3 ;  /* 0x0000000b16037224 */ /* 0x040fe400078e0203 */
[----:B------:R-:W-:Y:S01]  /*2600*/  IMAD.WIDE.U32 R10, R22, R10, R8 ;  /* 0x0000000a160a7225 */ /* 0x000fe200078e0008 */
[----:B------:R-:W-:Y:S01]  /*2610*/  IADD3 R8, P0, R26, UR15, RZ ;  /* 0x0000000f1a087c10 */ /* 0x000fe2000ff1e0ff */
[----:B------:R-:W2:Y:S02]  /*2620*/  LDG.E.64 R22, desc[UR6][R4.64+0x28] ;  /* 0x0000280604167981 */ /* 0x000ea4000c1e1b00 */
[----:B------:R-:W-:Y:S01]  /*2630*/  IMAD.IADD R11, R11, 0x1, R3 ;  /* 0x000000010b0b7824 */ /* 0x000fe200078e0203 */
[----:B------:R-:W-:Y:S01]  /*2640*/  IADD3.X R9, R27, UR14, RZ, P0, !PT ;  /* 0x0000000e1b097c10 */ /* 0x000fe200087fe4ff */
[-C--:B---3--:R-:W-:Y:S02]  /*2650*/  IMAD R3, R29, R30.reuse, RZ ;  /* 0x0000001e1d037224 */ /* 0x088fe400078e02ff */
[----:B------:R-:W-:-:S02]  /*2660*/  IMAD.WIDE.U32 R10, R28, R30, R10 ;  /* 0x0000001e1c0a7225 */ /* 0x000fc400078e000a */
[----:B------:R0:W2:Y:S02]  /*2670*/  LDG.E.64.CONSTANT R26, desc[UR6][R8.64] ;  /* 0x00000006081a7981 */ /* 0x0000a4000c1e9b00 */
[----:B------:R-:W-:Y:S02]  /*2680*/  IMAD R3, R28, R31, R3 ;  /* 0x0000001f1c037224 */ /* 0x000fe400078e0203 */
[----:B------:R-:W3:Y:S03]  /*2690*/  LDG.E.64 R28, desc[UR6][R4.64+0x30] ;  /* 0x00003006041c7981 */ /* 0x000ee6000c1e1b00 */
[----:B------:R-:W-:Y:S02]  /*26a0*/  IADD3 R11, R11, R3, RZ ;  /* 0x000000030b0b7210 */ /* 0x000fe40007ffe0ff */
[----:B0-----:R-:W-:Y:S01]  /*26b0*/  IADD3 R8, P0, R8, UR15, RZ ;  /* 0x0000000f08087c10 */ /* 0x001fe2000ff1e0ff */
[----:B----4-:R-:W-:-:S03]  /*26c0*/  IMAD R3, R21, R24, RZ ;  /* 0x0000001815037224 */ /* 0x010fc600078e02ff */
[----:B------:R-:W-:Y:S01]  /*26d0*/  IADD3.X R9, R9, UR14, RZ, P0, !PT ;  /* 0x0000000e09097c10 */ /* 0x000fe200087fe4ff */
[C---:B------:R-:W-:Y:S01]  /*26e0*/  IMAD R3, R20.reuse, R25, R3 ;  /* 0x0000001914037224 */ /* 0x040fe200078e0203 */
[----:B------:R-:W4:Y:S01]  /*26f0*/  LDG.E.64 R4, desc[UR6][R4.64+0x38] ;  /* 0x0000380604047981 */ /* 0x000f22000c1e1b00 */
[----:B------:R-:W-:Y:S01]  /*2700*/  IMAD.WIDE.U32 R10, R20, R24, R10 ;  /* 0x00000018140a7225 */ /* 0x000fe200078e000a */
[----:B------:R-:W-:Y:S02]  /*2710*/  IADD3 R20, P0, R8, UR15, RZ ;  /* 0x0000000f08147c10 */ /* 0x000fe4000ff1e0ff */
[----:B------:R-:W3:Y:S02]  /*2720*/  LDG.E.64.CONSTANT R24, desc[UR6][R8.64] ;  /* 0x0000000608187981 */ /* 0x000ee4000c1e9b00 */
[----:B------:R-:W-:-:S05]  /*2730*/  IADD3.X R21, R9, UR14, RZ, P0, !PT ;  /* 0x0000000e09157c10 */ /* 0x000fca00087fe4ff */
[----:B------:R-:W4:Y:S01]  /*2740*/  LDG.E.64.CONSTANT R8, desc[UR6][R20.64] ;  /* 0x0000000614087981 */ /* 0x000f22000c1e9b00 */
[----:B------:R-:W-:Y:S01]  /*2750*/  IMAD.IADD R11, R11, 0x1, R3 ;  /* 0x000000010b0b7824 */ /* 0x000fe200078e0203 */
[----:B------:R-:W-:Y:S01]  /*2760*/  IADD3 R2, P4, R2, -0x8, RZ ;  /* 0xfffffff802027810 */ /* 0x000fe20007f9e0ff */
[----:B------:R-:W-:Y:S01]  /*2770*/  UIADD3 UR4, UP0, UR4, 0x8, URZ ;  /* 0x0000000804047890 */ /* 0x000fe2000ff1e03f */
[----:B------:R-:W-:Y:S02]  /*2780*/  PLOP3.LUT P0, PT, PT, PT, PT, 0x8, 0x0 ;  /* 0x000000000000781c */ /* 0x000fe40003f0e170 */
[----:B------:R-:W-:Y:S01]  /*2790*/  IADD3.X R0, R0, -0x1, RZ, P4, !PT ;  /* 0xffffffff00007810 */ /* 0x000fe200027fe4ff */
[----:B------:R-:W-:Y:S01]  /*27a0*/  UIADD3.X UR5, URZ, UR5, URZ, UP0, !UPT ;  /* 0x000000053f057290 */ /* 0x000fe200087fe43f */
[-C--:B--2---:R-:W-:Y:S02]  /*27b0*/  IMAD R3, R27, R22.reuse, RZ ;  /* 0x000000161b037224 */ /* 0x084fe400078e02ff */
[----:B------:R-:W-:-:S04]  /*27c0*/  IMAD.WIDE.U32 R10, R26, R22, R10 ;  /* 0x000000161a0a7225 */ /* 0x000fc800078e000a */
[----:B------:R-:W-:-:S05]  /*27d0*/  IMAD R3, R26, R23, R3 ;  /* 0x000000171a037224 */ /* 0x000fca00078e0203 */
[----:B------:R-:W-:Y:S01]  /*27e0*/  IADD3 R11, R11, R3, RZ ;  /* 0x000000030b0b7210 */ /* 0x000fe20007ffe0ff */
[----:B---3--:R-:W-:-:S04]  /*27f0*/  IMAD R3, R25, R28, RZ ;  /* 0x0000001c19037224 */ /* 0x008fc800078e02ff */
[C---:B------:R-:W-:Y:S02]  /*2800*/  IMAD R3, R24.reuse, R29, R3 ;  /* 0x0000001d18037224 */ /* 0x040fe400078e0203 */
[----:B------:R-:W-:-:S04]  /*2810*/  IMAD.WIDE.U32 R24, R24, R28, R10 ;  /* 0x0000001c18187225 */ /* 0x000fc800078e000a */
[-C--:B----4-:R-:W-:Y:S02]  /*2820*/  IMAD R9, R9, R4.reuse, RZ ;  /* 0x0000000409097224 */ /* 0x090fe400078e02ff */
[----:B------:R-:W-:Y:S02]  /*2830*/  IMAD.IADD R25, R25, 0x1, R3 ;  /* 0x0000000119197824 */ /* 0x000fe400078e0203 */
[C---:B------:R-:W-:Y:S02]  /*2840*/  IMAD R9, R8.reuse, R5, R9 ;  /* 0x0000000508097224 */ /* 0x040fe400078e0209 */
[----:B------:R-:W-:Y:S01]  /*2850*/  IMAD.WIDE.U32 R4, R8, R4, R24 ;  /* 0x0000000408047225 */ /* 0x000fe200078e0018 */
[----:B------:R-:W-:-:S03]  /*2860*/  IADD3 R24, P3, R20, UR15, RZ ;  /* 0x0000000f14187c10 */ /* 0x000fc6000ff7e0ff */
[----:B------:R-:W-:Y:S01]  /*2870*/  IMAD.MOV.U32 R34, RZ, RZ, R4 ;  /* 0x000000ffff227224 */ /* 0x000fe200078e0004 */
[----:B------:R-:W-:Y:S02]  /*2880*/  IADD3 R11, R5, R9, RZ ;  /* 0x00000009050b7210 */ /* 0x000fe40007ffe0ff */
[----:B------:R-:W-:-:S07]  /*2890*/  IADD3.X R20, R21, UR14, RZ, P3, !PT ;  /* 0x0000000e15147c10 */ /* 0x000fce0009ffe4ff */
.L_x_659:
[----:B------:R-:W-:-:S04]  /*28a0*/  ISETP.NE.U32.AND P3, PT, R2, RZ, PT ;  /* 0x000000ff0200720c */ /* 0x000fc80003f65070 */
[----:B------:R-:W-:-:S13]  /*28b0*/  ISETP.NE.OR.EX P0, PT, R0, RZ, P0, P3 ;  /* 0x000000ff0000720c */ /* 0x000fda0000705730 */
[----:B------:R-:W-:Y:S05]  /*28c0*/  @!P0 BRA `(.L_x_655) ;  /* 0x0000000000bc8947 */ /* 0x000fea0003800000 */
.L_x_656:
[----:B------:R-:W-:Y:S01]  /*28d0*/  ULEA UR9, UP0, UR4, UR18, 0x3 ;  /* 0x0000001204097291 */ /* 0x000fe2000f80183f */
[----:B------:R-:W-:Y:S01]  /*28e0*/  MOV R22, R24 ;  /* 0x0000001800167202 */ /* 0x000fe20000000f00 */
[----:B------:R-:W-:Y:S02]  /*28f0*/  IMAD.MOV.U32 R23, RZ, RZ, R20 ;  /* 0x000000ffff177224 */ /* 0x000fe400078e0014 */
[----:B------:R-:W-:Y:S02]  /*2900*/  ULEA.HI.X UR12, UR4, UR19, UR5, 0x3, UP0 ;  /* 0x00000013040c7291 */ /* 0x000fe400080f1c05 */
[----:B------:R-:W-:Y:S02]  /*2910*/  MOV R26, UR9 ;  /* 0x00000009001a7c02 */ /* 0x000fe40008000f00 */
[----:B------:R-:W2:Y:S02]  /*2920*/  LDG.E.64.CONSTANT R22, desc[UR6][R22.64] ;  /* 0x0000000616167981 */ /* 0x000ea4000c1e9b00 */
[----:B------:R-:W-:-:S05]  /*2930*/  IMAD.U32 R27, RZ, RZ, UR12 ;  /* 0x0000000cff1b7e24 */ /* 0x000fca000f8e00ff */
[----:B------:R-:W2:Y:S01]  /*2940*/  LDG.E.64 R28, desc[UR6][R26.64] ;  /* 0x000000061a1c7981 */ /* 0x000ea2000c1e1b00 */
[----:B------:R-:W-:-:S04]  /*2950*/  IADD3 R24, P0, R24, UR15, RZ ;  /* 0x0000000f18187c10 */ /* 0x000fc8000ff1e0ff */
[----:B------:R-:W-:Y:S02]  /*2960*/  IADD3.X R25, R20, UR14, RZ, P0, !PT ;  /* 0x0000000e14197c10 */ /* 0x000fe400087fe4ff */
[----:B------:R-:W3:Y:S01]  /*2970*/  LDG.E.64 R20, desc[UR6][R26.64+0x8] ;  /* 0x000008061a147981 */ /* 0x000ee2000c1e1b00 */
[----:B------:R-:W-:-:S03]  /*2980*/  IADD3 R4, P0, R24, UR15, RZ ;  /* 0x0000000f18047c10 */ /* 0x000fc6000ff1e0ff */
[----:B------:R-:W3:Y:S01]  /*2990*/  LDG.E.64.CONSTANT R8, desc[UR6][R24.64] ;  /* 0x0000000618087981 */ /* 0x000ee2000c1e9b00 */
[----:B------:R-:W-:Y:S02]  /*29a0*/  MOV R10, R34 ;  /* 0x00000022000a7202 */ /* 0x000fe40000000f00 */
[----:B------:R-:W-:-:S05]  /*29b0*/  IADD3.X R5, R25, UR14, RZ, P0, !PT ;  /* 0x0000000e19057c10 */ /* 0x000fca00087fe4ff */
[----:B------:R-:W4:Y:S04]  /*29c0*/  LDG.E.64.CONSTANT R30, desc[UR6][R4.64] ;  /* 0x00000006041e7981 */ /* 0x000f28000c1e9b00 */
[----:B------:R-:W5:Y:S01]  /*29d0*/  LDG.E.64 R24, desc[UR6][R26.64+0x18] ;  /* 0x000018061a187981 */ /* 0x000f62000c1e1b00 */
[----:B--2---:R-:W-:Y:S02]  /*29e0*/  IMAD R3, R23, R28, RZ ;  /* 0x0000001c17037224 */ /* 0x004fe400078e02ff */
[----:B------:R-:W-:-:S04]  /*29f0*/  IMAD.WIDE.U32 R10, R28, R22, R10 ;  /* 0x000000161c0a7225 */ /* 0x000fc800078e000a */
[----:B------:R-:W-:Y:S01]  /*2a00*/  IMAD R3, R29, R22, R3 ;  /* 0x000000161d037224 */ /* 0x000fe200078e0203 */
[----:B------:R-:W-:Y:S01]  /*2a10*/  IADD3 R22, P0, R4, UR15, RZ ;  /* 0x0000000f04167c10 */ /* 0x000fe2000ff1e0ff */
[----:B------:R-:W4:Y:S03]  /*2a20*/  LDG.E.64 R28, desc[UR6][R26.64+0x10] ;  /* 0x000010061a1c7981 */ /* 0x000f26000c1e1b00 */
[----:B------:R-:W-:-:S05]  /*2a30*/  IADD3.X R23, R5, UR14, RZ, P0, !PT ;  /* 0x0000000e05177c10 */ /* 0x000fca00087fe4ff */
[----:B------:R-:W5:Y:S01]  /*2a40*/  LDG.E.64.CONSTANT R32, desc[UR6][R22.64] ;  /* 0x0000000616207981 */ /* 0x000f62000c1e9b00 */
[----:B------:R-:W-:Y:S02]  /*2a50*/  IMAD.IADD R11, R11, 0x1, R3 ;  /* 0x000000010b0b7824 */ /* 0x000fe400078e0203 */
[----:B---3--:R-:W-:-:S04]  /*2a60*/  IMAD R3, R9, R20, RZ ;  /* 0x0000001409037224 */ /* 0x008fc800078e02ff */
[-C--:B------:R-:W-:Y:S02]  /*2a70*/  IMAD R3, R21, R8.reuse, R3 ;  /* 0x0000000815037224 */ /* 0x080fe400078e0203 */
[----:B------:R-:W-:Y:S01]  /*2a80*/  IMAD.WIDE.U32 R8, R20, R8, R10 ;  /* 0x0000000814087225 */ /* 0x000fe200078e000a */
[----:B------:R-:W-:-:S04]  /*2a90*/  IADD3 R2, P0, R2, -0x4, RZ ;  /* 0xfffffffc02027810 */ /* 0x000fc80007f1e0ff */
[----:B------:R-:W-:Y:S02]  /*2aa0*/  IADD3 R9, R9, R3, RZ ;  /* 0x0000000309097210 */ /* 0x000fe40007ffe0ff */
[----:B------:R-:W-:Y:S02]  /*2ab0*/  IADD3.X R0, R0, -0x1, RZ, P0, !PT ;  /* 0xffffffff00007810 */ /* 0x000fe400007fe4ff */
[----:B------:R-:W-:-:S04]  /*2ac0*/  ISETP.NE.U32.AND P0, PT, R2, RZ, PT ;  /* 0x000000ff0200720c */ /* 0x000fc80003f05070 */
[----:B------:R-:W-:Y:S01]  /*2ad0*/  ISETP.NE.AND.EX P0, PT, R0, RZ, PT, P0 ;  /* 0x000000ff0000720c */ /* 0x000fe20003f05300 */
[----:B------:R-:W-:-:S04]  /*2ae0*/  UIADD3 UR4, UP0, UR4, 0x4, URZ ;  /* 0x0000000404047890 */ /* 0x000fc8000ff1e03f */
[----:B------:R-:W-:Y:S01]  /*2af0*/  UIADD3.X UR5, URZ, UR5, URZ, UP0, !UPT ;  /* 0x000000053f057290 */ /* 0x000fe200087fe43f */
[----:B----4-:R-:W-:-:S04]  /*2b00*/  IMAD R3, R31, R28, RZ ;  /* 0x0000001c1f037224 */ /* 0x010fc800078e02ff */
[-C--:B------:R-:W-:Y:S02]  /*2b10*/  IMAD R3, R29, R30.reuse, R3 ;  /* 0x0000001e1d037224 */ /* 0x080fe400078e0203 */
[----:B------:R-:W-:-:S04]  /*2b20*/  IMAD.WIDE.U32 R28, R28, R30, R8 ;  /* 0x0000001e1c1c7225 */ /* 0x000fc800078e0008 */
[----:B------:R-:W-:Y:S02]  /*2b30*/  IMAD.IADD R29, R29, 0x1, R3 ;  /* 0x000000011d1d7824 */ /* 0x000fe400078e0203 */
[----:B-----5:R-:W-:-:S04]  /*2b40*/  IMAD R3, R33, R24, RZ ;  /* 0x0000001821037224 */ /* 0x020fc800078e02ff */
[-C--:B------:R-:W-:Y:S02]  /*2b50*/  IMAD R3, R25, R32.reuse, R3 ;  /* 0x0000002019037224 */ /* 0x080fe400078e0203 */
[----:B------:R-:W-:Y:S01]  /*2b60*/  IMAD.WIDE.U32 R32, R24, R32, R28 ;  /* 0x0000002018207225 */ /* 0x000fe200078e001c */
[----:B------:R-:W-:-:S04]  /*2b70*/  IADD3 R24, P3, R22, UR15, RZ ;  /* 0x0000000f16187c10 */ /* 0x000fc8000ff7e0ff */
[----:B------:R-:W-:Y:S01]  /*2b80*/  IADD3.X R20, R23, UR14, RZ, P3, !PT ;  /* 0x0000000e17147c10 */ /* 0x000fe20009ffe4ff */
[----:B------:R-:W-:Y:S01]  /*2b90*/  IMAD.MOV.U32 R34, RZ, RZ, R32 ;  /* 0x000000ffff227224 */ /* 0x000fe200078e0020 */
[----:B------:R-:W-:Y:S01]  /*2ba0*/  IADD3 R11, R33, R3, RZ ;  /* 0x00000003210b7210 */ /* 0x000fe20007ffe0ff */
[----:B------:R-:W-:Y:S06]  /*2bb0*/  @P0 BRA `(.L_x_656) ;  /* 0xfffffffc00440947 */ /* 0x000fec000383ffff */
.L_x_655:
[----:B------:R-:W-:Y:S05]  /*2bc0*/  @!P2 BRA `(.L_x_660) ;  /* 0x0000000000d8a947 */ /* 0x000fea0003800000 */
[----:B------:R-:W-:Y:S01]  /*2bd0*/  ULDC.64 UR12, c[0x0][0x220] ;  /* 0x00008800000c7ab9 */ /* 0x000fe20000000a00 */
[----:B------:R-:W-:Y:S01]  /*2be0*/  ULDC.64 UR14, c[0x0][0x230] ;  /* 0x00008c00000e7ab9 */ /* 0x000fe20000000a00 */
[----:B-----5:R-:W-:Y:S01]  /*2bf0*/  IMAD R5, R7, UR12, RZ ;  /* 0x0000000c07057c24 */ /* 0x020fe2000f8e02ff */
[----:B------:R-:W-:Y:S01]  /*2c00*/  ULEA UR9, UP0, UR4, UR14, 0x3 ;  /* 0x0000000e04097291 */ /* 0x000fe2000f80183f */
[----:B------:R-:W-:Y:S01]  /*2c10*/  IMAD.WIDE.U32 R2, R6, UR12, RZ ;  /* 0x0000000c06027c25 */ /* 0x000fe2000f8e00ff */
[----:B------:R-:W-:-:S03]  /*2c20*/  UIMAD UR12, UR5, UR10, URZ ;  /* 0x0000000a050c72a4 */ /* 0x000fc6000f8e023f */
[----:B------:R-:W-:Y:S01]  /*2c30*/  IMAD R5, R6, UR13, R5 ;  /* 0x0000000d06057c24 */ /* 0x000fe2000f8e0205 */
[----:B------:R-:W-:Y:S01]  /*2c40*/  MOV R6, R2 ;  /* 0x0000000200067202 */ /* 0x000fe20000000f00 */
[----:B------:R-:W-:Y:S01]  /*2c50*/  UIMAD UR12, UR4, UR11, UR12 ;  /* 0x0000000b040c72a4 */ /* 0x000fe2000f8e020c */
[----:B------:R-:W-:Y:S02]  /*2c60*/  MOV R2, UR9 ;  /* 0x0000000900027c02 */ /* 0x000fe40008000f00 */
[----:B------:R-:W-:Y:S01]  /*2c70*/  IADD3 R7, R3, R5, RZ ;  /* 0x0000000503077210 */ /* 0x000fe20007ffe0ff */
[----:B------:R-:W-:Y:S01]  /*2c80*/  IMAD.U32 R3, RZ, RZ, UR4 ;  /* 0x00000004ff037e24 */ /* 0x000fe2000f8e00ff */
[----:B------:R-:W-:-:S03]  /*2c90*/  ULEA.HI.X UR4, UR4, UR15, UR5, 0x3, UP0 ;  /* 0x0000000f04047291 */ /* 0x000fc600080f1c05 */
[----:B------:R-:W-:Y:S01]  /*2ca0*/  IMAD.WIDE.U32 R6, R3, UR10, R6 ;  /* 0x0000000a03067c25 */ /* 0x000fe2000f8e0006 */
[----:B------:R-:W-:-:S03]  /*2cb0*/  ULDC.64 UR14, c[0x0][0x218] ;  /* 0x00008600000e7ab9 */ /* 0x000fc60000000a00 */
[----:B------:R-:W-:Y:S01]  /*2cc0*/  VIADD R5, R7, UR12 ;  /* 0x0000000c07057c36 */ /* 0x000fe20008000000 */
[----:B------:R-:W-:Y:S01]  /*2cd0*/  LEA R4, P0, R6, UR14, 0x3 ;  /* 0x0000000e06047c11 */ /* 0x000fe2000f8018ff */
[----:B------:R-:W-:-:S03]  /*2ce0*/  IMAD.U32 R3, RZ, RZ, UR4 ;  /* 0x00000004ff037e24 */ /* 0x000fc6000f8e00ff */
[----:B------:R-:W-:Y:S02]  /*2cf0*/  LEA.HI.X R5, R6, UR15, R5, 0x3, P0 ;  /* 0x0000000f06057c11 */ /* 0x000fe400080f1c05 */
[----:B------:R-:W2:Y:S04]  /*2d00*/  LDG.E.64 R8, desc[UR6][R2.64] ;  /* 0x0000000602087981 */ /* 0x000ea8000c1e1b00 */
[----:B------:R-:W2:Y:S01]  /*2d10*/  LDG.E.64.CONSTANT R6, desc[UR6][R4.64] ;  /* 0x0000000604067981 */ /* 0x000ea2000c1e9b00 */
[----:B------:R-:W-:Y:S02]  /*2d20*/  ISETP.NE.U32.AND P0, PT, R37, 0x1, PT ;  /* 0x000000012500780c */ /* 0x000fe40003f05070 */
[----:B------:R-:W-:Y:S02]  /*2d30*/  MOV R10, R34 ;  /* 0x00000022000a7202 */ /* 0x000fe40000000f00 */
[----:B------:R-:W-:Y:S01]  /*2d40*/  ISETP.NE.AND.EX P0, PT, RZ, RZ, PT, P0 ;  /* 0x000000ffff00720c */ /* 0x000fe20003f05300 */
[----:B--2---:R-:W-:-:S02]  /*2d50*/  IMAD R7, R7, R8, RZ ;  /* 0x0000000807077224 */ /* 0x004fc400078e02ff */
[----:B------:R-:W-:-:S04]  /*2d60*/  IMAD.WIDE.U32 R10, R6, R8, R10 ;  /* 0x00000008060a7225 */ /* 0x000fc800078e000a */
[----:B------:R-:W-:Y:S02]  /*2d70*/  IMAD R7, R6, R9, R7 ;  /* 0x0000000906077224 */ /* 0x000fe400078e0207 */
[----:B------:R-:W-:-:S03]  /*2d80*/  IMAD.MOV.U32 R34, RZ, RZ, R10 ;  /* 0x000000ffff227224 */ /* 0x000fc600078e000a */
[----:B------:R-:W-:Y:S01]  /*2d90*/  IADD3 R11, R11, R7, RZ ;  /* 0x000000070b0b7210 */ /* 0x000fe20007ffe0ff */
        /* <DEDUP_REMOVED lines=13> */
[----:B------:R-:W-:-:S04]  /*2e70*/  IMAD.MOV.U32 R10, RZ, RZ, R34 ;  /* 0x000000ffff0a7224 */ /* 0x000fc800078e0022 */
[----:B--2---:R-:W-:-:S04]  /*2e80*/  IMAD.WIDE.U32 R10, R4, R6, R10 ;  /* 0x00000006040a7225 */ /* 0x004fc800078e000a */
[----:B------:R-:W-:Y:S01]  /*2e90*/  IMAD R5, R5, R6, RZ ;  /* 0x0000000605057224 */ /* 0x000fe200078e02ff */
[----:B------:R-:W-:-:S03]  /*2ea0*/  MOV R34, R10 ;  /* 0x0000000a00227202 */ /* 0x000fc60000000f00 */
[----:B------:R-:W-:Y:S01]  /*2eb0*/  IMAD R5, R4, R7, R5 ;  /* 0x0000000704057224 */ /* 0x000fe200078e0205 */
[----:B------:R-:W-:Y:S01]  /*2ec0*/  @P0 MOV R10, R34 ;  /* 0x00000022000a0202 */ /* 0x000fe20000000f00 */
[-C--:B---3--:R-:W-:Y:S02]  /*2ed0*/  @P0 IMAD R7, R21, R8.reuse, RZ ;  /* 0x0000000815070224 */ /* 0x088fe400078e02ff */
[----:B------:R-:W-:Y:S02]  /*2ee0*/  IMAD.IADD R11, R11, 0x1, R5 ;  /* 0x000000010b0b7824 */ /* 0x000fe400078e0205 */
[C---:B------:R-:W-:Y:S02]  /*2ef0*/  @P0 IMAD R7, R20.reuse, R9, R7 ;  /* 0x0000000914070224 */ /* 0x040fe400078e0207 */
[----:B------:R-:W-:-:S04]  /*2f00*/  @P0 IMAD.WIDE.U32 R8, R20, R8, R10 ;  /* 0x0000000814080225 */ /* 0x000fc800078e000a */
[----:B------:R-:W-:Y:S01]  /*2f10*/  @P0 IMAD.IADD R11, R9, 0x1, R7 ;  /* 0x00000001090b0824 */ /* 0x000fe200078e0207 */
[----:B------:R-:W-:-:S07]  /*2f20*/  @P0 MOV R34, R8 ;  /* 0x0000000800220202 */ /* 0x000fce0000000f00 */
.L_x_660:
[----:B------:R-:W-:Y:S01]  /*2f30*/  UMOV UR4, URZ ;  /* 0x0000003f00047c82 */ /* 0x000fe20008000000 */
[----:B------:R-:W-:Y:S01]  /*2f40*/  UMOV UR5, URZ ;  /* 0x0000003f00057c82 */ /* 0x000fe20008000000 */
[----:B------:R-:W-:Y:S01]  /*2f50*/  HFMA2.MMA R10, -RZ, RZ, 0, 0 ;  /* 0x00000000ff0a7435 */ /* 0x000fe200000001ff */
[----:B------:R-:W-:Y:S01]  /*2f60*/  IMAD.MOV.U32 R9, RZ, RZ, RZ ;  /* 0x000000ffff097224 */ /* 0x000fe200078e00ff */
        /* <DEDUP_REMOVED lines=13> */
[----:B------:R-:W-:Y:S01]  /*3040*/  IMAD.IADD R3, R5, 0x1, R3 ;  /* 0x0000000105037824 */ /* 0x000fe200078e0203 */
[----:B------:R-:W-:Y:S01]  /*3050*/  LEA R6, P3, R4, UR4, 0x3 ;  /* 0x0000000404067c11 */ /* 0x000fe2000f8618ff */
[----:B------:R-:W-:-:S03]  /*3060*/  UMOV UR4, URZ ;  /* 0x0000003f00047c82 */ /* 0x000fc60008000000 */
        /* <DEDUP_REMOVED lines=9> */
.L_x_664:
        /* <DEDUP_REMOVED lines=8> */
[----:B------:R-:W-:-:S03]  /*3180*/  IADD3 R6, P3, R6, UR15, RZ ;  /* 0x0000000f06067c10 */ /* 0x000fc6000ff7e0ff */
[----:B------:R-:W3:Y:S01]  /*3190*/  LDG.E.64 R24, desc[UR6][R20.64+0x8] ;  /* 0x0000080614187981 */ /* 0x000ee2000c1e1b00 */
[----:B------:R-:W-:Y:S02]  /*31a0*/  IADD3.X R7, R3, UR14, RZ, P3, !PT ;  /* 0x0000000e03077c10 */ /* 0x000fe40009ffe4ff */
[----:B------:R-:W-:-:S03]  /*31b0*/  IADD3 R30, P3, R6, UR15, RZ ;  /* 0x0000000f061e7c10 */ /* 0x000fc6000ff7e0ff */
[----:B------:R-:W3:Y:S01]  /*31c0*/  LDG.E.64.CONSTANT R4, desc[UR6][R6.64] ;  /* 0x0000000606047981 */ /* 0x000ee2000c1e9b00 */
[----:B------:R-:W-:-:S05]  /*31d0*/  IADD3.X R31, R7, UR14, RZ, P3, !PT ;  /* 0x0000000e071f7c10 */ /* 0x000fca0009ffe4ff */
[----:B------:R0:W4:Y:S04]  /*31e0*/  LDG.E.64.CONSTANT R22, desc[UR6][R30.64] ;  /* 0x000000061e167981 */ /* 0x000128000c1e9b00 */
[----:B------:R-:W4:Y:S01]  /*31f0*/  LDG.E.64 R6, desc[UR6][R20.64+0x10] ;  /* 0x0000100614067981 */ /* 0x000f22000c1e1b00 */
[----:B------:R-:W-:Y:S01]  /*3200*/  MOV R8, R9 ;  /* 0x0000000900087202 */ /* 0x000fe20000000f00 */
[----:B------:R-:W-:Y:S01]  /*3210*/  IMAD.MOV.U32 R9, RZ, RZ, R10 ;  /* 0x000000ffff097224 */ /* 0x000fe200078e000a */
[----:B0-----:R-:W-:-:S04]  /*3220*/  IADD3 R30, P3, R30, UR15, RZ ;  /* 0x0000000f1e1e7c10 */ /* 0x001fc8000ff7e0ff */
[----:B------:R-:W-:Y:S01]  /*3230*/  IADD3.X R31, R31, UR14, RZ, P3, !PT ;  /* 0x0000000e1f1f7c10 */ /* 0x000fe20009ffe4ff */
[-C--:B--2---:R-:W-:Y:S02]  /*3240*/  IMAD R3, R27, R28.reuse, RZ ;  /* 0x0000001c1b037224 */ /* 0x084fe400078e02ff */
[----:B------:R-:W-:-:S04]  /*3250*/  IMAD.WIDE.U32 R8, R26, R28, R8 ;  /* 0x0000001c1a087225 */ /* 0x000fc800078e0008 */
[----:B------:R-:W-:Y:S02]  /*3260*/  IMAD R3, R26, R29, R3 ;  /* 0x0000001d1a037224 */ /* 0x000fe400078e0203 */
[----:B------:R0:W2:Y:S04]  /*3270*/  LDG.E.64.CONSTANT R28, desc[UR6][R30.64] ;  /* 0x000000061e1c7981 */ /* 0x0000a8000c1e9b00 */
[----:B------:R-:W2:Y:S01]  /*3280*/  LDG.E.64 R26, desc[UR6][R20.64+0x18] ;  /* 0x00001806141a7981 */ /* 0x000ea2000c1e1b00 */
[----:B------:R-:W-:Y:S01]  /*3290*/  IADD3 R9, R9, R3, RZ ;  /* 0x0000000309097210 */ /* 0x000fe20007ffe0ff */
[----:B---3--:R-:W-:Y:S01]  /*32a0*/  IMAD R3, R5, R24, RZ ;  /* 0x0000001805037224 */ /* 0x008fe200078e02ff */
[----:B0-----:R-:W-:-:S03]  /*32b0*/  IADD3 R30, P3, R30, UR15, RZ ;  /* 0x0000000f1e1e7c10 */ /* 0x001fc6000ff7e0ff */
[C---:B------:R-:W-:Y:S01]  /*32c0*/  IMAD R3, R4.reuse, R25, R3 ;  /* 0x0000001904037224 */ /* 0x040fe200078e0203 */
[----:B------:R-:W-:Y:S01]  /*32d0*/  IADD3.X R31, R31, UR14, RZ, P3, !PT ;  /* 0x0000000e1f1f7c10 */ /* 0x000fe20009ffe4ff */
[----:B------:R-:W-:Y:S02]  /*32e0*/  IMAD.WIDE.U32 R24, R4, R24, R8 ;  /* 0x0000001804187225 */ /* 0x000fe400078e0008 */
[----:B------:R-:W3:Y:S04]  /*32f0*/  LDG.E.64 R4, desc[UR6][R20.64+0x20] ;  /* 0x0000200614047981 */ /* 0x000ee8000c1e1b00 */
[----:B------:R0:W3:Y:S01]  /*3300*/  LDG.E.64.CONSTANT R8, desc[UR6][R30.64] ;  /* 0x000000061e087981 */ /* 0x0000e2000c1e9b00 */
[----:B------:R-:W-:Y:S02]  /*3310*/  IMAD.IADD R25, R25, 0x1, R3 ;  /* 0x0000000119197824 */ /* 0x000fe400078e0203 */
[----:B----4-:R-:W-:Y:S01]  /*3320*/  IMAD R3, R23, R6, RZ ;  /* 0x0000000617037224 */ /* 0x010fe200078e02ff */
[----:B0-----:R-:W-:-:S04]  /*3330*/  IADD3 R30, P3, R30, UR15, RZ ;  /* 0x0000000f1e1e7c10 */ /* 0x001fc8000ff7e0ff */
[----:B------:R-:W-:Y:S01]  /*3340*/  IADD3.X R31, R31, UR14, RZ, P3, !PT ;  /* 0x0000000e1f1f7c10 */ /* 0x000fe20009ffe4ff */
[C---:B------:R-:W-:Y:S02]  /*3350*/  IMAD R3, R22.reuse, R7, R3 ;  /* 0x0000000716037224 */ /* 0x040fe400078e0203 */
[----:B------:R-:W-:Y:S02]  /*3360*/  IMAD.WIDE.U32 R24, R22, R6, R24 ;  /* 0x0000000616187225 */ /* 0x000fe400078e0018 */
[----:B------:R0:W4:Y:S04]  /*3370*/  LDG.E.64.CONSTANT R22, desc[UR6][R30.64] ;  /* 0x000000061e167981 */ /* 0x000128000c1e9b00 */
[----:B------:R-:W4:Y:S01]  /*3380*/  LDG.E.64 R6, desc[UR6][R20.64+0x28] ;  /* 0x0000280614067981 */ /* 0x000f22000c1e1b00 */
[----:B------:R-:W-:-:S02]  /*3390*/  IADD3 R25, R25, R3, RZ ;  /* 0x0000000319197210 */ /* 0x000fc40007ffe0ff */
[----:B0-----:R-:W-:-:S04]  /*33a0*/  IADD3 R30, P3, R30, UR15, RZ ;  /* 0x0000000f1e1e7c10 */ /* 0x001fc8000ff7e0ff */
[----:B------:R-:W-:Y:S01]  /*33b0*/  IADD3.X R31, R31, UR14, RZ, P3, !PT ;  /* 0x0000000e1f1f7c10 */ /* 0x000fe20009ffe4ff */
[----:B--2---:R-:W-:-:S04]  /*33c0*/  IMAD R3, R29, R26, RZ ;  /* 0x0000001a1d037224 */ /* 0x004fc800078e02ff */
[C---:B------:R-:W-:Y:S02]  /*33d0*/  IMAD R3, R28.reuse, R27, R3 ;  /* 0x0000001b1c037224 */ /* 0x040fe400078e0203 */
[----:B------:R-:W-:Y:S02]  /*33e0*/  IMAD.WIDE.U32 R28, R28, R26, R24 ;  /* 0x0000001a1c1c7225 */ /* 0x000fe400078e0018 */
[----:B------:R0:W2:Y:S04]  /*33f0*/  LDG.E.64.CONSTANT R24, desc[UR6][R30.64] ;  /* 0x000000061e187981 */ /* 0x0000a8000c1e9b00 */
[----:B------:R-:W2:Y:S01]  /*3400*/  LDG.E.64 R26, desc[UR6][R20.64+0x30] ;  /* 0x00003006141a7981 */ /* 0x000ea2000c1e1b00 */
[----:B------:R-:W-:Y:S01]  /*3410*/  IMAD.IADD R29, R29, 0x1, R3 ;  /* 0x000000011d1d7824 */ /* 0x000fe200078e0203 */
[----:B------:R-:W-:Y:S01]  /*3420*/  IADD3 R32, P3, R30, UR15, RZ ;  /* 0x0000000f1e207c10 */ /* 0x000fe2000ff7e0ff */
[----:B---3--:R-:W-:-:S03]  /*3430*/  IMAD R3, R9, R4, RZ ;  /* 0x0000000409037224 */ /* 0x008fc600078e02ff */
[----:B------:R-:W-:Y:S01]  /*3440*/  IADD3.X R33, R31, UR14, RZ, P3, !PT ;  /* 0x0000000e1f217c10 */ /* 0x000fe20009ffe4ff */
[C---:B------:R-:W-:Y:S02]  /*3450*/  IMAD R3, R8.reuse, R5, R3 ;  /* 0x0000000508037224 */ /* 0x040fe400078e0203 */
[----:B------:R-:W-:Y:S01]  /*3460*/  IMAD.WIDE.U32 R4, R8, R4, R28 ;  /* 0x0000000408047225 */ /* 0x000fe200078e001c */
[----:B0-----:R-:W-:Y:S01]  /*3470*/  IADD3 R30, P3, R32, UR15, RZ ;  /* 0x0000000f201e7c10 */ /* 0x001fe2000ff7e0ff */
[----:B------:R-:W3:Y:S04]  /*3480*/  LDG.E.64.CONSTANT R8, desc[UR6][R32.64] ;  /* 0x0000000620087981 */ /* 0x000ee8000c1e9b00 */
[----:B------:R-:W3:Y:S01]  /*3490*/  LDG.E.64 R28, desc[UR6][R20.64+0x38] ;  /* 0x00003806141c7981 */ /* 0x000ee2000c1e1b00 */
[----:B------:R-:W-:-:S02]  /*34a0*/  IADD3 R5, R5, R3, RZ ;  /* 0x0000000305057210 */ /* 0x000fc40007ffe0ff */
[----:B------:R-:W-:Y:S02]  /*34b0*/  IADD3.X R31, R33, UR14, RZ, P3, !PT ;  /* 0x0000000e211f7c10 */ /* 0x000fe40009ffe4ff */
[----:B------:R-:W5:Y:S01]  /*34c0*/  LDG.E.64 R32, desc[UR6][R20.64+0x58] ;  /* 0x0000580614207981 */ /* 0x000f62000c1e1b00 */
[----:B----4-:R-:W-:-:S04]  /*34d0*/  IMAD R3, R23, R6, RZ ;  /* 0x0000000617037224 */ /* 0x010fc800078e02ff */
        /* <DEDUP_REMOVED lines=12> */
[----:B------:R-:W-:Y:S01]  /*35a0*/  IADD3 R27, R27, R3, RZ ;  /* 0x000000031b1b7210 */ /* 0x000fe20007ffe0ff */
[----:B---3--:R-:W-:-:S02]  /*35b0*/  IMAD R3, R9, R28, RZ ;  /* 0x0000001c09037224 */ /* 0x008fc400078e02ff */
[----:B------:R-:W-:-:S04]  /*35c0*/  IMAD.WIDE.U32 R26, R8, R28, R26 ;  /* 0x0000001c081a7225 */ /* 0x000fc800078e001a */
[----:B------:R-:W-:Y:S01]  /*35d0*/  IMAD R3, R8, R29, R3 ;  /* 0x0000001d08037224 */ /* 0x000fe200078e0203 */
[----:B------:R-:W-:-:S03]  /*35e0*/  IADD3 R8, P3, R30, UR15, RZ ;  /* 0x0000000f1e087c10 */ /* 0x000fc6000ff7e0ff */
[----:B------:R-:W-:Y:S01]  /*35f0*/  IMAD.IADD R27, R27, 0x1, R3 ;  /* 0x000000011b1b7824 */ /* 0x000fe200078e0203 */
[----:B------:R-:W-:Y:S01]  /*3600*/  IADD3.X R9, R31, UR14, RZ, P3, !PT ;  /* 0x0000000e1f097c10 */ /* 0x000fe20009ffe4ff */
[-C--:B----4-:R-:W-:Y:S02]  /*3610*/  IMAD R3, R5, R6.reuse, RZ ;  /* 0x0000000605037224 */ /* 0x090fe400078e02ff */
[----:B------:R-:W-:-:S04]  /*3620*/  IMAD.WIDE.U32 R26, R4, R6, R26 ;  /* 0x00000006041a7225 */ /* 0x000fc800078e001a */
[----:B------:R-:W-:Y:S02]  /*3630*/  IMAD R3, R4, R7, R3 ;  /* 0x0000000704037224 */ /* 0x000fe400078e0203 */
[----:B------:R-:W3:Y:S04]  /*3640*/  LDG.E.64 R4, desc[UR6][R20.64+0x50] ;  /* 0x0000500614047981 */ /* 0x000ee8000c1e1b00 */
[----:B------:R0:W3:Y:S02]  /*3650*/  LDG.E.64.CONSTANT R6, desc[UR6][R8.64] ;  /* 0x0000000608067981 */ /* 0x0000e4000c1e9b00 */
[----:B0-----:R-:W-:-:S04]  /*3660*/  IADD3 R8, P3, R8, UR15, RZ ;  /* 0x0000000f08087c10 */ /* 0x001fc8000ff7e0ff */
[----:B------:R-:W-:Y:S02]  /*3670*/  IADD3.X R9, R9, UR14, RZ, P3, !PT ;  /* 0x0000000e09097c10 */ /* 0x000fe40009ffe4ff */
[----:B------:R-:W-:-:S03]  /*3680*/  IADD3 R28, P3, R8, UR15, RZ ;  /* 0x0000000f081c7c10 */ /* 0x000fc6000ff7e0ff */
[----:B------:R-:W5:Y:S01]  /*3690*/  LDG.E.64.CONSTANT R30, desc[UR6][R8.64] ;  /* 0x00000006081e7981 */ /* 0x000f62000c1e9b00 */
[----:B------:R-:W-:Y:S02]  /*36a0*/  IADD3 R27, R27, R3, RZ ;  /* 0x000000031b1b7210 */ /* 0x000fe40007ffe0ff */
[----:B------:R-:W-:-:S05]  /*36b0*/  IADD3.X R29, R9, UR14, RZ, P3, !PT ;  /* 0x0000000e091d7c10 */ /* 0x000fca0009ffe4ff */
[----:B------:R-:W4:Y:S01]  /*36c0*/  LDG.E.64.CONSTANT R8, desc[UR6][R28.64] ;  /* 0x000000061c087981 */ /* 0x000f22000c1e9b00 */
[----:B--2---:R-:W-:-:S04]  /*36d0*/  IMAD R3, R23, R24, RZ ;  /* 0x0000001817037224 */ /* 0x004fc800078e02ff */
[C---:B------:R-:W-:Y:S02]  /*36e0*/  IMAD R3, R22.reuse, R25, R3 ;  /* 0x0000001916037224 */ /* 0x040fe400078e0203 */
[----:B------:R-:W-:Y:S02]  /*36f0*/  IMAD.WIDE.U32 R22, R22, R24, R26 ;  /* 0x0000001816167225 */ /* 0x000fe400078e001a */
[----:B------:R-:W4:Y:S02]  /*3700*/  LDG.E.64 R24, desc[UR6][R20.64+0x60] ;  /* 0x0000600614187981 */ /* 0x000f24000c1e1b00 */
[----:B------:R-:W-:Y:S02]  /*3710*/  IMAD.IADD R23, R23, 0x1, R3 ;  /* 0x0000000117177824 */ /* 0x000fe400078e0203 */
[----:B---3--:R-:W-:-:S04]  /*3720*/  IMAD R3, R7, R4, RZ ;  /* 0x0000000407037224 */ /* 0x008fc800078e02ff */
[C---:B------:R-:W-:Y:S02]  /*3730*/  IMAD R3, R6.reuse, R5, R3 ;  /* 0x0000000506037224 */ /* 0x040fe400078e0203 */
[----:B------:R-:W-:Y:S01]  /*3740*/  IMAD.WIDE.U32 R6, R6, R4, R22 ;  /* 0x0000000406067225 */ /* 0x000fe200078e0016 */
[----:B------:R-:W-:-:S04]  /*3750*/  IADD3 R4, P3, R28, UR15, RZ ;  /* 0x0000000f1c047c10 */ /* 0x000fc8000ff7e0ff */
[----:B------:R-:W-:Y:S02]  /*3760*/  IADD3 R7, R7, R3, RZ ;  /* 0x0000000307077210 */ /* 0x000fe40007ffe0ff */
[----:B------:R-:W-:-:S05]  /*3770*/  IADD3.X R5, R29, UR14, RZ, P3, !PT ;  /* 0x0000000e1d057c10 */ /* 0x000fca0009ffe4ff */
[----:B------:R0:W2:Y:S01]  /*3780*/  LDG.E.64.CONSTANT R22, desc[UR6][R4.64] ;  /* 0x0000000604167981 */ /* 0x0000a2000c1e9b00 */
[-C--:B-----5:R-:W-:Y:S02]  /*3790*/  IMAD R3, R31, R32.reuse, RZ ;  /* 0x000000201f037224 */ /* 0x0a0fe400078e02ff */
[C---:B------:R-:W-:Y:S02]  /*37a0*/  IMAD.WIDE.U32 R26, R30.reuse, R32, R6 ;  /* 0x000000201e1a7225 */ /* 0x040fe400078e0006 */
[----:B------:R-:W2:Y:S02]  /*37b0*/  LDG.E.64 R6, desc[UR6][R20.64+0x68] ;  /* 0x0000680614067981 */ /* 0x000ea4000c1e1b00 */
[----:B------:R-:W-:Y:S01]  /*37c0*/  IMAD R3, R30, R33, R3 ;  /* 0x000000211e037224 */ /* 0x000fe200078e0203 */
[----:B0-----:R-:W-:-:S03]  /*37d0*/  IADD3 R4, P3, R4, UR15, RZ ;  /* 0x0000000f04047c10 */ /* 0x001fc6000ff7e0ff */
[----:B------:R-:W-:Y:S01]  /*37e0*/  IMAD.IADD R27, R27, 0x1, R3 ;  /* 0x000000011b1b7824 */ /* 0x000fe200078e0203 */
[----:B------:R-:W-:Y:S01]  /*37f0*/  IADD3.X R5, R5, UR14, RZ, P3, !PT ;  /* 0x0000000e05057c10 */ /* 0x000fe20009ffe4ff */
[----:B----4-:R-:W-:-:S04]  /*3800*/  IMAD R3, R9, R24, RZ ;  /* 0x0000001809037224 */ /* 0x010fc800078e02ff */
[C---:B------:R-:W-:Y:S02]  /*3810*/  IMAD R3, R8.reuse, R25, R3 ;  /* 0x0000001908037224 */ /* 0x040fe400078e0203 */
[----:B------:R-:W-:Y:S02]  /*3820*/  IMAD.WIDE.U32 R8, R8, R24, R26 ;  /* 0x0000001808087225 */ /* 0x000fe400078e001a */
[----:B------:R-:W3:Y:S04]  /*3830*/  LDG.E.64 R26, desc[UR6][R20.64+0x70] ;  /* 0x00007006141a7981 */ /* 0x000ee8000c1e1b00 */
[----:B------:R0:W3:Y:S04]  /*3840*/  LDG.E.64.CONSTANT R24, desc[UR6][R4.64] ;  /* 0x0000000604187981 */ /* 0x0000e8000c1e9b00 */
[----:B------:R-:W4:Y:S01]  /*3850*/  LDG.E.64 R20, desc[UR6][R20.64+0x78] ;  /* 0x0000780614147981 */ /* 0x000f22000c1e1b00 */
[----:B0-----:R-:W-:-:S04]  /*3860*/  IADD3 R4, P3, R4, UR15, RZ ;  /* 0x0000000f04047c10 */ /* 0x001fc8000ff7e0ff */
[----:B------:R-:W-:-:S05]  /*3870*/  IADD3.X R5, R5, UR14, RZ, P3, !PT ;  /* 0x0000000e05057c10 */ /* 0x000fca0009ffe4ff */
[----:B------:R-:W4:Y:S01]  /*3880*/  LDG.E.64.CONSTANT R28, desc[UR6][R4.64] ;  /* 0x00000006041c7981 */ /* 0x000f22000c1e9b00 */
[----:B------:R-:W-:Y:S02]  /*3890*/  IADD3 R9, R9, R3, RZ ;  /* 0x0000000309097210 */ /* 0x000fe40007ffe0ff */
[----:B------:R-:W-:-:S04]  /*38a0*/  IADD3 R2, P3, R2, -0x10, RZ ;  /* 0xfffffff002027810 */ /* 0x000fc80007f7e0ff */
[----:B------:R-:W-:Y:S02]  /*38b0*/  IADD3.X R0, R0, -0x1, RZ, P3, !PT ;  /* 0xffffffff00007810 */ /* 0x000fe40001ffe4ff */
[----:B------:R-:W-:Y:S01]  /*38c0*/  ISETP.GT.U32.AND P3, PT, R2, 0xc, PT ;  /* 0x0000000c0200780c */ /* 0x000fe20003f64070 */
[----:B--2---:R-:W-:-:S04]  /*38d0*/  IMAD R3, R23, R6, RZ ;  /* 0x0000000617037224 */ /* 0x004fc800078e02ff */
[C---:B------:R-:W-:Y:S02]  /*38e0*/  IMAD R3, R22.reuse, R7, R3 ;  /* 0x0000000716037224 */ /* 0x040fe400078e0203 */
[----:B------:R-:W-:-:S04]  /*38f0*/  IMAD.WIDE.U32 R6, R22, R6, R8 ;  /* 0x0000000616067225 */ /* 0x000fc800078e0008 */
[----:B------:R-:W-:Y:S01]  /*3900*/  IMAD.IADD R7, R7, 0x1, R3 ;  /* 0x0000000107077824 */ /* 0x000fe200078e0203 */
[----:B------:R-:W-:Y:S01]  /*3910*/  ISETP.GT.AND.EX P3, PT, R0, RZ, PT, P3 ;  /* 0x000000ff0000720c */ /* 0x000fe20003f64330 */
[----:B------:R-:W-:-:S04]  /*3920*/  UIADD3 UR4, UP0, UR4, 0x10, URZ ;  /* 0x0000001004047890 */ /* 0x000fc8000ff1e03f */
[----:B------:R-:W-:Y:S01]  /*3930*/  UIADD3.X UR5, URZ, UR5, URZ, UP0, !UPT ;  /* 0x000000053f057290 */ /* 0x000fe200087fe43f */
[-C--:B---3--:R-:W-:Y:S02]  /*3940*/  IMAD R3, R25, R26.reuse, RZ ;  /* 0x0000001a19037224 */ /* 0x088fe400078e02ff */
[----:B------:R-:W-:-:S04]  /*3950*/  IMAD.WIDE.U32 R6, R24, R26, R6 ;  /* 0x0000001a18067225 */ /* 0x000fc800078e0006 */
[----:B------:R-:W-:-:S05]  /*3960*/  IMAD R3, R24, R27, R3 ;  /* 0x0000001b18037224 */ /* 0x000fca00078e0203 */
[----:B------:R-:W-:Y:S01]  /*3970*/  IADD3 R7, R7, R3, RZ ;  /* 0x0000000307077210 */ /* 0x000fe20007ffe0ff */
[----:B----4-:R-:W-:-:S04]  /*3980*/  IMAD R3, R29, R20, RZ ;  /* 0x000000141d037224 */ /* 0x010fc800078e02ff */
[C---:B------:R-:W-:Y:S02]  /*3990*/  IMAD R3, R28.reuse, R21, R3 ;  /* 0x000000151c037224 */ /* 0x040fe400078e0203 */
[----:B------:R-:W-:Y:S01]  /*39a0*/  IMAD.WIDE.U32 R20, R28, R20, R6 ;  /* 0x000000141c147225 */ /* 0x000fe200078e0006 */
[----:B------:R-:W-:-:S03]  /*39b0*/  IADD3 R6, P4, R4, UR15, RZ ;  /* 0x0000000f04067c10 */ /* 0x000fc6000ff9e0ff */
[----:B------:R-:W-:Y:S01]  /*39c0*/  IMAD.IADD R10, R21, 0x1, R3 ;  /* 0x00000001150a7824 */ /* 0x000fe200078e0203 */
[----:B------:R-:W-:Y:S02]  /*39d0*/  IADD3.X R3, R5, UR14, RZ, P4, !PT ;  /* 0x0000000e05037c10 */ /* 0x000fe4000a7fe4ff */
[----:B------:R-:W-:Y:S01]  /*39e0*/  MOV R9, R20 ;  /* 0x0000001400097202 */ /* 0x000fe20000000f00 */
[----:B------:R-:W-:Y:S06]  /*39f0*/  @P3 BRA `(.L_x_664) ;  /* 0xfffffff400c03947 */ /* 0x000fec000383ffff */
.L_x_663:
[----:B------:R-:W-:-:S04]  /*3a00*/  ISETP.GT.U32.AND P3, PT, R2, 0x4, PT ;  /* 0x000000040200780c */ /* 0x000fc80003f64070 */
[----:B------:R-:W-:-:S13]  /*3a10*/  ISETP.GT.AND.EX P3, PT, R0, RZ, PT, P3 ;  /* 0x000000ff0000720c */ /* 0x000fda0003f64330 */
[----:B------:R-:W-:Y:S05]  /*3a20*/  @!P3 BRA `(.L_x_665) ;  /* 0x000000040038b947 */ /* 0x000fea0003800000 */
[----:B------:R-:W-:Y:S01]  /*3a30*/  ULDC.64 UR12, c[0x0][0x230] ;  /* 0x00008c00000c7ab9 */ /* 0x000fe20000000a00 */
[----:B------:R-:W-:Y:S01]  /*3a40*/  IMAD.MOV.U32 R7, RZ, RZ, R3 ;  /* 0x000000ffff077224 */ /* 0x000fe200078e0003 */
[----:B------:R-:W-:-:S04]  /*3a50*/  ULEA UR9, UP0, UR4, UR12, 0x3 ;  /* 0x0000000c04097291 */ /* 0x000fc8000f80183f */
[----:B------:R-:W-:Y:S01]  /*3a60*/  ULEA.HI.X UR12, UR4, UR13, UR5, 0x3, UP0 ;  /* 0x0000000d040c7291 */ /* 0x000fe200080f1c05 */
[----:B------:R-:W2:Y:S01]  /*3a70*/  LDG.E.64.CONSTANT R22, desc[UR6][R6.64] ;  /* 0x0000000606167981 */ /* 0x000ea2000c1e9b00 */
[----:B------:R-:W-:-:S04]  /*3a80*/  IMAD.U32 R4, RZ, RZ, UR9 ;  /* 0x00000009ff047e24 */ /* 0x000fc8000f8e00ff */
[----:B------:R-:W-:-:S05]  /*3a90*/  MOV R5, UR12 ;  /* 0x0000000c00057c02 */ /* 0x000fca0008000f00 */
[----:B------:R-:W2:Y:S01]  /*3aa0*/  LDG.E.64 R28, desc[UR6][R4.64] ;  /* 0x00000006041c7981 */ /* 0x000ea2000c1e1b00 */
[----:B------:R-:W-:-:S03]  /*3ab0*/  IADD3 R24, P0, R6, UR15, RZ ;  /* 0x0000000f06187c10 */ /* 0x000fc6000ff1e0ff */
[----:B------:R-:W3:Y:S01]  /*3ac0*/  LDG.E.64 R20, desc[UR6][R4.64+0x8] ;  /* 0x0000080604147981 */ /* 0x000ee2000c1e1b00 */
[----:B------:R-:W-:Y:S01]  /*3ad0*/  IADD3.X R25, R3, UR14, RZ, P0, !PT ;  /* 0x0000000e03197c10 */ /* 0x000fe200087fe4ff */
[----:B------:R-:W-:Y:S01]  /*3ae0*/  IMAD.MOV.U32 R27, RZ, RZ, R10 ;  /* 0x000000ffff1b7224 */ /* 0x000fe200078e000a */
[----:B------:R-:W-:Y:S01]  /*3af0*/  MOV R26, R9 ;  /* 0x00000009001a7202 */ /* 0x000fe20000000f00 */
[----:B------:R-:W4:Y:S04]  /*3b00*/  LDG.E.64 R32, desc[UR6][R4.64+0x18] ;  /* 0x0000180604207981 */ /* 0x000f28000c1e1b00 */
[----:B------:R0:W3:Y:S02]  /*3b10*/  LDG.E.64.CONSTANT R6, desc[UR6][R24.64] ;  /* 0x0000000618067981 */ /* 0x0000e4000c1e9b00 */
[----:B0-----:R-:W-:-:S04]  /*3b20*/  IADD3 R24, P0, R24, UR15, RZ ;  /* 0x0000000f18187c10 */ /* 0x001fc8000ff1e0ff */
[----:B------:R-:W-:-:S05]  /*3b30*/  IADD3.X R25, R25, UR14, RZ, P0, !PT ;  /* 0x0000000e19197c10 */ /* 0x000fca00087fe4ff */
[----:B------:R0:W5:Y:S02]  /*3b40*/  LDG.E.64.CONSTANT R8, desc[UR6][R24.64] ;  /* 0x0000000618087981 */ /* 0x000164000c1e9b00 */
[----:B0-----:R-:W-:-:S04]  /*3b50*/  IADD3 R24, P0, R24, UR15, RZ ;  /* 0x0000000f18187c10 */ /* 0x001fc8000ff1e0ff */
[----:B------:R-:W-:-:S05]  /*3b60*/  IADD3.X R25, R25, UR14, RZ, P0, !PT ;  /* 0x0000000e19197c10 */ /* 0x000fca00087fe4ff */
[----:B------:R-:W4:Y:S01]  /*3b70*/  LDG.E.64.CONSTANT R30, desc[UR6][R24.64] ;  /* 0x00000006181e7981 */ /* 0x000f22000c1e9b00 */
[-C--:B--2---:R-:W-:Y:S02]  /*3b80*/  IMAD R3, R23, R28.reuse, RZ ;  /* 0x0000001c17037224 */ /* 0x084fe400078e02ff */
[----:B------:R-:W-:-:S04]  /*3b90*/  IMAD.WIDE.U32 R26, R22, R28, R26 ;  /* 0x0000001c161a7225 */ /* 0x000fc800078e001a */
[----:B------:R-:W-:Y:S02]  /*3ba0*/  IMAD R3, R22, R29, R3 ;  /* 0x0000001d16037224 */ /* 0x000fe400078e0203 */
[----:B------:R-:W5:Y:S01]  /*3bb0*/  LDG.E.64 R22, desc[UR6][R4.64+0x10] ;  /* 0x0000100604167981 */ /* 0x000f62000c1e1b00 */
[----:B------:R-:W-:Y:S02]  /*3bc0*/  IADD3 R28, P0, R24, UR15, RZ ;  /* 0x0000000f181c7c10 */ /* 0x000fe4000ff1e0ff */
[----:B------:R-:W-:Y:S01]  /*3bd0*/  IADD3 R27, R27, R3, RZ ;  /* 0x000000031b1b7210 */ /* 0x000fe20007ffe0ff */
[----:B---3--:R-:W-:Y:S01]  /*3be0*/  IMAD R3, R7, R20, RZ ;  /* 0x0000001407037224 */ /* 0x008fe200078e02ff */
[----:B------:R-:W-:Y:S02]  /*3bf0*/  IADD3.X R29, R25, UR14, RZ, P0, !PT ;  /* 0x0000000e191d7c10 */ /* 0x000fe400087fe4ff */
[----:B------:R-:W2:Y:S01]  /*3c00*/  LDG.E.64 R24, desc[UR6][R4.64+0x20] ;  /* 0x0000200604187981 */ /* 0x000ea2000c1e1b00 */
[----:B------:R-:W-:-:S02]  /*3c10*/  IMAD R3, R6, R21, R3 ;  /* 0x0000001506037224 */ /* 0x000fc400078e0203 */
[----:B------:R-:W-:Y:S02]  /*3c20*/  IMAD.WIDE.U32 R6, R6, R20, R26 ;  /* 0x0000001406067225 */ /* 0x000fe400078e001a */
[----:B------:R0:W2:Y:S02]  /*3c30*/  LDG.E.64.CONSTANT R20, desc[UR6][R28.64] ;  /* 0x000000061c147981 */ /* 0x0000a4000c1e9b00 */
[----:B------:R-:W-:Y:S02]  /*3c40*/  IMAD.IADD R7, R7, 0x1, R3 ;  /* 0x0000000107077824 */ /* 0x000fe400078e0203 */
[----:B-----5:R-:W-:-:S04]  /*3c50*/  IMAD R3, R9, R22, RZ ;  /* 0x0000001609037224 */ /* 0x020fc800078e02ff */
[C---:B------:R-:W-:Y:S02]  /*3c60*/  IMAD R3, R8.reuse, R23, R3 ;  /* 0x0000001708037224 */ /* 0x040fe400078e0203 */
[----:B------:R-:W-:Y:S01]  /*3c70*/  IMAD.WIDE.U32 R8, R8, R22, R6 ;  /* 0x0000001608087225 */ /* 0x000fe200078e0006 */
[----:B------:R-:W-:-:S04]  /*3c80*/  IADD3 R6, P0, R28, UR15, RZ ;  /* 0x0000000f1c067c10 */ /* 0x000fc8000ff1e0ff */
[----:B------:R-:W-:Y:S01]  /*3c90*/  IADD3 R9, R9, R3, RZ ;  /* 0x0000000309097210 */ /* 0x000fe20007ffe0ff */
[----:B----4-:R-:W-:Y:S01]  /*3ca0*/  IMAD R3, R31, R32, RZ ;  /* 0x000000201f037224 */ /* 0x010fe200078e02ff */
[----:B------:R-:W-:-:S03]  /*3cb0*/  IADD3.X R7, R29, UR14, RZ, P0, !PT ;  /* 0x0000000e1d077c10 */ /* 0x000fc600087fe4ff */
[C---:B------:R-:W-:Y:S02]  /*3cc0*/  IMAD R3, R30.reuse, R33, R3 ;  /* 0x000000211e037224 */ /* 0x040fe400078e0203 */
[----:B0-----:R-:W-:Y:S01]  /*3cd0*/  IMAD.WIDE.U32 R28, R30, R32, R8 ;  /* 0x000000201e1c7225 */ /* 0x001fe200078e0008 */
[----:B------:R0:W3:Y:S01]  /*3ce0*/  LDG.E.64.CONSTANT R22, desc[UR6][R6.64] ;  /* 0x0000000606167981 */ /* 0x0000e2000c1e9b00 */
[----:B------:R-:W-:-:S03]  /*3cf0*/  IADD3 R26, P0, R6, UR15, RZ ;  /* 0x0000000f061a7c10 */ /* 0x000fc6000ff1e0ff */
[----:B------:R-:W3:Y:S01]  /*3d00*/  LDG.E.64 R8, desc[UR6][R4.64+0x28] ;  /* 0x0000280604087981 */ /* 0x000ee2000c1e1b00 */
[----:B------:R-:W-:Y:S01]  /*3d10*/  IMAD.IADD R29, R29, 0x1, R3 ;  /* 0x000000011d1d7824 */ /* 0x000fe200078e0203 */
[----:B------:R-:W-:Y:S01]  /*3d20*/  IADD3.X R27, R7, UR14, RZ, P0, !PT ;  /* 0x0000000e071b7c10 */ /* 0x000fe200087fe4ff */
[----:B--2---:R-:W-:-:S04]  /*3d30*/  IMAD R3, R21, R24, RZ ;  /* 0x0000001815037224 */ /* 0x004fc800078e02ff */
[----:B------:R-:W-:Y:S01]  /*3d40*/  IMAD R3, R20, R25, R3 ;  /* 0x0000001914037224 */ /* 0x000fe200078e0203 */
[----:B0-----:R-:W-:Y:S01]  /*3d50*/  IADD3 R6, P0, R26, UR15, RZ ;  /* 0x0000000f1a067c10 */ /* 0x001fe2000ff1e0ff */
[----:B------:R-:W-:Y:S02]  /*3d60*/  IMAD.WIDE.U32 R20, R20, R24, R28 ;  /* 0x0000001814147225 */ /* 0x000fe400078e001c */
[----:B------:R-:W2:Y:S04]  /*3d70*/  LDG.E.64 R28, desc[UR6][R4.64+0x30] ;  /* 0x00003006041c7981 */ /* 0x000ea8000c1e1b00 */
[----:B------:R-:W2:Y:S01]  /*3d80*/  LDG.E.64.CONSTANT R24, desc[UR6][R26.64] ;  /* 0x000000061a187981 */ /* 0x000ea2000c1e9b00 */
[----:B------:R-:W-:-:S03]  /*3d90*/  IADD3.X R7, R27, UR14, RZ, P0, !PT ;  /* 0x0000000e1b077c10 */ /* 0x000fc600087fe4ff */
[----:B------:R-:W4:Y:S04]  /*3da0*/  LDG.E.64 R4, desc[UR6][R4.64+0x38] ;  /* 0x0000380604047981 */ /* 0x000f28000c1e1b00 */
[----:B------:R0:W4:Y:S01]  /*3db0*/  LDG.E.64.CONSTANT R26, desc[UR6][R6.64] ;  /* 0x00000006061a7981 */ /* 0x000122000c1e9b00 */
[----:B------:R-:W-:Y:S02]  /*3dc0*/  IADD3 R21, R21, R3, RZ ;  /* 0x0000000315157210 */ /* 0x000fe40007ffe0ff */
[----:B------:R-:W-:Y:S01]  /*3dd0*/  IADD3 R2, P4, R2, -0x8, RZ ;  /* 0xfffffff802027810 */ /* 0x000fe20007f9e0ff */
[----:B------:R-:W-:Y:S01]  /*3de0*/  UIADD3 UR4, UP0, UR4, 0x8, URZ ;  /* 0x0000000804047890 */ /* 0x000fe2000ff1e03f */
[----:B------:R-:W-:Y:S02]  /*3df0*/  PLOP3.LUT P0, PT, PT, PT, PT, 0x8, 0x0 ;  /* 0x000000000000781c */ /* 0x000fe40003f0e170 */
[----:B0-----:R-:W-:-:S02]  /*3e00*/  IADD3 R6, P3, R6, UR15, RZ ;  /* 0x0000000f06067c10 */ /* 0x001fc4000ff7e0ff */
[----:B------:R-:W-:Y:S01]  /*3e10*/  IADD3.X R0, R0, -0x1, RZ, P4, !PT ;  /* 0xffffffff00007810 */ /* 0x000fe200027fe4ff */
[----:B------:R-:W-:Y:S01]  /*3e20*/  UIADD3.X UR5, URZ, UR5, URZ, UP0, !UPT ;  /* 0x000000053f057290 */ /* 0x000fe200087fe43f */
[----:B---3--:R-:W-:-:S04]  /*3e30*/  IMAD R3, R23, R8, RZ ;  /* 0x0000000817037224 */ /* 0x008fc800078e02ff */
[C---:B------:R-:W-:Y:S02]  /*3e40*/  IMAD R3, R22.reuse, R9, R3 ;  /* 0x0000000916037224 */ /* 0x040fe400078e0203 */
[----:B------:R-:W-:-:S04]  /*3e50*/  IMAD.WIDE.U32 R8, R22, R8, R20 ;  /* 0x0000000816087225 */ /* 0x000fc800078e0014 */
[----:B------:R-:W-:Y:S02]  /*3e60*/  IMAD.IADD R9, R9, 0x1, R3 ;  /* 0x0000000109097824 */ /* 0x000fe400078e0203 */
[-C--:B--2---:R-:W-:Y:S02]  /*3e70*/  IMAD R3, R25, R28.reuse, RZ ;  /* 0x0000001c19037224 */ /* 0x084fe400078e02ff */
[----:B------:R-:W-:-:S04]  /*3e80*/  IMAD.WIDE.U32 R8, R24, R28, R8 ;  /* 0x0000001c18087225 */ /* 0x000fc800078e0008 */
[----:B------:R-:W-:Y:S02]  /*3e90*/  IMAD R3, R24, R29, R3 ;  /* 0x0000001d18037224 */ /* 0x000fe400078e0203 */
[----:B----4-:R-:W-:-:S03]  /*3ea0*/  IMAD R21, R27, R4, RZ ;  /* 0x000000041b157224 */ /* 0x010fc600078e02ff */
[----:B------:R-:W-:Y:S01]  /*3eb0*/  IADD3 R9, R9, R3, RZ ;  /* 0x0000000309097210 */ /* 0x000fe20007ffe0ff */
[C---:B------:R-:W-:Y:S02]  /*3ec0*/  IMAD R21, R26.reuse, R5, R21 ;  /* 0x000000051a157224 */ /* 0x040fe400078e0215 */
[----:B------:R-:W-:Y:S01]  /*3ed0*/  IMAD.WIDE.U32 R4, R26, R4, R8 ;  /* 0x000000041a047225 */ /* 0x000fe200078e0008 */
[----:B------:R-:W-:-:S03]  /*3ee0*/  IADD3.X R3, R7, UR14, RZ, P3, !PT ;  /* 0x0000000e07037c10 */ /* 0x000fc60009ffe4ff */
[----:B------:R-:W-:Y:S01]  /*3ef0*/  IMAD.IADD R10, R5, 0x1, R21 ;  /* 0x00000001050a7824 */ /* 0x000fe200078e0215 */
[----:B------:R-:W-:-:S07]  /*3f00*/  MOV R9, R4 ;  /* 0x0000000400097202 */ /* 0x000fce0000000f00 */
.L_x_665:
[----:B------:R-:W-:-:S04]  /*3f10*/  ISETP.NE.U32.AND P3, PT, R2, RZ, PT ;  /* 0x000000ff0200720c */ /* 0x000fc80003f65070 */
[----:B------:R-:W-:-:S13]  /*3f20*/  ISETP.NE.OR.EX P0, PT, R0, RZ, P0, P3 ;  /* 0x000000ff0000720c */ /* 0x000fda0000705730 */
[----:B------:R-:W-:Y:S05]  /*3f30*/  @!P0 BRA `(.L_x_661) ;  /* 0x0000000000c08947 */ /* 0x000fea0003800000 */
.L_x_662:
[----:B------:R-:W-:Y:S01]  /*3f40*/  ULEA UR9, UP0, UR4, UR18, 0x3 ;  /* 0x0000001204097291 */ /* 0x000fe2000f80183f */
[----:B------:R-:W-:Y:S01]  /*3f50*/  IMAD.MOV.U32 R22, RZ, RZ, R6 ;  /* 0x000000ffff167224 */ /* 0x000fe200078e0006 */
[----:B------:R-:W-:Y:S02]  /*3f60*/  MOV R23, R3 ;  /* 0x0000000300177202 */ /* 0x000fe40000000f00 */
[----:B------:R-:W-:Y:S02]  /*3f70*/  ULEA.HI.X UR12, UR4, UR19, UR5, 0x3, UP0 ;  /* 0x00000013040c7291 */ /* 0x000fe400080f1c05 */
[----:B------:R-:W-:Y:S02]  /*3f80*/  IMAD.U32 R4, RZ, RZ, UR9 ;  /* 0x00000009ff047e24 */ /* 0x000fe4000f8e00ff */
[----:B------:R-:W2:Y:S02]  /*3f90*/  LDG.E.64.CONSTANT R22, desc[UR6][R22.64] ;  /* 0x0000000616167981 */ /* 0x000ea4000c1e9b00 */
[----:B------:R-:W-:-:S05]  /*3fa0*/  MOV R5, UR12 ;  /* 0x0000000c00057c02 */ /* 0x000fca0008000f00 */
[----:B------:R-:W2:Y:S01]  /*3fb0*/  LDG.E.64 R20, desc[UR6][R4.64] ;  /* 0x0000000604147981 */ /* 0x000ea2000c1e1b00 */
[----:B------:R-:W-:-:S03]  /*3fc0*/  IADD3 R6, P0, R6, UR15, RZ ;  /* 0x0000000f06067c10 */ /* 0x000fc6000ff1e0ff */
[----:B------:R-:W3:Y:S01]  /*3fd0*/  LDG.E.64 R28, desc[UR6][R4.64+0x8] ;  /* 0x00000806041c7981 */ /* 0x000ee2000c1e1b00 */
[----:B------:R-:W-:Y:S02]  /*3fe0*/  IADD3.X R7, R3, UR14, RZ, P0, !PT ;  /* 0x0000000e03077c10 */ /* 0x000fe400087fe4ff */
[----:B------:R-:W-:-:S03]  /*3ff0*/  IADD3 R24, P0, R6, UR15, RZ ;  /* 0x0000000f06187c10 */ /* 0x000fc6000ff1e0ff */
[----:B------:R0:W3:Y:S01]  /*4000*/  LDG.E.64.CONSTANT R26, desc[UR6][R6.64] ;  /* 0x00000006061a7981 */ /* 0x0000e2000c1e9b00 */
[----:B------:R-:W-:Y:S02]  /*4010*/  IADD3.X R25, R7, UR14, RZ, P0, !PT ;  /* 0x0000000e07197c10 */ /* 0x000fe400087fe4ff */
[----:B0-----:R-:W-:Y:S01]  /*4020*/  MOV R7, R10 ;  /* 0x0000000a00077202 */ /* 0x001fe20000000f00 */
[----:B------:R-:W-:Y:S02]  /*4030*/  IMAD.MOV.U32 R6, RZ, RZ, R9 ;  /* 0x000000ffff067224 */ /* 0x000fe400078e0009 */
[----:B------:R-:W4:Y:S04]  /*4040*/  LDG.E.64 R8, desc[UR6][R4.64+0x10] ;  /* 0x0000100604087981 */ /* 0x000f28000c1e1b00 */
[----:B------:R-:W5:Y:S01]  /*4050*/  LDG.E.64 R4, desc[UR6][R4.64+0x18] ;  /* 0x0000180604047981 */ /* 0x000f62000c1e1b00 */
[----:B--2---:R-:W-:-:S02]  /*4060*/  IMAD R3, R23, R20, RZ ;  /* 0x0000001417037224 */ /* 0x004fc400078e02ff */
[----:B------:R-:W-:Y:S01]  /*4070*/  IMAD.WIDE.U32 R6, R20, R22, R6 ;  /* 0x0000001614067225 */ /* 0x000fe200078e0006 */
[----:B------:R-:W-:-:S03]  /*4080*/  IADD3 R20, P0, R24, UR15, RZ ;  /* 0x0000000f18147c10 */ /* 0x000fc6000ff1e0ff */
[----:B------:R-:W-:Y:S02]  /*4090*/  IMAD R3, R21, R22, R3 ;  /* 0x0000001615037224 */ /* 0x000fe400078e0203 */
[----:B------:R-:W4:Y:S01]  /*40a0*/  LDG.E.64.CONSTANT R22, desc[UR6][R24.64] ;  /* 0x0000000618167981 */ /* 0x000f22000c1e9b00 */
[----:B------:R-:W-:-:S05]  /*40b0*/  IADD3.X R21, R25, UR14, RZ, P0, !PT ;  /* 0x0000000e19157c10 */ /* 0x000fca00087fe4ff */
[----:B------:R-:W5:Y:S01]  /*40c0*/  LDG.E.64.CONSTANT R24, desc[UR6][R20.64] ;  /* 0x0000000614187981 */ /* 0x000f62000c1e9b00 */
[----:B------:R-:W-:Y:S02]  /*40d0*/  IMAD.IADD R7, R7, 0x1, R3 ;  /* 0x0000000107077824 */ /* 0x000fe400078e0203 */
[----:B---3--:R-:W-:Y:S02]  /*40e0*/  IMAD R3, R27, R28, RZ ;  /* 0x0000001c1b037224 */ /* 0x008fe400078e02ff */
[----:B------:R-:W-:-:S04]  /*40f0*/  IMAD.WIDE.U32 R6, R28, R26, R6 ;  /* 0x0000001a1c067225 */ /* 0x000fc800078e0006 */
[----:B------:R-:W-:Y:S01]  /*4100*/  IMAD R3, R29, R26, R3 ;  /* 0x0000001a1d037224 */ /* 0x000fe200078e0203 */
[----:B------:R-:W-:-:S04]  /*4110*/  IADD3 R2, P0, R2, -0x4, RZ ;  /* 0xfffffffc02027810 */ /* 0x000fc80007f1e0ff */
[----:B------:R-:W-:Y:S02]  /*4120*/  IADD3 R7, R7, R3, RZ ;  /* 0x0000000307077210 */ /* 0x000fe40007ffe0ff */
[----:B------:R-:W-:Y:S02]  /*4130*/  IADD3.X R0, R0, -0x1, RZ, P0, !PT ;  /* 0xffffffff00007810 */ /* 0x000fe400007fe4ff */
[----:B------:R-:W-:-:S04]  /*4140*/  ISETP.NE.U32.AND P0, PT, R2, RZ, PT ;  /* 0x000000ff0200720c */ /* 0x000fc80003f05070 */
[----:B------:R-:W-:Y:S01]  /*4150*/  ISETP.NE.AND.EX P0, PT, R0, RZ, PT, P0 ;  /* 0x000000ff0000720c */ /* 0x000fe20003f05300 */
[----:B------:R-:W-:-:S04]  /*4160*/  UIADD3 UR4, UP0, UR4, 0x4, URZ ;  /* 0x0000000404047890 */ /* 0x000fc8000ff1e03f */
[----:B------:R-:W-:Y:S01]  /*4170*/  UIADD3.X UR5, URZ, UR5, URZ, UP0, !UPT ;  /* 0x000000053f057290 */ /* 0x000fe200087fe43f */
[----:B----4-:R-:W-:Y:S02]  /*4180*/  IMAD R3, R23, R8, RZ ;  /* 0x0000000817037224 */ /* 0x010fe400078e02ff */
[----:B------:R-:W-:-:S04]  /*4190*/  IMAD.WIDE.U32 R6, R8, R22, R6 ;  /* 0x0000001608067225 */ /* 0x000fc800078e0006 */
[----:B------:R-:W-:-:S04]  /*41a0*/  IMAD R3, R9, R22, R3 ;  /* 0x0000001609037224 */ /* 0x000fc800078e0203 */
[----:B------:R-:W-:Y:S02]  /*41b0*/  IMAD.IADD R7, R7, 0x1, R3 ;  /* 0x0000000107077824 */ /* 0x000fe400078e0203 */
[----:B-----5:R-:W-:-:S04]  /*41c0*/  IMAD R3, R25, R4, RZ ;  /* 0x0000000419037224 */ /* 0x020fc800078e02ff */
[-C--:B------:R-:W-:Y:S02]  /*41d0*/  IMAD R3, R5, R24.reuse, R3 ;  /* 0x0000001805037224 */ /* 0x080fe400078e0203 */
[----:B------:R-:W-:Y:S01]  /*41e0*/  IMAD.WIDE.U32 R4, R4, R24, R6 ;  /* 0x0000001804047225 */ /* 0x000fe200078e0006 */
[----:B------:R-:W-:-:S04]  /*41f0*/  IADD3 R6, P3, R20, UR15, RZ ;  /* 0x0000000f14067c10 */ /* 0x000fc8000ff7e0ff */
[----:B------:R-:W-:Y:S02]  /*4200*/  IADD3 R10, R5, R3, RZ ;  /* 0x00000003050a7210 */ /* 0x000fe40007ffe0ff */
[----:B------:R-:W-:Y:S01]  /*4210*/  IADD3.X R3, R21, UR14, RZ, P3, !PT ;  /* 0x0000000e15037c10 */ /* 0x000fe20009ffe4ff */
[----:B------:R-:W-:Y:S01]  /*4220*/  IMAD.MOV.U32 R9, RZ, RZ, R4 ;  /* 0x000000ffff097224 */ /* 0x000fe200078e0004 */
[----:B------:R-:W-:Y:S06]  /*4230*/  @P0 BRA `(.L_x_662) ;  /* 0xfffffffc00400947 */ /* 0x000fec000383ffff */
.L_x_661:
        /* <DEDUP_REMOVED lines=8> */
[----:B------:R-:W-:Y:S01]  /*42c0*/  UIMAD UR12, UR4, UR11, UR12 ;  /* 0x0000000b040c72a4 */ /* 0x000fe2000f8e020c */
[----:B------:R-:W-:-:S03]  /*42d0*/  IMAD.U32 R2, RZ, RZ, UR9 ;  /* 0x00000009ff027e24 */ /* 0x000fc6000f8e00ff */
[----:B------:R-:W-:Y:S01]  /*42e0*/  IADD3 R7, R7, R3, RZ ;  /* 0x0000000307077210 */ /* 0x000fe20007ffe0ff */
[----:B------:R-:W-:Y:S01]  /*42f0*/  IMAD.U32 R3, RZ, RZ, UR4 ;  /* 0x00000004ff037e24 */ /* 0x000fe2000f8e00ff */
[----:B------:R-:W-:-:S03]  /*4300*/  ULEA.HI.X UR4, UR4, UR15, UR5, 0x3, UP0 ;  /* 0x0000000f04047291 */ /* 0x000fc600080f1c05 */
[----:B------:R-:W-:Y:S01]  /*4310*/  IMAD.WIDE.U32 R6, R3, UR10, R6 ;  /* 0x0000000a03067c25 */ /* 0x000fe2000f8e0006 */
[----:B------:R-:W-:Y:S02]  /*4320*/  ULDC.64 UR14, c[0x0][0x218] ;  /* 0x00008600000e7ab9 */ /* 0x000fe40000000a00 */
[----:B------:R-:W-:Y:S02]  /*4330*/  MOV R3, UR4 ;  /* 0x0000000400037c02 */ /* 0x000fe40008000f00 */
[----:B------:R-:W-:Y:S02]  /*4340*/  IADD3 R5, R7, UR12, RZ ;  /* 0x0000000c07057c10 */ /* 0x000fe4000fffe0ff */
[C---:B------:R-:W-:Y:S01]  /*4350*/  LEA R4, P0, R6.reuse, UR14, 0x3 ;  /* 0x0000000e06047c11 */ /* 0x040fe2000f8018ff */
[----:B------:R-:W2:Y:S03]  /*4360*/  LDG.E.64 R16, desc[UR6][R2.64] ;  /* 0x0000000602107981 */ /* 0x000ea6000c1e1b00 */
[----:B------:R-:W-:-:S05]  /*4370*/  LEA.HI.X R5, R6, UR15, R5, 0x3, P0 ;  /* 0x0000000f06057c11 */ /* 0x000fca00080f1c05 */
[----:B------:R-:W2:Y:S01]  /*4380*/  LDG.E.64.CONSTANT R6, desc[UR6][R4.64] ;  /* 0x0000000604067981 */ /* 0x000ea2000c1e9b00 */
[----:B------:R-:W-:-:S04]  /*4390*/  ISETP.NE.U32.AND P0, PT, R37, 0x1, PT ;  /* 0x000000012500780c */ /* 0x000fc80003f05070 */
[----:B------:R-:W-:Y:S01]  /*43a0*/  ISETP.NE.AND.EX P0, PT, RZ, RZ, PT, P0 ;  /* 0x000000ffff00720c */ /* 0x000fe20003f05300 */
[----:B------:R-:W-:Y:S01]  /*43b0*/  IMAD.MOV.U32 R20, RZ, RZ, R9 ;  /* 0x000000ffff147224 */ /* 0x000fe200078e0009 */
[----:B------:R-:W-:Y:S01]  /*43c0*/  MOV R21, R10 ;  /* 0x0000000a00157202 */ /* 0x000fe20000000f00 */
[-C--:B--2---:R-:W-:Y:S02]  /*43d0*/  IMAD R7, R7, R16.reuse, RZ ;  /* 0x0000001007077224 */ /* 0x084fe400078e02ff */
[----:B------:R-:W-:-:S04]  /*43e0*/  IMAD.WIDE.U32 R20, R6, R16, R20 ;  /* 0x0000001006147225 */ /* 0x000fc800078e0014 */
[----:B------:R-:W-:Y:S02]  /*43f0*/  IMAD R7, R6, R17, R7 ;  /* 0x0000001106077224 */ /* 0x000fe400078e0207 */
[----:B------:R-:W-:-:S03]  /*4400*/  IMAD.MOV.U32 R9, RZ, RZ, R20 ;  /* 0x000000ffff097224 */ /* 0x000fc600078e0014 */
[----:B------:R-:W-:Y:S01]  /*4410*/  IADD3 R10, R21, R7, RZ ;  /* 0x00000007150a7210 */ /* 0x000fe20007ffe0ff */
[----:B------:R-:W-:Y:S06]  /*4420*/  @!P0 BRA `(.L_x_666) ;  /* 0x0000000000688947 */ /* 0x000fec0003800000 */
[----:B------:R-:W-:Y:S01]  /*4430*/  USHF.L.U32 UR5, UR10, 0x3, URZ ;  /* 0x000000030a057899 */ /* 0x000fe2000800063f */
[----:B------:R-:W-:Y:S01]  /*4440*/  ISETP.NE.U32.AND P0, PT, R37, 0x2, PT ;  /* 0x000000022500780c */ /* 0x000fe20003f05070 */
[----:B------:R-:W-:Y:S01]  /*4450*/  USHF.L.U64.HI UR4, UR10, 0x3, UR11 ;  /* 0x000000030a047899 */ /* 0x000fe2000801020b */
[----:B------:R-:W2:Y:S02]  /*4460*/  LDG.E.64 R6, desc[UR6][R2.64+0x8] ;  /* 0x0000080602067981 */ /* 0x000ea4000c1e1b00 */
[----:B------:R-:W-:Y:S02]  /*4470*/  ISETP.NE.AND.EX P0, PT, RZ, RZ, PT, P0 ;  /* 0x000000ffff00720c */ /* 0x000fe40003f05300 */
[----:B------:R-:W-:-:S04]  /*4480*/  IADD3 R22, P3, R4, UR5, RZ ;  /* 0x0000000504167c10 */ /* 0x000fc8000ff7e0ff */
[----:B------:R-:W-:-:S05]  /*4490*/  IADD3.X R23, R5, UR4, RZ, P3, !PT ;  /* 0x0000000405177c10 */ /* 0x000fca0009ffe4ff */
[----:B------:R-:W2:Y:S02]  /*44a0*/  LDG.E.64.CONSTANT R4, desc[UR6][R22.64] ;  /* 0x0000000616047981 */ /* 0x000ea4000c1e9b00 */
[----:B------:R-:W-:Y:S02]  /*44b0*/  @P0 IADD3 R20, P3, R22, UR5, RZ ;  /* 0x0000000516140c10 */ /* 0x000fe4000ff7e0ff */
[----:B------:R-:W3:Y:S02]  /*44c0*/  @P0 LDG.E.64 R16, desc[UR6][R2.64+0x10] ;  /* 0x0000100602100981 */ /* 0x000ee4000c1e1b00 */
[----:B------:R-:W-:-:S06]  /*44d0*/  @P0 IADD3.X R21, R23, UR4, RZ, P3, !PT ;  /* 0x0000000417150c10 */ /* 0x000fcc0009ffe4ff */
[----:B------:R-:W3:Y:S01]  /*44e0*/  @P0 LDG.E.64.CONSTANT R20, desc[UR6][R20.64] ;  /* 0x0000000614140981 */ /* 0x000ee2000c1e9b00 */
[----:B------:R-:W-:Y:S01]  /*44f0*/  MOV R25, R10 ;  /* 0x0000000a00197202 */ /* 0x000fe20000000f00 */
[----:B------:R-:W-:Y:S02]  /*4500*/  IMAD.MOV.U32 R24, RZ, RZ, R9 ;  /* 0x000000ffff187224 */ /* 0x000fe400078e0009 */
[-C--:B--2---:R-:W-:Y:S02]  /*4510*/  IMAD R5, R5, R6.reuse, RZ ;  /* 0x0000000605057224 */ /* 0x084fe400078e02ff */
[----:B------:R-:W-:-:S04]  /*4520*/  IMAD.WIDE.U32 R24, R4, R6, R24 ;  /* 0x0000000604187225 */ /* 0x000fc800078e0018 */
[----:B------:R-:W-:Y:S02]  /*4530*/  IMAD R5, R4, R7, R5 ;  /* 0x0000000704057224 */ /* 0x000fe400078e0205 */
[----:B------:R-:W-:-:S03]  /*4540*/  IMAD.MOV.U32 R9, RZ, RZ, R24 ;  /* 0x000000ffff097224 */ /* 0x000fc600078e0018 */
[----:B------:R-:W-:Y:S01]  /*4550*/  IADD3 R10, R25, R5, RZ ;  /* 0x00000005190a7210 */ /* 0x000fe20007ffe0ff */
[----:B---3--:R-:W-:Y:S02]  /*4560*/  @P0 IMAD R7, R21, R16, RZ ;  /* 0x0000001015070224 */ /* 0x008fe400078e02ff */
[----:B------:R-:W-:Y:S01]  /*4570*/  @P0 IMAD.MOV.U32 R2, RZ, RZ, R9 ;  /* 0x000000ffff020224 */ /* 0x000fe200078e0009 */
[----:B------:R-:W-:Y:S01]  /*4580*/  @P0 MOV R3, R10 ;  /* 0x0000000a00030202 */ /* 0x000fe20000000f00 */
[C---:B------:R-:W-:Y:S02]  /*4590*/  @P0 IMAD R7, R20.reuse, R17, R7 ;  /* 0x0000001114070224 */ /* 0x040fe400078e0207 */
[----:B------:R-:W-:-:S04]  /*45a0*/  @P0 IMAD.WIDE.U32 R16, R20, R16, R2 ;  /* 0x0000001014100225 */ /* 0x000fc800078e0002 */
[----:B------:R-:W-:Y:S01]  /*45b0*/  @P0 IMAD.IADD R10, R17, 0x1, R7 ;  /* 0x00000001110a0824 */ /* 0x000fe200078e0207 */
[----:B------:R-:W-:-:S07]  /*45c0*/  @P0 MOV R9, R16 ;  /* 0x0000001000090202 */ /* 0x000fce0000000f00 */
.L_x_666:
[----:B------:R-:W-:Y:S01]  /*45d0*/  UMOV UR4, URZ ;  /* 0x0000003f00047c82 */ /* 0x000fe20008000000 */
[----:B------:R-:W-:Y:S01]  /*45e0*/  UMOV UR5, URZ ;  /* 0x0000003f00057c82 */ /* 0x000fe20008000000 */
[----:B------:R-:W-:Y:S01]  /*45f0*/  HFMA2.MMA R8, -RZ, RZ, 0, 0 ;  /* 0x00000000ff087435 */ /* 0x000fe200000001ff */
[----:B-----5:R-:W-:Y:S01]  /*4600*/  IMAD.MOV.U32 R7, RZ, RZ, RZ ;  /* 0x000000ffff077224 */ /* 0x020fe200078e00ff */
[----:B------:R-:W-:Y:S09]  /*4610*/  @!P1 BRA `(.L_x_667) ;  /* 0x0000001000b49947 */ /* 0x000ff20003800000 */
[----:B------:R-:W-:Y:S01]  /*4620*/  IADD3 R2, P3, -R37, R38, RZ ;  /* 0x0000002625027210 */ /* 0x000fe20007f7e1ff */
[----:B------:R-:W-:Y:S01]  /*4630*/  ULDC.64 UR4, c[0x0][0x220] ;  /* 0x0000880000047ab9 */ /* 0x000fe20000000a00 */
[----:B------:R-:W-:Y:S01]  /*4640*/  USHF.L.U64.HI UR14, UR10, 0x3, UR11 ;  /* 0x000000030a0e7899 */ /* 0x000fe2000801020b */
[----:B------:R-:W-:Y:S01]  /*4650*/  IMAD R3, R19, UR4, RZ ;  /* 0x0000000413037c24 */ /* 0x000fe2000f8e02ff */
        /* <DEDUP_REMOVED lines=20> */
.L_x_670:
[----:B------:R-:W-:Y:S01]  /*47a0*/  ULEA UR9, UP0, UR4, UR16, 0x3 ;  /* 0x0000001004097291 */ /* 0x000fe2000f80183f */
[----:B------:R-:W-:-:S03]  /*47b0*/  MOV R5, R3 ;  /* 0x0000000300057202 */ /* 0x000fc60000000f00 */
[----:B------:R-:W-:Y:S02]  /*47c0*/  ULEA.HI.X UR12, UR4, UR17, UR5, 0x3, UP0 ;  /* 0x00000011040c7291 */ /* 0x000fe400080f1c05 */
[----:B------:R-:W-:Y:S01]  /*47d0*/  MOV R16, UR9 ;  /* 0x0000000900107c02 */ /* 0x000fe20008000f00 */
[----:B------:R-:W2:Y:S03]  /*47e0*/  LDG.E.64.CONSTANT R20, desc[UR6][R4.64] ;  /* 0x0000000604147981 */ /* 0x000ea6000c1e9b00 */
[----:B------:R-:W-:-:S05]  /*47f0*/  IMAD.U32 R17, RZ, RZ, UR12 ;  /* 0x0000000cff117e24 */ /* 0x000fca000f8e00ff */
[----:B------:R-:W2:Y:S01]  /*4800*/  LDG.E.64 R22, desc[UR6][R16.64] ;  /* 0x0000000610167981 */ /* 0x000ea2000c1e1b00 */
[----:B------:R-:W-:-:S03]  /*4810*/  IADD3 R26, P3, R4, UR15, RZ ;  /* 0x0000000f041a7c10 */ /* 0x000fc6000ff7e0ff */
[----:B------:R-:W3:Y:S01]  /*4820*/  LDG.E.64 R24, desc[UR6][R16.64+0x8] ;  /* 0x0000080610187981 */ /* 0x000ee2000c1e1b00 */
[----:B------:R-:W-:Y:S02]  /*4830*/  IADD3.X R27, R3, UR14, RZ, P3, !PT ;  /* 0x0000000e031b7c10 */ /* 0x000fe40009ffe4ff */
[----:B------:R-:W-:Y:S01]  /*4840*/  IADD3 R30, P3, R26, UR15, RZ ;  /* 0x0000000f1a1e7c10 */ /* 0x000fe2000ff7e0ff */
[----:B------:R-:W4:Y:S04]  /*4850*/  LDG.E.64 R28, desc[UR6][R16.64+0x10] ;  /* 0x00001006101c7981 */ /* 0x000f28000c1e1b00 */
[----:B------:R-:W3:Y:S01]  /*4860*/  LDG.E.64.CONSTANT R4, desc[UR6][R26.64] ;  /* 0x000000061a047981 */ /* 0x000ee2000c1e9b00 */
[----:B------:R-:W-:-:S05]  /*4870*/  IADD3.X R31, R27, UR14, RZ, P3, !PT ;  /* 0x0000000e1b1f7c10 */ /* 0x000fca0009ffe4ff */
[----:B------:R0:W4:Y:S01]  /*4880*/  LDG.E.64.CONSTANT R26, desc[UR6][R30.64] ;  /* 0x000000061e1a7981 */ /* 0x000122000c1e9b00 */
[----:B------:R-:W-:Y:S01]  /*4890*/  IMAD.MOV.U32 R6, RZ, RZ, R7 ;  /* 0x000000ffff067224 */ /* 0x000fe200078e0007 */
        /* <DEDUP_REMOVED lines=18> */
[----:B0-----:R-:W-:-:S03]  /*49c0*/  IADD3 R30, P3, R30, UR15, RZ ;  /* 0x0000000f1e1e7c10 */ /* 0x001fc6000ff7e0ff */
[C---:B------:R-:W-:Y:S01]  /*49d0*/  IMAD R3, R26.reuse, R29, R3 ;  /* 0x0000001d1a037224 */ /* 0x040fe200078e0203 */
[----:B------:R-:W-:Y:S01]  /*49e0*/  IADD3.X R31, R31, UR14, RZ, P3, !PT ;  /* 0x0000000e1f1f7c10 */ /* 0x000fe20009ffe4ff */
[----:B------:R-:W-:Y:S02]  /*49f0*/  IMAD.WIDE.U32 R28, R26, R28, R24 ;  /* 0x0000001c1a1c7225 */ /* 0x000fe400078e0018 */
[----:B------:R-:W4:Y:S04]  /*4a00*/  LDG.E.64 R24, desc[UR6][R16.64+0x28] ;  /* 0x0000280610187981 */ /* 0x000f28000c1e1b00 */
[----:B------:R0:W4:Y:S01]  /*4a10*/  LDG.E.64.CONSTANT R26, desc[UR6][R30.64] ;  /* 0x000000061e1a7981 */ /* 0x000122000c1e9b00 */
[----:B------:R-:W-:Y:S01]  /*4a20*/  IMAD.IADD R29, R29, 0x1, R3 ;  /* 0x000000011d1d7824 */ /* 0x000fe200078e0203 */
[----:B0-----:R-:W-:-:S04]  /*4a30*/  IADD3 R30, P3, R30, UR15, RZ ;  /* 0x0000000f1e1e7c10 */ /* 0x001fc8000ff7e0ff */
[----:B------:R-:W-:Y:S01]  /*4a40*/  IADD3.X R31, R31, UR14, RZ, P3, !PT ;  /* 0x0000000e1f1f7c10 */ /* 0x000fe20009ffe4ff */
[-C--:B--2---:R-:W-:Y:S02]  /*4a50*/  IMAD R3, R23, R20.reuse, RZ ;  /* 0x0000001417037224 */ /* 0x084fe400078e02ff */
[----:B------:R-:W-:-:S04]  /*4a60*/  IMAD.WIDE.U32 R28, R22, R20, R28 ;  /* 0x00000014161c7225 */ /* 0x000fc800078e001c */
[----:B------:R-:W-:Y:S02]  /*4a70*/  IMAD R3, R22, R21, R3 ;  /* 0x0000001516037224 */ /* 0x000fe400078e0203 */
[----:B------:R0:W2:Y:S04]  /*4a80*/  LDG.E.64.CONSTANT R20, desc[UR6][R30.64] ;  /* 0x000000061e147981 */ /* 0x0000a8000c1e9b00 */
[----:B------:R-:W2:Y:S01]  /*4a90*/  LDG.E.64 R22, desc[UR6][R16.64+0x30] ;  /* 0x0000300610167981 */ /* 0x000ea2000c1e1b00 */
[----:B------:R-:W-:Y:S02]  /*4aa0*/  IADD3 R32, P3, R30, UR15, RZ ;  /* 0x0000000f1e207c10 */ /* 0x000fe4000ff7e0ff */
[----:B------:R-:W-:Y:S01]  /*4ab0*/  IADD3 R29, R29, R3, RZ ;  /* 0x000000031d1d7210 */ /* 0x000fe20007ffe0ff */
[----:B---3--:R-:W-:Y:S01]  /*4ac0*/  IMAD R3, R7, R4, RZ ;  /* 0x0000000407037224 */ /* 0x008fe200078e02ff */
[----:B------:R-:W-:-:S03]  /*4ad0*/  IADD3.X R33, R31, UR14, RZ, P3, !PT ;  /* 0x0000000e1f217c10 */ /* 0x000fc60009ffe4ff */
[C---:B------:R-:W-:Y:S02]  /*4ae0*/  IMAD R3, R6.reuse, R5, R3 ;  /* 0x0000000506037224 */ /* 0x040fe400078e0203 */
[----:B------:R-:W-:Y:S02]  /*4af0*/  IMAD.WIDE.U32 R4, R6, R4, R28 ;  /* 0x0000000406047225 */ /* 0x000fe400078e001c */
[----:B------:R-:W3:Y:S01]  /*4b00*/  LDG.E.64.CONSTANT R6, desc[UR6][R32.64] ;  /* 0x0000000620067981 */ /* 0x000ee2000c1e9b00 */
[----:B0-----:R-:W-:-:S03]  /*4b10*/  IADD3 R30, P3, R32, UR15, RZ ;  /* 0x0000000f201e7c10 */ /* 0x001fc6000ff7e0ff */
        /* <DEDUP_REMOVED lines=17> */
[----:B---3--:R-:W-:-:S04]  /*4c30*/  IMAD R3, R7, R28, RZ ;  /* 0x0000001c07037224 */ /* 0x008fc800078e02ff */
[C---:B------:R-:W-:Y:S02]  /*4c40*/  IMAD R3, R6.reuse, R29, R3 ;  /* 0x0000001d06037224 */ /* 0x040fe400078e0203 */
[----:B------:R-:W-:Y:S01]  /*4c50*/  IMAD.WIDE.U32 R6, R6, R28, R26 ;  /* 0x0000001c06067225 */ /* 0x000fe200078e001a */
[----:B------:R-:W-:-:S04]  /*4c60*/  IADD3 R26, P3, R30, UR15, RZ ;  /* 0x0000000f1e1a7c10 */ /* 0x000fc8000ff7e0ff */
[----:B------:R-:W-:Y:S02]  /*4c70*/  IADD3 R7, R7, R3, RZ ;  /* 0x0000000307077210 */ /* 0x000fe40007ffe0ff */
[----:B------:R-:W-:Y:S01]  /*4c80*/  IADD3.X R27, R31, UR14, RZ, P3, !PT ;  /* 0x0000000e1f1b7c10 */ /* 0x000fe20009ffe4ff */
[----:B----4-:R-:W-:-:S04]  /*4c90*/  IMAD R3, R5, R24, RZ ;  /* 0x0000001805037224 */ /* 0x010fc800078e02ff */
[----:B------:R-:W3:Y:S01]  /*4ca0*/  LDG.E.64.CONSTANT R28, desc[UR6][R26.64] ;  /* 0x000000061a1c7981 */ /* 0x000ee2000c1e9b00 */
[C---:B------:R-:W-:Y:S02]  /*4cb0*/  IMAD R3, R4.reuse, R25, R3 ;  /* 0x0000001904037224 */ /* 0x040fe400078e0203 */
[----:B------:R-:W-:Y:S02]  /*4cc0*/  IMAD.WIDE.U32 R4, R4, R24, R6 ;  /* 0x0000001804047225 */ /* 0x000fe400078e0006 */
[----:B------:R-:W3:Y:S01]  /*4cd0*/  LDG.E.64 R6, desc[UR6][R16.64+0x50] ;  /* 0x0000500610067981 */ /* 0x000ee2000c1e1b00 */
[----:B------:R-:W-:-:S04]  /*4ce0*/  IADD3 R32, P3, R26, UR15, RZ ;  /* 0x0000000f1a207c10 */ /* 0x000fc8000ff7e0ff */
[----:B------:R-:W-:Y:S02]  /*4cf0*/  IADD3.X R33, R27, UR14, RZ, P3, !PT ;  /* 0x0000000e1b217c10 */ /* 0x000fe40009ffe4ff */
[----:B0-----:R-:W-:Y:S01]  /*4d00*/  MOV R30, R4 ;  /* 0x00000004001e7202 */ /* 0x001fe20000000f00 */
[----:B------:R-:W4:Y:S01]  /*4d10*/  LDG.E.64 R26, desc[UR6][R16.64+0x58] ;  /* 0x00005806101a7981 */ /* 0x000f22000c1e1b00 */
[----:B------:R-:W-:-:S03]  /*4d20*/  IADD3 R4, P3, R32, UR15, RZ ;  /* 0x0000000f20047c10 */ /* 0x000fc6000ff7e0ff */
[----:B------:R-:W4:Y:S01]  /*4d30*/  LDG.E.64.CONSTANT R24, desc[UR6][R32.64] ;  /* 0x0000000620187981 */ /* 0x000f22000c1e9b00 */
[----:B------:R-:W-:Y:S01]  /*4d40*/  IMAD.IADD R31, R5, 0x1, R3 ;  /* 0x00000001051f7824 */ /* 0x000fe200078e0203 */
[----:B------:R-:W-:Y:S01]  /*4d50*/  IADD3.X R5, R33, UR14, RZ, P3, !PT ;  /* 0x0000000e21057c10 */ /* 0x000fe20009ffe4ff */
[-C--:B--2---:R-:W-:Y:S02]  /*4d60*/  IMAD R3, R21, R22.reuse, RZ ;  /* 0x0000001615037224 */ /* 0x084fe400078e02ff */
[----:B------:R-:W-:-:S04]  /*4d70*/  IMAD.WIDE.U32 R30, R20, R22, R30 ;  /* 0x00000016141e7225 */ /* 0x000fc800078e001e */
[----:B------:R-:W-:Y:S02]  /*4d80*/  IMAD R3, R20, R23, R3 ;  /* 0x0000001714037224 */ /* 0x000fe400078e0203 */
[----:B------:R0:W2:Y:S04]  /*4d90*/  LDG.E.64.CONSTANT R20, desc[UR6][R4.64] ;  /* 0x0000000604147981 */ /* 0x0000a8000c1e9b00 */
[----:B------:R-:W2:Y:S01]  /*4da0*/  LDG.E.64 R22, desc[UR6][R16.64+0x60] ;  /* 0x0000600610167981 */ /* 0x000ea2000c1e1b00 */
[----:B------:R-:W-:Y:S01]  /*4db0*/  IMAD.IADD R31, R31, 0x1, R3 ;  /* 0x000000011f1f7824 */ /* 0x000fe200078e0203 */
[----:B0-----:R-:W-:-:S04]  /*4dc0*/  IADD3 R4, P3, R4, UR15, RZ ;  /* 0x0000000f04047c10 */ /* 0x001fc8000ff7e0ff */
[----:B------:R-:W-:Y:S01]  /*4dd0*/  IADD3.X R5, R5, UR14, RZ, P3, !PT ;  /* 0x0000000e05057c10 */ /* 0x000fe20009ffe4ff */
[----:B---3--:R-:W-:-:S04]  /*4de0*/  IMAD R3, R29, R6, RZ ;  /* 0x000000061d037224 */ /* 0x008fc800078e02ff */
[C---:B------:R-:W-:Y:S02]  /*4df0*/  IMAD R3, R28.reuse, R7, R3 ;  /* 0x000000071c037224 */ /* 0x040fe400078e0203 */
[----:B------:R-:W-:-:S05]  /*4e00*/  IMAD.WIDE.U32 R6, R28, R6, R30 ;  /* 0x000000061c067225 */ /* 0x000fca00078e001e */
[----:B------:R-:W-:Y:S01]  /*4e10*/  IADD3 R7, R7, R3, RZ ;  /* 0x0000000307077210 */ /* 0x000fe20007ffe0ff */
[----:B----4-:R-:W-:-:S04]  /*4e20*/  IMAD R3, R25, R26, RZ ;  /* 0x0000001a19037224 */ /* 0x010fc800078e02ff */
[C---:B------:R-:W-:Y:S02]  /*4e30*/  IMAD R3, R24.reuse, R27, R3 ;  /* 0x0000001b18037224 */ /* 0x040fe400078e0203 */
[----:B------:R-:W-:Y:S02]  /*4e40*/  IMAD.WIDE.U32 R26, R24, R26, R6 ;  /* 0x0000001a181a7225 */ /* 0x000fe400078e0006 */
[----:B------:R-:W3:Y:S04]  /*4e50*/  LDG.E.64 R6, desc[UR6][R16.64+0x68] ;  /* 0x0000680610067981 */ /* 0x000ee8000c1e1b00 */
[----:B------:R0:W3:Y:S01]  /*4e60*/  LDG.E.64.CONSTANT R24, desc[UR6][R4.64] ;  /* 0x0000000604187981 */ /* 0x0000e2000c1e9b00 */
[----:B------:R-:W-:Y:S01]  /*4e70*/  IMAD.IADD R27, R27, 0x1, R3 ;  /* 0x000000011b1b7824 */ /* 0x000fe200078e0203 */
[----:B0-----:R-:W-:-:S04]  /*4e80*/  IADD3 R4, P3, R4, UR15, RZ ;  /* 0x0000000f04047c10 */ /* 0x001fc8000ff7e0ff */
[----:B------:R-:W-:Y:S01]  /*4e90*/  IADD3.X R5, R5, UR14, RZ, P3, !PT ;  /* 0x0000000e05057c10 */ /* 0x000fe20009ffe4ff */
[----:B--2---:R-:W-:-:S04]  /*4ea0*/  IMAD R3, R21, R22, RZ ;  /* 0x0000001615037224 */ /* 0x004fc800078e02ff */
[C---:B------:R-:W-:Y:S02]  /*4eb0*/  IMAD R3, R20.reuse, R23, R3 ;  /* 0x0000001714037224 */ /* 0x040fe400078e0203 */
[----:B------:R-:W-:Y:S02]  /*4ec0*/  IMAD.WIDE.U32 R20, R20, R22, R26 ;  /* 0x0000001614147225 */ /* 0x000fe400078e001a */
[----:B------:R-:W2:Y:S04]  /*4ed0*/  LDG.E.64 R26, desc[UR6][R16.64+0x70] ;  /* 0x00007006101a7981 */ /* 0x000ea8000c1e1b00 */
[----:B------:R0:W2:Y:S04]  /*4ee0*/  LDG.E.64.CONSTANT R22, desc[UR6][R4.64] ;  /* 0x0000000604167981 */ /* 0x0000a8000c1e9b00 */
[----:B------:R-:W4:Y:S01]  /*4ef0*/  LDG.E.64 R16, desc[UR6][R16.64+0x78] ;  /* 0x0000780610107981 */ /* 0x000f22000c1e1b00 */
[----:B0-----:R-:W-:-:S04]  /*4f00*/  IADD3 R4, P3, R4, UR15, RZ ;  /* 0x0000000f04047c10 */ /* 0x001fc8000ff7e0ff */
[----:B------:R-:W-:-:S05]  /*4f10*/  IADD3.X R5, R5, UR14, RZ, P3, !PT ;  /* 0x0000000e05057c10 */ /* 0x000fca0009ffe4ff */
[----:B------:R0:W4:Y:S01]  /*4f20*/  LDG.E.64.CONSTANT R28, desc[UR6][R4.64] ;  /* 0x00000006041c7981 */ /* 0x000122000c1e9b00 */
[----:B------:R-:W-:Y:S02]  /*4f30*/  IADD3 R21, R21, R3, RZ ;  /* 0x0000000315157210 */ /* 0x000fe40007ffe0ff */
[----:B------:R-:W-:Y:S01]  /*4f40*/  IADD3 R2, P3, R2, -0x10, RZ ;  /* 0xfffffff002027810 */ /* 0x000fe20007f7e0ff */
[----:B---3--:R-:W-:-:S04]  /*4f50*/  IMAD R3, R25, R6, RZ ;  /* 0x0000000619037224 */ /* 0x008fc800078e02ff */
[C---:B------:R-:W-:Y:S02]  /*4f60*/  IMAD R3, R24.reuse, R7, R3 ;  /* 0x0000000718037224 */ /* 0x040fe400078e0203 */
[----:B------:R-:W-:-:S04]  /*4f70*/  IMAD.WIDE.U32 R6, R24, R6, R20 ;  /* 0x0000000618067225 */ /* 0x000fc800078e0014 */
[----:B------:R-:W-:Y:S01]  /*4f80*/  IMAD.IADD R7, R7, 0x1, R3 ;  /* 0x0000000107077824 */ /* 0x000fe200078e0203 */
[----:B------:R-:W-:Y:S02]  /*4f90*/  IADD3.X R0, R0, -0x1, RZ, P3, !PT ;  /* 0xffffffff00007810 */ /* 0x000fe40001ffe4ff */
[----:B------:R-:W-:-:S04]  /*4fa0*/  ISETP.GT.U32.AND P3, PT, R2, 0xc, PT ;  /* 0x0000000c0200780c */ /* 0x000fc80003f64070 */
[----:B------:R-:W-:Y:S01]  /*4fb0*/  ISETP.GT.AND.EX P3, PT, R0, RZ, PT, P3 ;  /* 0x000000ff0000720c */ /* 0x000fe20003f64330 */
[----:B------:R-:W-:Y:S01]  /*4fc0*/  UIADD3 UR4, UP0, UR4, 0x10, URZ ;  /* 0x0000001004047890 */ /* 0x000fe2000ff1e03f */
[----:B0-----:R-:W-:-:S03]  /*4fd0*/  IADD3 R4, P4, R4, UR15, RZ ;  /* 0x0000000f04047c10 */ /* 0x001fc6000ff9e0ff */
[----:B------:R-:W-:Y:S01]  /*4fe0*/  UIADD3.X UR5, URZ, UR5, URZ, UP0, !UPT ;  /* 0x000000053f057290 */ /* 0x000fe200087fe43f */
[-C--:B--2---:R-:W-:Y:S02]  /*4ff0*/  IMAD R3, R23, R26.reuse, RZ ;  /* 0x0000001a17037224 */ /* 0x084fe400078e02ff */
[----:B------:R-:W-:-:S04]  /*5000*/  IMAD.WIDE.U32 R6, R22, R26, R6 ;  /* 0x0000001a16067225 */ /* 0x000fc800078e0006 */
[----:B------:R-:W-:-:S05]  /*5010*/  IMAD R3, R22, R27, R3 ;  /* 0x0000001b16037224 */ /* 0x000fca00078e0203 */
[----:B------:R-:W-:Y:S01]  /*5020*/  IADD3 R7, R7, R3, RZ ;  /* 0x0000000307077210 */ /* 0x000fe20007ffe0ff */
[----:B----4-:R-:W-:-:S04]  /*5030*/  IMAD R3, R29, R16, RZ ;  /* 0x000000101d037224 */ /* 0x010fc800078e02ff */
[C---:B------:R-:W-:Y:S02]  /*5040*/  IMAD R3, R28.reuse, R17, R3 ;  /* 0x000000111c037224 */ /* 0x040fe400078e0203 */
[----:B------:R-:W-:-:S04]  /*5050*/  IMAD.WIDE.U32 R16, R28, R16, R6 ;  /* 0x000000101c107225 */ /* 0x000fc800078e0006 */
[----:B------:R-:W-:Y:S01]  /*5060*/  IMAD.IADD R8, R17, 0x1, R3 ;  /* 0x0000000111087824 */ /* 0x000fe200078e0203 */
[----:B------:R-:W-:Y:S02]  /*5070*/  IADD3.X R3, R5, UR14, RZ, P4, !PT ;  /* 0x0000000e05037c10 */ /* 0x000fe4000a7fe4ff */
[----:B------:R-:W-:Y:S01]  /*5080*/  MOV R7, R16 ;  /* 0x0000001000077202 */ /* 0x000fe20000000f00 */
[----:B------:R-:W-:Y:S06]  /*5090*/  @P3 BRA `(.L_x_670) ;  /* 0xfffffff400c03947 */ /* 0x000fec000383ffff */
.L_x_669:
        /* <DEDUP_REMOVED lines=17> */
[----:B------:R0:W3:Y:S04]  /*51b0*/  LDG.E.64.CONSTANT R4, desc[UR6][R24.64] ;  /* 0x0000000618047981 */ /* 0x0000e8000c1e9b00 */
[----:B------:R-:W5:Y:S01]  /*51c0*/  LDG.E.64 R6, desc[UR6][R16.64+0x10] ;  /* 0x0000100610067981 */ /* 0x000f62000c1e1b00 */
[----:B0-----:R-:W-:-:S04]  /*51d0*/  IADD3 R24, P0, R24, UR15, RZ ;  /* 0x0000000f18187c10 */ /* 0x001fc8000ff1e0ff */
[----:B------:R-:W-:Y:S01]  /*51e0*/  IADD3.X R25, R25, UR14, RZ, P0, !PT ;  /* 0x0000000e19197c10 */ /* 0x000fe200087fe4ff */
[-C--:B--2---:R-:W-:Y:S02]  /*51f0*/  IMAD R3, R21, R22.reuse, RZ ;  /* 0x0000001615037224 */ /* 0x084fe400078e02ff */
[----:B------:R-:W-:-:S04]  /*5200*/  IMAD.WIDE.U32 R28, R20, R22, R28 ;  /* 0x00000016141c7225 */ /* 0x000fc800078e001c */
[----:B------:R-:W-:Y:S02]  /*5210*/  IMAD R3, R20, R23, R3 ;  /* 0x0000001714037224 */ /* 0x000fe400078e0203 */
[----:B------:R0:W5:Y:S01]  /*5220*/  LDG.E.64.CONSTANT R22, desc[UR6][R24.64] ;  /* 0x0000000618167981 */ /* 0x000162000c1e9b00 */
[----:B------:R-:W-:Y:S01]  /*5230*/  IMAD.MOV.U32 R20, RZ, RZ, R28 ;  /* 0x000000ffff147224 */ /* 0x000fe200078e001c */
[----:B0-----:R-:W-:-:S04]  /*5240*/  IADD3 R24, P0, R24, UR15, RZ ;  /* 0x0000000f18187c10 */ /* 0x001fc8000ff1e0ff */
[----:B------:R-:W-:Y:S02]  /*5250*/  IADD3.X R25, R25, UR14, RZ, P0, !PT ;  /* 0x0000000e19197c10 */ /* 0x000fe400087fe4ff */
[----:B------:R-:W-:-:S03]  /*5260*/  IADD3 R28, P0, R24, UR15, RZ ;  /* 0x0000000f181c7c10 */ /* 0x000fc6000ff1e0ff */
[----:B------:R-:W4:Y:S01]  /*5270*/  LDG.E.64.CONSTANT R30, desc[UR6][R24.64] ;  /* 0x00000006181e7981 */ /* 0x000f22000c1e9b00 */
[----:B------:R-:W-:Y:S01]  /*5280*/  IADD3 R21, R29, R3, RZ ;  /* 0x000000031d157210 */ /* 0x000fe20007ffe0ff */
[----:B---3--:R-:W-:Y:S01]  /*5290*/  IMAD R3, R5, R26, RZ ;  /* 0x0000001a05037224 */ /* 0x008fe200078e02ff */
[----:B------:R-:W-:-:S03]  /*52a0*/  IADD3.X R29, R25, UR14, RZ, P0, !PT ;  /* 0x0000000e191d7c10 */ /* 0x000fc600087fe4ff */
[C---:B------:R-:W-:Y:S02]  /*52b0*/  IMAD R3, R4.reuse, R27, R3 ;  /* 0x0000001b04037224 */ /* 0x040fe400078e0203 */
[----:B------:R-:W-:Y:S02]  /*52c0*/  IMAD.WIDE.U32 R26, R4, R26, R20 ;  /* 0x0000001a041a7225 */ /* 0x000fe400078e0014 */
[----:B------:R-:W2:Y:S04]  /*52d0*/  LDG.E.64.CONSTANT R20, desc[UR6][R28.64] ;  /* 0x000000061c147981 */ /* 0x000ea8000c1e9b00 */
[----:B------:R-:W2:Y:S01]  /*52e0*/  LDG.E.64 R4, desc[UR6][R16.64+0x20] ;  /* 0x0000200610047981 */ /* 0x000ea2000c1e1b00 */
[----:B------:R-:W-:Y:S01]  /*52f0*/  IADD3 R27, R27, R3, RZ ;  /* 0x000000031b1b7210 */ /* 0x000fe20007ffe0ff */
[----:B-----5:R-:W-:-:S04]  /*5300*/  IMAD R3, R23, R6, RZ ;  /* 0x0000000617037224 */ /* 0x020fc800078e02ff */
[C---:B------:R-:W-:Y:S02]  /*5310*/  IMAD R3, R22.reuse, R7, R3 ;  /* 0x0000000716037224 */ /* 0x040fe400078e0203 */
[----:B------:R-:W-:Y:S01]  /*5320*/  IMAD.WIDE.U32 R6, R22, R6, R26 ;  /* 0x0000000616067225 */ /* 0x000fe200078e001a */
[----:B------:R-:W-:-:S03]  /*5330*/  IADD3 R22, P0, R28, UR15, RZ ;  /* 0x0000000f1c167c10 */ /* 0x000fc6000ff1e0ff */
[----:B------:R-:W-:Y:S01]  /*5340*/  IMAD.IADD R7, R7, 0x1, R3 ;  /* 0x0000000107077824 */ /* 0x000fe200078e0203 */
[----:B------:R-:W-:Y:S02]  /*5350*/  IADD3.X R23, R29, UR14, RZ, P0, !PT ;  /* 0x0000000e1d177c10 */ /* 0x000fe400087fe4ff */
[----:B------:R-:W3:Y:S04]  /*5360*/  LDG.E.64 R28, desc[UR6][R16.64+0x30] ;  /* 0x00003006101c7981 */ /* 0x000ee8000c1e1b00 */
[----:B------:R0:W5:Y:S01]  /*5370*/  LDG.E.64.CONSTANT R24, desc[UR6][R22.64] ;  /* 0x0000000616187981 */ /* 0x000162000c1e9b00 */
[-C--:B----4-:R-:W-:Y:S02]  /*5380*/  IMAD R3, R31, R32.reuse, RZ ;  /* 0x000000201f037224 */ /* 0x090fe400078e02ff */
[----:B------:R-:W-:-:S02]  /*5390*/  IMAD.WIDE.U32 R26, R30, R32, R6 ;  /* 0x000000201e1a7225 */ /* 0x000fc400078e0006 */
[----:B------:R-:W5:Y:S02]  /*53a0*/  LDG.E.64 R6, desc[UR6][R16.64+0x28] ;  /* 0x0000280610067981 */ /* 0x000f64000c1e1b00 */
[----:B------:R-:W-:Y:S01]  /*53b0*/  IMAD R3, R30, R33, R3 ;  /* 0x000000211e037224 */ /* 0x000fe200078e0203 */
[----:B0-----:R-:W-:-:S04]  /*53c0*/  IADD3 R22, P0, R22, UR15, RZ ;  /* 0x0000000f16167c10 */ /* 0x001fc8000ff1e0ff */
[----:B------:R-:W-:Y:S01]  /*53d0*/  IADD3 R27, R27, R3, RZ ;  /* 0x000000031b1b7210 */ /* 0x000fe20007ffe0ff */
[-C--:B--2---:R-:W-:Y:S01]  /*53e0*/  IMAD R3, R21, R4.reuse, RZ ;  /* 0x0000000415037224 */ /* 0x084fe200078e02ff */
[----:B------:R-:W-:Y:S01]  /*53f0*/  IADD3.X R23, R23, UR14, RZ, P0, !PT ;  /* 0x0000000e17177c10 */ /* 0x000fe200087fe4ff */
[----:B------:R-:W2:Y:S02]  /*5400*/  LDG.E.64 R16, desc[UR6][R16.64+0x38] ;  /* 0x0000380610107981 */ /* 0x000ea4000c1e1b00 */
[C---:B------:R-:W-:Y:S02]  /*5410*/  IMAD R3, R20.reuse, R5, R3 ;  /* 0x0000000514037224 */ /* 0x040fe400078e0203 */
[----:B------:R-:W-:Y:S01]  /*5420*/  IMAD.WIDE.U32 R20, R20, R4, R26 ;  /* 0x0000000414147225 */ /* 0x000fe200078e001a */
[----:B------:R-:W-:Y:S01]  /*5430*/  IADD3 R4, P0, R22, UR15, RZ ;  /* 0x0000000f16047c10 */ /* 0x000fe2000ff1e0ff */
[----:B------:R-:W3:Y:S03]  /*5440*/  LDG.E.64.CONSTANT R26, desc[UR6][R22.64] ;  /* 0x00000006161a7981 */ /* 0x000ee6000c1e9b00 */
[----:B------:R-:W-:-:S05]  /*5450*/  IADD3.X R5, R23, UR14, RZ, P0, !PT ;  /* 0x0000000e17057c10 */ /* 0x000fca00087fe4ff */
[----:B------:R0:W2:Y:S01]  /*5460*/  LDG.E.64.CONSTANT R22, desc[UR6][R4.64] ;  /* 0x0000000604167981 */ /* 0x0000a2000c1e9b00 */
[----:B------:R-:W-:Y:S01]  /*5470*/  IMAD.IADD R21, R21, 0x1, R3 ;  /* 0x0000000115157824 */ /* 0x000fe200078e0203 */
[----:B------:R-:W-:Y:S01]  /*5480*/  IADD3 R2, P4, R2, -0x8, RZ ;  /* 0xfffffff802027810 */ /* 0x000fe20007f9e0ff */
[----:B------:R-:W-:Y:S01]  /*5490*/  UIADD3 UR4, UP0, UR4, 0x8, URZ ;  /* 0x0000000804047890 */ /* 0x000fe2000ff1e03f */
[----:B------:R-:W-:Y:S02]  /*54a0*/  PLOP3.LUT P0, PT, PT, PT, PT, 0x8, 0x0 ;  /* 0x000000000000781c */ /* 0x000fe40003f0e170 */
[----:B------:R-:W-:Y:S02]  /*54b0*/  IADD3.X R0, R0, -0x1, RZ, P4, !PT ;  /* 0xffffffff00007810 */ /* 0x000fe400027fe4ff */
[----:B0-----:R-:W-:Y:S01]  /*54c0*/  IADD3 R4, P3, R4, UR15, RZ ;  /* 0x0000000f04047c10 */ /* 0x001fe2000ff7e0ff */
[----:B------:R-:W-:Y:S01]  /*54d0*/  UIADD3.X UR5, URZ, UR5, URZ, UP0, !UPT ;  /* 0x000000053f057290 */ /* 0x000fe200087fe43f */
[----:B-----5:R-:W-:-:S04]  /*54e0*/  IMAD R3, R25, R6, RZ ;  /* 0x0000000619037224 */ /* 0x020fc800078e02ff */
[C---:B------:R-:W-:Y:S02]  /*54f0*/  IMAD R3, R24.reuse, R7, R3 ;  /* 0x0000000718037224 */ /* 0x040fe400078e0203 */
[----:B------:R-:W-:-:S05]  /*5500*/  IMAD.WIDE.U32 R6, R24, R6, R20 ;  /* 0x0000000618067225 */ /* 0x000fca00078e0014 */
[----:B------:R-:W-:Y:S01]  /*5510*/  IADD3 R7, R7, R3, RZ ;  /* 0x0000000307077210 */ /* 0x000fe20007ffe0ff */
[-C--:B---3--:R-:W-:Y:S02]  /*5520*/  IMAD R3, R27, R28.reuse, RZ ;  /* 0x0000001c1b037224 */ /* 0x088fe400078e02ff */
[----:B------:R-:W-:-:S04]  /*5530*/  IMAD.WIDE.U32 R6, R26, R28, R6 ;  /* 0x0000001c1a067225 */ /* 0x000fc800078e0006 */
[----:B------:R-:W-:Y:S02]  /*5540*/  IMAD R3, R26, R29, R3 ;  /* 0x0000001d1a037224 */ /* 0x000fe400078e0203 */
[-C--:B--2---:R-:W-:Y:S02]  /*5550*/  IMAD R21, R23, R16.reuse, RZ ;  /* 0x0000001017157224 */ /* 0x084fe400078e02ff */
[----:B------:R-:W-:Y:S02]  /*5560*/  IMAD.IADD R7, R7, 0x1, R3 ;  /* 0x0000000107077824 */ /* 0x000fe400078e0203 */
[C---:B------:R-:W-:Y:S02]  /*5570*/  IMAD R21, R22.reuse, R17, R21 ;  /* 0x0000001116157224 */ /* 0x040fe400078e0215 */
[----:B------:R-:W-:Y:S01]  /*5580*/  IMAD.WIDE.U32 R16, R22, R16, R6 ;  /* 0x0000001016107225 */ /* 0x000fe200078e0006 */
[----:B------:R-:W-:-:S03]  /*5590*/  IADD3.X R3, R5, UR14, RZ, P3, !PT ;  /* 0x0000000e05037c10 */ /* 0x000fc60009ffe4ff */
[----:B------:R-:W-:Y:S01]  /*55a0*/  IMAD.MOV.U32 R7, RZ, RZ, R16 ;  /* 0x000000ffff077224 */ /* 0x000fe200078e0010 */
[----:B------:R-:W-:-:S07]  /*55b0*/  IADD3 R8, R17, R21, RZ ;  /* 0x0000001511087210 */ /* 0x000fce0007ffe0ff */
.L_x_671:
[----:B------:R-:W-:-:S04]  /*55c0*/  ISETP.NE.U32.AND P3, PT, R2, RZ, PT ;  /* 0x000000ff0200720c */ /* 0x000fc80003f65070 */
[----:B------:R-:W-:-:S13]  /*55d0*/  ISETP.NE.OR.EX P0, PT, R0, RZ, P0, P3 ;  /* 0x000000ff0000720c */ /* 0x000fda0000705730 */
[----:B------:R-:W-:Y:S05]  /*55e0*/  @!P0 BRA `(.L_x_667) ;  /* 0x0000000000c08947 */ /* 0x000fea0003800000 */
.L_x_668:
        /* <DEDUP_REMOVED lines=15> */
[----:B------:R-:W-:Y:S01]  /*56e0*/  IMAD.MOV.U32 R5, RZ, RZ, R8 ;  /* 0x000000ffff057224 */ /* 0x000fe200078e0008 */
        /* <DEDUP_REMOVED lines=9> */
[----:B------:R-:W-:Y:S01]  /*5780*/  IADD3 R5, R5, R3, RZ ;  /* 0x0000000305057210 */ /* 0x000fe20007ffe0ff */
[----:B---3--:R-:W-:-:S04]  /*5790*/  IMAD R3, R27, R28, RZ ;  /* 0x0000001c1b037224 */ /* 0x008fc800078e02ff */
[-C--:B------:R-:W-:Y:S02]  /*57a0*/  IMAD R3, R29, R26.reuse, R3 ;  /* 0x0000001a1d037224 */ /* 0x080fe400078e0203 */
[----:B------:R-:W-:Y:S01]  /*57b0*/  IMAD.WIDE.U32 R4, R28, R26, R4 ;  /* 0x0000001a1c047225 */ /* 0x000fe200078e0004 */
[----:B------:R-:W-:-:S03]  /*57c0*/  IADD3 R2, P0, R2, -0x4, RZ ;  /* 0xfffffffc02027810 */ /* 0x000fc60007f1e0ff */
[----:B------:R-:W-:Y:S01]  /*57d0*/  IMAD.IADD R5, R5, 0x1, R3 ;  /* 0x0000000105057824 */ /* 0x000fe200078e0203 */
[----:B------:R-:W-:Y:S02]  /*57e0*/  IADD3.X R0, R0, -0x1, RZ, P0, !PT ;  /* 0xffffffff00007810 */ /* 0x000fe400007fe4ff */
[----:B------:R-:W-:-:S04]  /*57f0*/  ISETP.NE.U32.AND P0, PT, R2, RZ, PT ;  /* 0x000000ff0200720c */ /* 0x000fc80003f05070 */
[----:B------:R-:W-:Y:S01]  /*5800*/  ISETP.NE.AND.EX P0, PT, R0, RZ, PT, P0 ;  /* 0x000000ff0000720c */ /* 0x000fe20003f05300 */
[----:B------:R-:W-:-:S04]  /*5810*/  UIADD3 UR4, UP0, UR4, 0x4, URZ ;  /* 0x0000000404047890 */ /* 0x000fc8000ff1e03f */
[----:B------:R-:W-:Y:S01]  /*5820*/  UIADD3.X UR5, URZ, UR5, URZ, UP0, !UPT ;  /* 0x000000053f057290 */ /* 0x000fe200087fe43f */
[----:B----4-:R-:W-:Y:S02]  /*5830*/  IMAD R3, R23, R6, RZ ;  /* 0x0000000617037224 */ /* 0x010fe400078e02ff */
[----:B------:R-:W-:-:S04]  /*5840*/  IMAD.WIDE.U32 R4, R6, R22, R4 ;  /* 0x0000001606047225 */ /* 0x000fc800078e0004 */
[----:B------:R-:W-:-:S05]  /*5850*/  IMAD R3, R7, R22, R3 ;  /* 0x0000001607037224 */ /* 0x000fca00078e0203 */
[----:B------:R-:W-:Y:S01]  /*5860*/  IADD3 R5, R5, R3, RZ ;  /* 0x0000000305057210 */ /* 0x000fe20007ffe0ff */
[----:B-----5:R-:W-:-:S04]  /*5870*/  IMAD R3, R25, R16, RZ ;  /* 0x0000001019037224 */ /* 0x020fc800078e02ff */
[-C--:B------:R-:W-:Y:S02]  /*5880*/  IMAD R3, R17, R24.reuse, R3 ;  /* 0x0000001811037224 */ /* 0x080fe400078e0203 */
[----:B------:R-:W-:Y:S01]  /*5890*/  IMAD.WIDE.U32 R16, R16, R24, R4 ;  /* 0x0000001810107225 */ /* 0x000fe200078e0004 */
[----:B------:R-:W-:-:S03]  /*58a0*/  IADD3 R4, P3, R20, UR15, RZ ;  /* 0x0000000f14047c10 */ /* 0x000fc6000ff7e0ff */
[----:B------:R-:W-:Y:S01]  /*58b0*/  IMAD.IADD R8, R17, 0x1, R3 ;  /* 0x0000000111087824 */ /* 0x000fe200078e0203 */
[----:B------:R-:W-:Y:S02]  /*58c0*/  IADD3.X R3, R21, UR14, RZ, P3, !PT ;  /* 0x0000000e15037c10 */ /* 0x000fe40009ffe4ff */
[----:B------:R-:W-:Y:S01]  /*58d0*/  MOV R7, R16 ;  /* 0x0000001000077202 */ /* 0x000fe20000000f00 */
[----:B------:R-:W-:Y:S06]  /*58e0*/  @P0 BRA `(.L_x_668) ;  /* 0xfffffffc00400947 */ /* 0x000fec000383ffff */
.L_x_667:
[----:B------:R-:W-:Y:S05]  /*58f0*/  @!P2 BRA `(.L_x_672) ;  /* 0x0000000000e0a947 */ /* 0x000fea0003800000 */
[----:B------:R-:W-:Y:S01]  /*5900*/  ULDC.64 UR12, c[0x0][0x220] ;  /* 0x00008800000c7ab9 */ /* 0x000fe20000000a00 */
[----:B------:R-:W-:Y:S01]  /*5910*/  ULDC.64 UR14, c[0x0][0x230] ;  /* 0x00008c00000e7ab9 */ /* 0x000fe20000000a00 */
[----:B------:R-:W-:Y:S01]  /*5920*/  IMAD R3, R19, UR12, RZ ;  /* 0x0000000c13037c24 */ /* 0x000fe2000f8e02ff */
[----:B------:R-:W-:Y:S01]  /*5930*/  ULEA UR9, UP0, UR4, UR14, 0x3 ;  /* 0x0000000e04097291 */ /* 0x000fe2000f80183f */
[----:B------:R-:W-:Y:S01]  /*5940*/  IMAD.WIDE.U32 R16, R18, UR12, RZ ;  /* 0x0000000c12107c25 */ /* 0x000fe2000f8e00ff */
[----:B------:R-:W-:-:S03]  /*5950*/  UIMAD UR12, UR5, UR10, URZ ;  /* 0x0000000a050c72a4 */ /* 0x000fc6000f8e023f */
[----:B------:R-:W-:Y:S01]  /*5960*/  IMAD R3, R18, UR13, R3 ;  /* 0x0000000d12037c24 */ /* 0x000fe2000f8e0203 */
[----:B------:R-:W-:Y:S01]  /*5970*/  UIMAD UR12, UR4, UR11, UR12 ;  /* 0x0000000b040c72a4 */ /* 0x000fe2000f8e020c */
[----:B------:R-:W-:Y:S02]  /*5980*/  MOV R2, UR9 ;  /* 0x0000000900027c02 */ /* 0x000fe40008000f00 */
[----:B------:R-:W-:Y:S01]  /*5990*/  IMAD.IADD R17, R17, 0x1, R3 ;  /* 0x0000000111117824 */ /* 0x000fe200078e0203 */
[----:B------:R-:W-:Y:S01]  /*59a0*/  MOV R3, UR4 ;  /* 0x0000000400037c02 */ /* 0x000fe20008000f00 */
[----:B------:R-:W-:-:S03]  /*59b0*/  ULEA.HI.X UR4, UR4, UR15, UR5, 0x3, UP0 ;  /* 0x0000000f04047291 */ /* 0x000fc600080f1c05 */
[----:B------:R-:W-:Y:S01]  /*59c0*/  ULDC.64 UR14, c[0x0][0x218] ;  /* 0x00008600000e7ab9 */ /* 0x000fe20000000a00 */
[----:B------:R-:W-:-:S04]  /*59d0*/  IMAD.WIDE.U32 R16, R3, UR10, R16 ;  /* 0x0000000a03107c25 */ /* 0x000fc8000f8e0010 */
[----:B------:R-:W-:Y:S01]  /*59e0*/  VIADD R5, R17, UR12 ;  /* 0x0000000c11057c36 */ /* 0x000fe20008000000 */
[----:B------:R-:W-:Y:S01]  /*59f0*/  LEA R4, P0, R16, UR14, 0x3 ;  /* 0x0000000e10047c11 */ /* 0x000fe2000f8018ff */
[----:B------:R-:W-:-:S03]  /*5a00*/  IMAD.U32 R3, RZ, RZ, UR4 ;  /* 0x00000004ff037e24 */ /* 0x000fc6000f8e00ff */
[----:B------:R-:W-:Y:S02]  /*5a10*/  LEA.HI.X R5, R16, UR15, R5, 0x3, P0 ;  /* 0x0000000f10057c11 */ /* 0x000fe400080f1c05 */
[----:B------:R-:W2:Y:S04]  /*5a20*/  LDG.E.64 R18, desc[UR6][R2.64] ;  /* 0x0000000602127981 */ /* 0x000ea8000c1e1b00 */
[----:B------:R-:W2:Y:S01]  /*5a30*/  LDG.E.64.CONSTANT R16, desc[UR6][R4.64] ;  /* 0x0000000604107981 */ /* 0x000ea2000c1e9b00 */
[----:B------:R-:W-:Y:S01]  /*5a40*/  ISETP.NE.U32.AND P0, PT, R37, 0x1, PT ;  /* 0x000000012500780c */ /* 0x000fe20003f05070 */
[----:B------:R-:W-:Y:S01]  /*5a50*/  IMAD.MOV.U32 R21, RZ, RZ, R8 ;  /* 0x000000ffff157224 */ /* 0x000fe200078e0008 */
[----:B------:R-:W-:Y:S02]  /*5a60*/  MOV R20, R7 ;  /* 0x0000000700147202 */ /* 0x000fe40000000f00 */
[----:B------:R-:W-:Y:S01]  /*5a70*/  ISETP.NE.AND.EX P0, PT, RZ, RZ, PT, P0 ;  /* 0x000000ffff00720c */ /* 0x000fe20003f05300 */
[----:B--2---:R-:W-:-:S02]  /*5a80*/  IMAD R17, R17, R18, RZ ;  /* 0x0000001211117224 */ /* 0x004fc400078e02ff */
[----:B------:R-:W-:-:S04]  /*5a90*/  IMAD.WIDE.U32 R20, R16, R18, R20 ;  /* 0x0000001210147225 */ /* 0x000fc800078e0014 */
[----:B------:R-:W-:Y:S01]  /*5aa0*/  IMAD R17, R16, R19, R17 ;  /* 0x0000001310117224 */ /* 0x000fe200078e0211 */
[----:B------:R-:W-:-:S03]  /*5ab0*/  MOV R7, R20 ;  /* 0x0000001400077202 */ /* 0x000fc60000000f00 */
[----:B------:R-:W-:Y:S02]  /*5ac0*/  IMAD.IADD R8, R21, 0x1, R17 ;  /* 0x0000000115087824 */ /* 0x000fe400078e0211 */
[----:B------:R-:W-:Y:S05]  /*5ad0*/  @!P0 BRA `(.L_x_672) ;  /* 0x0000000000688947 */ /* 0x000fea0003800000 */
[----:B------:R-:W-:Y:S01]  /*5ae0*/  ISETP.NE.U32.AND P0, PT, R37, 0x2, PT ;  /* 0x000000022500780c */ /* 0x000fe20003f05070 */
[----:B------:R-:W-:Y:S02]  /*5af0*/  USHF.L.U32 UR5, UR10, 0x3, URZ ;  /* 0x000000030a057899 */ /* 0x000fe4000800063f */
[----:B------:R-:W-:Y:S01]  /*5b00*/  USHF.L.U64.HI UR4, UR10, 0x3, UR11 ;  /* 0x000000030a047899 */ /* 0x000fe2000801020b */
[----:B------:R-:W-:-:S03]  /*5b10*/  ISETP.NE.AND.EX P0, PT, RZ, RZ, PT, P0 ;  /* 0x000000ffff00720c */ /* 0x000fc60003f05300 */
[----:B------:R-:W-:-:S04]  /*5b20*/  IADD3 R22, P3, R4, UR5, RZ ;  /* 0x0000000504167c10 */ /* 0x000fc8000ff7e0ff */
[----:B------:R-:W-:Y:S02]  /*5b30*/  IADD3.X R23, R5, UR4, RZ, P3, !PT ;  /* 0x0000000405177c10 */ /* 0x000fe40009ffe4ff */
[----:B------:R-:W2:Y:S04]  /*5b40*/  LDG.E.64 R4, desc[UR6][R2.64+0x8] ;  /* 0x0000080602047981 */ /* 0x000ea8000c1e1b00 */
[----:B------:R-:W2:Y:S01]  /*5b50*/  LDG.E.64.CONSTANT R16, desc[UR6][R22.64] ;  /* 0x0000000616107981 */ /* 0x000ea2000c1e9b00 */
[----:B------:R-:W-:-:S03]  /*5b60*/  @P0 IADD3 R20, P3, R22, UR5, RZ ;  /* 0x0000000516140c10 */ /* 0x000fc6000ff7e0ff */
[----:B------:R0:W3:Y:S01]  /*5b70*/  @P0 LDG.E.64 R18, desc[UR6][R2.64+0x10] ;  /* 0x0000100602120981 */ /* 0x0000e2000c1e1b00 */
[----:B------:R-:W-:-:S06]  /*5b80*/  @P0 IADD3.X R21, R23, UR4, RZ, P3, !PT ;  /* 0x0000000417150c10 */ /* 0x000fcc0009ffe4ff */
[----:B------:R-:W3:Y:S01]  /*5b90*/  @P0 LDG.E.64.CONSTANT R20, desc[UR6][R20.64] ;  /* 0x0000000614140981 */ /* 0x000ee2000c1e9b00 */
[----:B------:R-:W-:Y:S01]  /*5ba0*/  MOV R24, R7 ;  /* 0x0000000700187202 */ /* 0x000fe20000000f00 */
[----:B------:R-:W-:Y:S02]  /*5bb0*/  IMAD.MOV.U32 R25, RZ, RZ, R8 ;  /* 0x000000ffff197224 */ /* 0x000fe400078e0008 */
[-C--:B--2---:R-:W-:Y:S02]  /*5bc0*/  IMAD R17, R17, R4.reuse, RZ ;  /* 0x0000000411117224 */ /* 0x084fe400078e02ff */
[----:B------:R-:W-:-:S04]  /*5bd0*/  IMAD.WIDE.U32 R24, R16, R4, R24 ;  /* 0x0000000410187225 */ /* 0x000fc800078e0018 */
[----:B------:R-:W-:Y:S01]  /*5be0*/  IMAD R17, R16, R5, R17 ;  /* 0x0000000510117224 */ /* 0x000fe200078e0211 */
[----:B------:R-:W-:-:S03]  /*5bf0*/  MOV R7, R24 ;  /* 0x0000001800077202 */ /* 0x000fc60000000f00 */
[----:B------:R-:W-:Y:S01]  /*5c00*/  IMAD.IADD R8, R25, 0x1, R17 ;  /* 0x0000000119087824 */ /* 0x000fe200078e0211 */
[----:B0-----:R-:W-:Y:S01]  /*5c10*/  @P0 MOV R2, R7 ;  /* 0x0000000700020202 */ /* 0x001fe20000000f00 */
[-C--:B---3--:R-:W-:Y:S02]  /*5c20*/  @P0 IMAD R5, R21, R18.reuse, RZ ;  /* 0x0000001215050224 */ /* 0x088fe400078e02ff */
[----:B------:R-:W-:Y:S02]  /*5c30*/  @P0 IMAD.MOV.U32 R3, RZ, RZ, R8 ;  /* 0x000000ffff030224 */ /* 0x000fe400078e0008 */
[C---:B------:R-:W-:Y:S02]  /*5c40*/  @P0 IMAD R5, R20.reuse, R19, R5 ;  /* 0x0000001314050224 */ /* 0x040fe400078e0205 */
[----:B------:R-:W-:-:S04]  /*5c50*/  @P0 IMAD.WIDE.U32 R18, R20, R18, R2 ;  /* 0x0000001214120225 */ /* 0x000fc800078e0002 */
[----:B------:R-:W-:Y:S01]  /*5c60*/  @P0 IMAD.MOV.U32 R7, RZ, RZ, R18 ;  /* 0x000000ffff070224 */ /* 0x000fe200078e0012 */
[----:B------:R-:W-:-:S07]  /*5c70*/  @P0 IADD3 R8, R19, R5, RZ ;  /* 0x0000000513080210 */ /* 0x000fce0007ffe0ff */
.L_x_672:
        /* <DEDUP_REMOVED lines=29> */
.L_x_676:
[----:B------:R-:W-:Y:S01]  /*5e50*/  ULEA UR9, UP0, UR4, UR16, 0x3 ;  /* 0x0000001004097291 */ /* 0x000fe2000f80183f */
[----:B------:R-:W-:Y:S01]  /*5e60*/  IMAD.MOV.U32 R4, RZ, RZ, R3 ;  /* 0x000000ffff047224 */ /* 0x000fe200078e0003 */
[----:B------:R-:W-:Y:S02]  /*5e70*/  MOV R5, R24 ;  /* 0x0000001800057202 */ /* 0x000fe40000000f00 */
[----:B------:R-:W-:Y:S02]  /*5e80*/  ULEA.HI.X UR12, UR4, UR17, UR5, 0x3, UP0 ;  /* 0x00000011040c7291 */ /* 0x000fe400080f1c05 */
[----:B------:R-:W-:Y:S01]  /*5e90*/  IMAD.U32 R16, RZ, RZ, UR9 ;  /* 0x00000009ff107e24 */ /* 0x000fe2000f8e00ff */
[----:B------:R-:W2:Y:S03]  /*5ea0*/  LDG.E.64.CONSTANT R22, desc[UR6][R4.64] ;  /* 0x0000000604167981 */ /* 0x000ea6000c1e9b00 */
[----:B------:R-:W-:-:S05]  /*5eb0*/  MOV R17, UR12 ;  /* 0x0000000c00117c02 */ /* 0x000fca0008000f00 */
        /* <DEDUP_REMOVED lines=20> */
[----:B---3--:R-:W-:-:S03]  /*6000*/  IMAD R3, R5, R20, RZ ;  /* 0x0000001405037224 */ /* 0x008fc600078e02ff */
[----:B------:R-:W-:Y:S01]  /*6010*/  IADD3.X R29, R29, UR14, RZ, P3, !PT ;  /* 0x0000000e1d1d7c10 */ /* 0x000fe20009ffe4ff */
[C---:B------:R-:W-:Y:S02]  /*6020*/  IMAD R3, R4.reuse, R21, R3 ;  /* 0x0000001504037224 */ /* 0x040fe400078e0203 */
[----:B------:R-:W-:Y:S02]  /*6030*/  IMAD.WIDE.U32 R30, R4, R20, R30 ;  /* 0x00000014041e7225 */ /* 0x000fe400078e001e */
[----:B------:R0:W3:Y:S04]  /*6040*/  LDG.E.64.CONSTANT R20, desc[UR6][R28.64] ;  /* 0x000000061c147981 */ /* 0x0000e8000c1e9b00 */
[----:B------:R-:W3:Y:S01]  /*6050*/  LDG.E.64 R4, desc[UR6][R16.64+0x20] ;  /* 0x0000200610047981 */ /* 0x000ee2000c1e1b00 */
        /* <DEDUP_REMOVED lines=19> */
[----:B---3--:R-:W-:Y:S01]  /*6190*/  IMAD R3, R21, R4, RZ ;  /* 0x0000000415037224 */ /* 0x008fe200078e02ff */
[----:B------:R-:W3:Y:S03]  /*61a0*/  LDG.E.64 R28, desc[UR6][R16.64+0x38] ;  /* 0x00003806101c7981 */ /* 0x000ee6000c1e1b00 */
[----:B------:R-:W-:-:S02]  /*61b0*/  IMAD R3, R20, R5, R3 ;  /* 0x0000000514037224 */ /* 0x000fc400078e0203 */
[----:B------:R-:W-:Y:S02]  /*61c0*/  IMAD.WIDE.U32 R4, R20, R4, R30 ;  /* 0x0000000414047225 */ /* 0x000fe400078e001e */
[----:B------:R-:W3:Y:S01]  /*61d0*/  LDG.E.64.CONSTANT R20, desc[UR6][R32.64] ;  /* 0x0000000620147981 */ /* 0x000ee2000c1e9b00 */
[----:B------:R-:W-:Y:S01]  /*61e0*/  IADD3 R30, P3, R32, UR15, RZ ;  /* 0x0000000f201e7c10 */ /* 0x000fe2000ff7e0ff */
[----:B------:R-:W-:-:S03]  /*61f0*/  IMAD.IADD R5, R5, 0x1, R3 ;  /* 0x0000000105057824 */ /* 0x000fc600078e0203 */
[----:B------:R-:W-:Y:S02]  /*6200*/  IADD3.X R31, R33, UR14, RZ, P3, !PT ;  /* 0x0000000e211f7c10 */ /* 0x000fe40009ffe4ff */
[----:B------:R-:W5:Y:S01]  /*6210*/  LDG.E.64 R32, desc[UR6][R16.64+0x58] ;  /* 0x0000580610207981 */ /* 0x000f62000c1e1b00 */
        /* <DEDUP_REMOVED lines=20> */
[-C--:B----4-:R-:W-:Y:S02]  /*6360*/  IMAD R3, R5, R24.reuse, RZ ;  /* 0x0000001805037224 */ /* 0x090fe400078e02ff */
[----:B------:R-:W-:Y:S01]  /*6370*/  IMAD.WIDE.U32 R26, R4, R24, R20 ;  /* 0x00000018041a7225 */ /* 0x000fe200078e0014 */
[----:B------:R-:W-:Y:S01]  /*6380*/  IADD3 R24, P3, R28, UR15, RZ ;  /* 0x0000000f1c187c10 */ /* 0x000fe2000ff7e0ff */
[----:B------:R0:W3:Y:S02]  /*6390*/  LDG.E.64.CONSTANT R20, desc[UR6][R28.64] ;  /* 0x000000061c147981 */ /* 0x0000e4000c1e9b00 */
[----:B------:R-:W-:Y:S02]  /*63a0*/  IMAD R3, R4, R25, R3 ;  /* 0x0000001904037224 */ /* 0x000fe400078e0203 */
[----:B------:R-:W3:Y:S01]  /*63b0*/  LDG.E.64 R4, desc[UR6][R16.64+0x50] ;  /* 0x0000500610047981 */ /* 0x000ee2000c1e1b00 */
[----:B------:R-:W-:Y:S01]  /*63c0*/  IADD3.X R25, R29, UR14, RZ, P3, !PT ;  /* 0x0000000e1d197c10 */ /* 0x000fe20009ffe4ff */
[----:B------:R-:W-:-:S04]  /*63d0*/  IMAD.IADD R27, R27, 0x1, R3 ;  /* 0x000000011b1b7824 */ /* 0x000fc800078e0203 */
[----:B------:R-:W5:Y:S01]  /*63e0*/  LDG.E.64.CONSTANT R30, desc[UR6][R24.64] ;  /* 0x00000006181e7981 */ /* 0x000f62000c1e9b00 */
        /* <DEDUP_REMOVED lines=8> */
[----:B---3--:R-:W-:-:S04]  /*6470*/  IMAD R3, R21, R4, RZ ;  /* 0x0000000415037224 */ /* 0x008fc800078e02ff */
[C---:B------:R-:W-:Y:S02]  /*6480*/  IMAD R3, R20.reuse, R5, R3 ;  /* 0x0000000514037224 */ /* 0x040fe400078e0203 */
[----:B------:R-:W-:Y:S01]  /*6490*/  IMAD.WIDE.U32 R20, R20, R4, R26 ;  /* 0x0000000414147225 */ /* 0x000fe200078e001a */
[----:B------:R-:W-:-:S03]  /*64a0*/  IADD3 R4, P3, R28, UR15, RZ ;  /* 0x0000000f1c047c10 */ /* 0x000fc6000ff7e0ff */
[----:B------:R-:W-:Y:S01]  /*64b0*/  IMAD.IADD R21, R21, 0x1, R3 ;  /* 0x0000000115157824 */ /* 0x000fe200078e0203 */
[----:B------:R-:W-:Y:S01]  /*64c0*/  IADD3.X R5, R29, UR14, RZ, P3, !PT ;  /* 0x0000000e1d057c10 */ /* 0x000fe20009ffe4ff */
[-C--:B-----5:R-:W-:Y:S01]  /*64d0*/  IMAD R3, R31, R32.reuse, RZ ;  /* 0x000000201f037224 */ /* 0x0a0fe200078e02ff */
[----:B------:R-:W3:Y:S01]  /*64e0*/  LDG.E.64 R28, desc[UR6][R16.64+0x78] ;  /* 0x00007806101c7981 */ /* 0x000ee2000c1e1b00 */
[----:B------:R-:W-:-:S03]  /*64f0*/  IMAD.WIDE.U32 R26, R30, R32, R20 ;  /* 0x000000201e1a7225 */ /* 0x000fc600078e0014 */
[----:B------:R0:W4:Y:S01]  /*6500*/  LDG.E.64.CONSTANT R24, desc[UR6][R4.64] ;  /* 0x0000000604187981 */ /* 0x000122000c1e9b00 */
[----:B------:R-:W-:-:S03]  /*6510*/  IMAD R3, R30, R33, R3 ;  /* 0x000000211e037224 */ /* 0x000fc600078e0203 */
[----:B------:R-:W4:Y:S02]  /*6520*/  LDG.E.64 R20, desc[UR6][R16.64+0x68] ;  /* 0x0000680610147981 */ /* 0x000f24000c1e1b00 */
[----:B------:R-:W-:Y:S02]  /*6530*/  IADD3 R27, R27, R3, RZ ;  /* 0x000000031b1b7210 */ /* 0x000fe40007ffe0ff */
[----:B0-----:R-:W-:-:S04]  /*6540*/  IADD3 R4, P3, R4, UR15, RZ ;  /* 0x0000000f04047c10 */ /* 0x001fc8000ff7e0ff */
[----:B------:R-:W-:Y:S01]  /*6550*/  IADD3.X R5, R5, UR14, RZ, P3, !PT ;  /* 0x0000000e05057c10 */ /* 0x000fe20009ffe4ff */
[----:B--2---:R-:W-:-:S04]  /*6560*/  IMAD R3, R19, R22, RZ ;  /* 0x0000001613037224 */ /* 0x004fc800078e02ff */
[C---:B------:R-:W-:Y:S02]  /*6570*/  IMAD R3, R18.reuse, R23, R3 ;  /* 0x0000001712037224 */ /* 0x040fe400078e0203 */
[----:B------:R-:W-:Y:S02]  /*6580*/  IMAD.WIDE.U32 R18, R18, R22, R26 ;  /* 0x0000001612127225 */ /* 0x000fe400078e001a */
[----:B------:R0:W2:Y:S04]  /*6590*/  LDG.E.64.CONSTANT R22, desc[UR6][R4.64] ;  /* 0x0000000604167981 */ /* 0x0000a8000c1e9b00 */
[----:B------:R-:W2:Y:S01]  /*65a0*/  LDG.E.64 R26, desc[UR6][R16.64+0x70] ;  /* 0x00007006101a7981 */ /* 0x000ea2000c1e1b00 */
[----:B0-----:R-:W-:-:S04]  /*65b0*/  IADD3 R4, P3, R4, UR15, RZ ;  /* 0x0000000f04047c10 */ /* 0x001fc8000ff7e0ff */
[----:B------:R-:W-:-:S05]  /*65c0*/  IADD3.X R5, R5, UR14, RZ, P3, !PT ;  /* 0x0000000e05057c10 */ /* 0x000fca0009ffe4ff */
[----:B------:R-:W3:Y:S01]  /*65d0*/  LDG.E.64.CONSTANT R16, desc[UR6][R4.64] ;  /* 0x0000000604107981 */ /* 0x000ee2000c1e9b00 */
[----:B------:R-:W-:Y:S01]  /*65e0*/  IMAD.IADD R19, R19, 0x1, R3 ;  /* 0x0000000113137824 */ /* 0x000fe200078e0203 */
[----:B------:R-:W-:Y:S01]  /*65f0*/  IADD3 R2, P3, R2, -0x10, RZ ;  /* 0xfffffff002027810 */ /* 0x000fe20007f7e0ff */
[-C--:B----4-:R-:W-:Y:S02]  /*6600*/  IMAD R3, R25, R20.reuse, RZ ;  /* 0x0000001419037224 */ /* 0x090fe400078e02ff */
[----:B------:R-:W-:-:S04]  /*6610*/  IMAD.WIDE.U32 R18, R24, R20, R18 ;  /* 0x0000001418127225 */ /* 0x000fc800078e0012 */
[----:B------:R-:W-:Y:S01]  /*6620*/  IMAD R3, R24, R21, R3 ;  /* 0x0000001518037224 */ /* 0x000fe200078e0203 */
[----:B------:R-:W-:-:S04]  /*6630*/  IADD3.X R0, R0, -0x1, RZ, P3, !PT ;  /* 0xffffffff00007810 */ /* 0x000fc80001ffe4ff */
[----:B------:R-:W-:Y:S02]  /*6640*/  IADD3 R19, R19, R3, RZ ;  /* 0x0000000313137210 */ /* 0x000fe40007ffe0ff */
[----:B------:R-:W-:-:S04]  /*6650*/  ISETP.GT.U32.AND P3, PT, R2, 0xc, PT ;  /* 0x0000000c0200780c */ /* 0x000fc80003f64070 */
[----:B------:R-:W-:Y:S01]  /*6660*/  ISETP.GT.AND.EX P3, PT, R0, RZ, PT, P3 ;  /* 0x000000ff0000720c */ /* 0x000fe20003f64330 */
[----:B------:R-:W-:-:S04]  /*6670*/  UIADD3 UR4, UP0, UR4, 0x10, URZ ;  /* 0x0000001004047890 */ /* 0x000fc8000ff1e03f */
[----:B------:R-:W-:Y:S01]  /*6680*/  UIADD3.X UR5, URZ, UR5, URZ, UP0, !UPT ;  /* 0x000000053f057290 */ /* 0x000fe200087fe43f */
[-C--:B--2---:R-:W-:Y:S02]  /*6690*/  IMAD R3, R23, R26.reuse, RZ ;  /* 0x0000001a17037224 */ /* 0x084fe400078e02ff */
[----:B------:R-:W-:-:S04]  /*66a0*/  IMAD.WIDE.U32 R18, R22, R26, R18 ;  /* 0x0000001a16127225 */ /* 0x000fc800078e0012 */
[----:B------:R-:W-:-:S04]  /*66b0*/  IMAD R3, R22, R27, R3 ;  /* 0x0000001b16037224 */ /* 0x000fc800078e0203 */
[----:B------:R-:W-:Y:S02]  /*66c0*/  IMAD.IADD R19, R19, 0x1, R3 ;  /* 0x0000000113137824 */ /* 0x000fe400078e0203 */
[----:B---3--:R-:W-:-:S04]  /*66d0*/  IMAD R3, R17, R28, RZ ;  /* 0x0000001c11037224 */ /* 0x008fc800078e02ff */
[----:B------:R-:W-:Y:S01]  /*66e0*/  IMAD R21, R16, R29, R3 ;  /* 0x0000001d10157224 */ /* 0x000fe200078e0203 */
[----:B------:R-:W-:Y:S01]  /*66f0*/  IADD3 R3, P4, R4, UR15, RZ ;  /* 0x0000000f04037c10 */ /* 0x000fe2000ff9e0ff */
[----:B------:R-:W-:-:S03]  /*6700*/  IMAD.WIDE.U32 R16, R16, R28, R18 ;  /* 0x0000001c10107225 */ /* 0x000fc600078e0012 */
[----:B------:R-:W-:Y:S01]  /*6710*/  IADD3.X R24, R5, UR14, RZ, P4, !PT ;  /* 0x0000000e05187c10 */ /* 0x000fe2000a7fe4ff */
[----:B------:R-:W-:Y:S01]  /*6720*/  IMAD.MOV.U32 R40, RZ, RZ, R16 ;  /* 0x000000ffff287224 */ /* 0x000fe200078e0010 */
[----:B------:R-:W-:Y:S01]  /*6730*/  IADD3 R6, R17, R21, RZ ;  /* 0x0000001511067210 */ /* 0x000fe20007ffe0ff */
[----:B------:R-:W-:Y:S06]  /*6740*/  @P3 BRA `(.L_x_676) ;  /* 0xfffffff400c03947 */ /* 0x000fec000383ffff */
.L_x_675:
        /* <DEDUP_REMOVED lines=12> */
[----:B------:R-:W-:-:S03]  /*6810*/  IADD3 R26, P0, R3, UR15, RZ ;  /* 0x0000000f031a7c10 */ /* 0x000fc6000ff1e0ff */
[----:B------:R-:W3:Y:S01]  /*6820*/  LDG.E.64 R18, desc[UR6][R4.64+0x8] ;  /* 0x0000080604127981 */ /* 0x000ee2000c1e1b00 */
[----:B------:R-:W-:-:S03]  /*6830*/  IADD3.X R27, R24, UR14, RZ, P0, !PT ;  /* 0x0000000e181b7c10 */ /* 0x000fc600087fe4ff */
[----:B------:R-:W4:Y:S04]  /*6840*/  LDG.E.64 R32, desc[UR6][R4.64+0x18] ;  /* 0x0000180604207981 */ /* 0x000f28000c1e1b00 */
[----:B------:R0:W3:Y:S01]  /*6850*/  LDG.E.64.CONSTANT R16, desc[UR6][R26.64] ;  /* 0x000000061a107981 */ /* 0x0000e2000c1e9b00 */
[----:B------:R-:W-:-:S04]  /*6860*/  IADD3 R24, P0, R26, UR15, RZ ;  /* 0x0000000f1a187c10 */ /* 0x000fc8000ff1e0ff */
[----:B------:R-:W-:Y:S02]  /*6870*/  IADD3.X R25, R27, UR14, RZ, P0, !PT ;  /* 0x0000000e1b197c10 */ /* 0x000fe400087fe4ff */
[----:B0-----:R-:W-:Y:S01]  /*6880*/  MOV R26, R40 ;  /* 0x00000028001a7202 */ /* 0x001fe20000000f00 */
[----:B------:R-:W-:Y:S02]  /*6890*/  IMAD.MOV.U32 R27, RZ, RZ, R6 ;  /* 0x000000ffff1b7224 */ /* 0x000fe400078e0006 */
[-C--:B--2---:R-:W-:Y:S02]  /*68a0*/  IMAD R3, R21, R22.reuse, RZ ;  /* 0x0000001615037224 */ /* 0x084fe400078e02ff */
[----:B------:R-:W-:-:S04]  /*68b0*/  IMAD.WIDE.U32 R26, R20, R22, R26 ;  /* 0x00000016141a7225 */ /* 0x000fc800078e001a */
[----:B------:R-:W-:Y:S02]  /*68c0*/  IMAD R3, R20, R23, R3 ;  /* 0x0000001714037224 */ /* 0x000fe400078e0203 */
[----:B------:R0:W2:Y:S04]  /*68d0*/  LDG.E.64.CONSTANT R20, desc[UR6][R24.64] ;  /* 0x0000000618147981 */ /* 0x0000a8000c1e9b00 */
[----:B------:R-:W2:Y:S01]  /*68e0*/  LDG.E.64 R22, desc[UR6][R4.64+0x10] ;  /* 0x0000100604167981 */ /* 0x000ea2000c1e1b00 */
[----:B0-----:R-:W-:-:S04]  /*68f0*/  IADD3 R24, P0, R24, UR15, RZ ;  /* 0x0000000f18187c10 */ /* 0x001fc8000ff1e0ff */
[----:B------:R-:W-:Y:S02]  /*6900*/  IADD3.X R25, R25, UR14, RZ, P0, !PT ;  /* 0x0000000e19197c10 */ /* 0x000fe400087fe4ff */
[----:B------:R-:W-:-:S03]  /*6910*/  IADD3 R28, P0, R24, UR15, RZ ;  /* 0x0000000f181c7c10 */ /* 0x000fc6000ff1e0ff */
[----:B------:R0:W4:Y:S01]  /*6920*/  LDG.E.64.CONSTANT R30, desc[UR6][R24.64] ;  /* 0x00000006181e7981 */ /* 0x000122000c1e9b00 */
[----:B------:R-:W-:Y:S01]  /*6930*/  IADD3 R27, R27, R3, RZ ;  /* 0x000000031b1b7210 */ /* 0x000fe20007ffe0ff */
[----:B---3--:R-:W-:Y:S01]  /*6940*/  IMAD R3, R17, R18, RZ ;  /* 0x0000001211037224 */ /* 0x008fe200078e02ff */
[----:B------:R-:W-:-:S03]  /*6950*/  IADD3.X R29, R25, UR14, RZ, P0, !PT ;  /* 0x0000000e191d7c10 */ /* 0x000fc600087fe4ff */
[C---:B------:R-:W-:Y:S02]  /*6960*/  IMAD R3, R16.reuse, R19, R3 ;  /* 0x0000001310037224 */ /* 0x040fe400078e0203 */
[----:B------:R-:W-:Y:S02]  /*6970*/  IMAD.WIDE.U32 R26, R16, R18, R26 ;  /* 0x00000012101a7225 */ /* 0x000fe400078e001a */
[----:B------:R-:W3:Y:S04]  /*6980*/  LDG.E.64.CONSTANT R16, desc[UR6][R28.64] ;  /* 0x000000061c107981 */ /* 0x000ee8000c1e9b00 */
[----:B------:R-:W3:Y:S01]  /*6990*/  LDG.E.64 R18, desc[UR6][R4.64+0x20] ;  /* 0x0000200604127981 */ /* 0x000ee2000c1e1b00 */
[----:B------:R-:W-:Y:S01]  /*69a0*/  IMAD.IADD R27, R27, 0x1, R3 ;  /* 0x000000011b1b7824 */ /* 0x000fe200078e0203 */
[----:B0-----:R-:W-:-:S04]  /*69b0*/  IADD3 R24, P0, R28, UR15, RZ ;  /* 0x0000000f1c187c10 */ /* 0x001fc8000ff1e0ff */
[----:B------:R-:W-:Y:S02]  /*69c0*/  IADD3.X R25, R29, UR14, RZ, P0, !PT ;  /* 0x0000000e1d197c10 */ /* 0x000fe400087fe4ff */
[----:B------:R-:W5:Y:S01]  /*69d0*/  LDG.E.64 R28, desc[UR6][R4.64+0x30] ;  /* 0x00003006041c7981 */ /* 0x000f62000c1e1b00 */
[----:B--2---:R-:W-:-:S04]  /*69e0*/  IMAD R3, R21, R22, RZ ;  /* 0x0000001615037224 */ /* 0x004fc800078e02ff */
[C---:B------:R-:W-:Y:S02]  /*69f0*/  IMAD R3, R20.reuse, R23, R3 ;  /* 0x0000001714037224 */ /* 0x040fe400078e0203 */
[----:B------:R-:W-:Y:S02]  /*6a00*/  IMAD.WIDE.U32 R20, R20, R22, R26 ;  /* 0x0000001614147225 */ /* 0x000fe400078e001a */
[----:B------:R0:W2:Y:S03]  /*6a10*/  LDG.E.64.CONSTANT R22, desc[UR6][R24.64] ;  /* 0x0000000618167981 */ /* 0x0000a6000c1e9b00 */
[----:B------:R-:W-:Y:S01]  /*6a20*/  IADD3 R21, R21, R3, RZ ;  /* 0x0000000315157210 */ /* 0x000fe20007ffe0ff */
[-C--:B----4-:R-:W-:Y:S02]  /*6a30*/  IMAD R3, R31, R32.reuse, RZ ;  /* 0x000000201f037224 */ /* 0x090fe400078e02ff */
[----:B------:R-:W-:Y:S01]  /*6a40*/  IMAD.WIDE.U32 R26, R30, R32, R20 ;  /* 0x000000201e1a7225 */ /* 0x000fe200078e0014 */
[----:B0-----:R-:W-:-:S02]  /*6a50*/  IADD3 R24, P0, R24, UR15, RZ ;  /* 0x0000000f18187c10 */ /* 0x001fc4000ff1e0ff */
[----:B------:R-:W2:Y:S01]  /*6a60*/  LDG.E.64 R20, desc[UR6][R4.64+0x28] ;  /* 0x0000280604147981 */ /* 0x000ea2000c1e1b00 */
[----:B------:R-:W-:Y:S01]  /*6a70*/  IMAD R3, R30, R33, R3 ;  /* 0x000000211e037224 */ /* 0x000fe200078e0203 */
[----:B------:R-:W-:-:S03]  /*6a80*/  IADD3.X R25, R25, UR14, RZ, P0, !PT ;  /* 0x0000000e19197c10 */ /* 0x000fc600087fe4ff */
[----:B------:R-:W-:Y:S02]  /*6a90*/  IMAD.IADD R27, R27, 0x1, R3 ;  /* 0x000000011b1b7824 */ /* 0x000fe400078e0203 */
[----:B---3--:R-:W-:-:S04]  /*6aa0*/  IMAD R3, R17, R18, RZ ;  /* 0x0000001211037224 */ /* 0x008fc800078e02ff */
[C---:B------:R-:W-:Y:S02]  /*6ab0*/  IMAD R3, R16.reuse, R19, R3 ;  /* 0x0000001310037224 */ /* 0x040fe400078e0203 */
[----:B------:R-:W-:Y:S01]  /*6ac0*/  IMAD.WIDE.U32 R18, R16, R18, R26 ;  /* 0x0000001210127225 */ /* 0x000fe200078e001a */
[----:B------:R-:W-:Y:S01]  /*6ad0*/  IADD3 R16, P0, R24, UR15, RZ ;  /* 0x0000000f18107c10 */ /* 0x000fe2000ff1e0ff */
[----:B------:R-:W5:Y:S03]  /*6ae0*/  LDG.E.64.CONSTANT R26, desc[UR6][R24.64] ;  /* 0x00000006181a7981 */ /* 0x000f66000c1e9b00 */
[----:B------:R-:W-:Y:S02]  /*6af0*/  IADD3.X R17, R25, UR14, RZ, P0, !PT ;  /* 0x0000000e19117c10 */ /* 0x000fe400087fe4ff */
[----:B------:R-:W3:Y:S04]  /*6b00*/  LDG.E.64 R24, desc[UR6][R4.64+0x38] ;  /* 0x0000380604187981 */ /* 0x000ee8000c1e1b00 */
[----:B------:R-:W3:Y:S01]  /*6b10*/  LDG.E.64.CONSTANT R4, desc[UR6][R16.64] ;  /* 0x0000000610047981 */ /* 0x000ee2000c1e9b00 */
[----:B------:R-:W-:-:S02]  /*6b20*/  IADD3 R19, R19, R3, RZ ;  /* 0x0000000313137210 */ /* 0x000fc40007ffe0ff */
[----:B------:R-:W-:Y:S01]  /*6b30*/  IADD3 R2, P4, R2, -0x8, RZ ;  /* 0xfffffff802027810 */ /* 0x000fe20007f9e0ff */
[----:B------:R-:W-:Y:S01]  /*6b40*/  UIADD3 UR4, UP0, UR4, 0x8, URZ ;  /* 0x0000000804047890 */ /* 0x000fe2000ff1e03f */
[----:B------:R-:W-:Y:S02]  /*6b50*/  PLOP3.LUT P0, PT, PT, PT, PT, 0x8, 0x0 ;  /* 0x000000000000781c */ /* 0x000fe40003f0e170 */
[----:B------:R-:W-:Y:S01]  /*6b60*/  IADD3.X R0, R0, -0x1, RZ, P4, !PT ;  /* 0xffffffff00007810 */ /* 0x000fe200027fe4ff */
[----:B------:R-:W-:Y:S01]  /*6b70*/  UIADD3.X UR5, URZ, UR5, URZ, UP0, !UPT ;  /* 0x000000053f057290 */ /* 0x000fe200087fe43f */
[-C--:B--2---:R-:W-:Y:S02]  /*6b80*/  IMAD R3, R23, R20.reuse, RZ ;  /* 0x0000001417037224 */ /* 0x084fe400078e02ff */
[----:B------:R-:W-:-:S04]  /*6b90*/  IMAD.WIDE.U32 R18, R22, R20, R18 ;  /* 0x0000001416127225 */ /* 0x000fc800078e0012 */
[----:B------:R-:W-:-:S04]  /*6ba0*/  IMAD R3, R22, R21, R3 ;  /* 0x0000001516037224 */ /* 0x000fc800078e0203 */
[----:B------:R-:W-:Y:S02]  /*6bb0*/  IMAD.IADD R19, R19, 0x1, R3 ;  /* 0x0000000113137824 */ /* 0x000fe400078e0203 */
[-C--:B-----5:R-:W-:Y:S02]  /*6bc0*/  IMAD R3, R27, R28.reuse, RZ ;  /* 0x0000001c1b037224 */ /* 0x0a0fe400078e02ff */
[----:B------:R-:W-:-:S04]  /*6bd0*/  IMAD.WIDE.U32 R18, R26, R28, R18 ;  /* 0x0000001c1a127225 */ /* 0x000fc800078e0012 */
[----:B------:R-:W-:-:S05]  /*6be0*/  IMAD R3, R26, R29, R3 ;  /* 0x0000001d1a037224 */ /* 0x000fca00078e0203 */
[----:B------:R-:W-:Y:S02]  /*6bf0*/  IADD3 R19, R19, R3, RZ ;  /* 0x0000000313137210 */ /* 0x000fe40007ffe0ff */
[----:B------:R-:W-:Y:S01]  /*6c00*/  IADD3 R3, P3, R16, UR15, RZ ;  /* 0x0000000f10037c10 */ /* 0x000fe2000ff7e0ff */
[----:B---3--:R-:W-:-:S04]  /*6c10*/  IMAD R5, R5, R24, RZ ;  /* 0x0000001805057224 */ /* 0x008fc800078e02ff */
[C---:B------:R-:W-:Y:S02]  /*6c20*/  IMAD R21, R4.reuse, R25, R5 ;  /* 0x0000001904157224 */ /* 0x040fe400078e0205 */
[----:B------:R-:W-:Y:S01]  /*6c30*/  IMAD.WIDE.U32 R4, R4, R24, R18 ;  /* 0x0000001804047225 */ /* 0x000fe200078e0012 */
[----:B------:R-:W-:-:S03]  /*6c40*/  IADD3.X R24, R17, UR14, RZ, P3, !PT ;  /* 0x0000000e11187c10 */ /* 0x000fc60009ffe4ff */
[----:B------:R-:W-:Y:S01]  /*6c50*/  IMAD.IADD R6, R5, 0x1, R21 ;  /* 0x0000000105067824 */ /* 0x000fe200078e0215 */
[----:B------:R-:W-:-:S07]  /*6c60*/  MOV R40, R4 ;  /* 0x0000000400287202 */ /* 0x000fce0000000f00 */
.L_x_677:
[----:B------:R-:W-:-:S04]  /*6c70*/  ISETP.NE.U32.AND P3, PT, R2, RZ, PT ;  /* 0x000000ff0200720c */ /* 0x000fc80003f65070 */
[----:B------:R-:W-:-:S13]  /*6c80*/  ISETP.NE.OR.EX P0, PT, R0, RZ, P0, P3 ;  /* 0x000000ff0000720c */ /* 0x000fda0000705730 */
[----:B------:R-:W-:Y:S05]  /*6c90*/  @!P0 BRA `(.L_x_673) ;  /* 0x0000000000c08947 */ /* 0x000fea0003800000 */
.L_x_674:
[----:B------:R-:W-:Y:S01]  /*6ca0*/  ULEA UR9, UP0, UR4, UR18, 0x3 ;  /* 0x0000001204097291 */ /* 0x000fe2000f80183f */
[----:B------:R-:W-:Y:S01]  /*6cb0*/  IMAD.MOV.U32 R16, RZ, RZ, R3 ;  /* 0x000000ffff107224 */ /* 0x000fe200078e0003 */
[----:B------:R-:W-:Y:S02]  /*6cc0*/  MOV R17, R24 ;  /* 0x0000001800117202 */ /* 0x000fe40000000f00 */
[----:B------:R-:W-:Y:S02]  /*6cd0*/  ULEA.HI.X UR12, UR4, UR19, UR5, 0x3, UP0 ;  /* 0x00000013040c7291 */ /* 0x000fe400080f1c05 */
[----:B------:R-:W-:Y:S01]  /*6ce0*/  IMAD.U32 R4, RZ, RZ, UR9 ;  /* 0x00000009ff047e24 */ /* 0x000fe2000f8e00ff */
[----:B------:R-:W2:Y:S03]  /*6cf0*/  LDG.E.64.CONSTANT R18, desc[UR6][R16.64] ;  /* 0x0000000610127981 */ /* 0x000ea6000c1e9b00 */
[----:B------:R-:W-:-:S02]  /*6d00*/  MOV R5, UR12 ;  /* 0x0000000c00057c02 */ /* 0x000fc40008000f00 */
[----:B------:R-:W-:-:S03]  /*6d10*/  IADD3 R20, P0, R3, UR15, RZ ;  /* 0x0000000f03147c10 */ /* 0x000fc6000ff1e0ff */
[----:B------:R-:W3:Y:S04]  /*6d20*/  LDG.E.64 R26, desc[UR6][R4.64+0x8] ;  /* 0x00000806041a7981 */ /* 0x000ee8000c1e1b00 */
[----:B------:R-:W2:Y:S01]  /*6d30*/  LDG.E.64 R16, desc[UR6][R4.64] ;  /* 0x0000000604107981 */ /* 0x000ea2000c1e1b00 */
[----:B------:R-:W-:Y:S02]  /*6d40*/  IADD3.X R21, R24, UR14, RZ, P0, !PT ;  /* 0x0000000e18157c10 */ /* 0x000fe400087fe4ff */
[----:B------:R-:W-:-:S03]  /*6d50*/  IADD3 R22, P0, R20, UR15, RZ ;  /* 0x0000000f14167c10 */ /* 0x000fc6000ff1e0ff */
[----:B------:R0:W3:Y:S01]  /*6d60*/  LDG.E.64.CONSTANT R24, desc[UR6][R20.64] ;  /* 0x0000000614187981 */ /* 0x0000e2000c1e9b00 */
[----:B------:R-:W-:-:S05]  /*6d70*/  IADD3.X R23, R21, UR14, RZ, P0, !PT ;  /* 0x0000000e15177c10 */ /* 0x000fca00087fe4ff */
[----:B------:R-:W4:Y:S01]  /*6d80*/  LDG.E.64.CONSTANT R28, desc[UR6][R22.64] ;  /* 0x00000006161c7981 */ /* 0x000f22000c1e9b00 */
[----:B0-----:R-:W-:Y:S01]  /*6d90*/  MOV R21, R6 ;  /* 0x0000000600157202 */ /* 0x001fe20000000f00 */
[----:B------:R-:W-:Y:S02]  /*6da0*/  IMAD.MOV.U32 R20, RZ, RZ, R40 ;  /* 0x000000ffff147224 */ /* 0x000fe400078e0028 */
[----:B--2---:R-:W-:Y:S02]  /*6db0*/  IMAD R3, R19, R16, RZ ;  /* 0x0000001013037224 */ /* 0x004fe400078e02ff */
[----:B------:R-:W-:Y:S01]  /*6dc0*/  IMAD.WIDE.U32 R20, R16, R18, R20 ;  /* 0x0000001210147225 */ /* 0x000fe200078e0014 */
[----:B------:R-:W-:-:S03]  /*6dd0*/  IADD3 R16, P0, R22, UR15, RZ ;  /* 0x0000000f16107c10 */ /* 0x000fc6000ff1e0ff */
[----:B------:R-:W-:Y:S02]  /*6de0*/  IMAD R3, R17, R18, R3 ;  /* 0x0000001211037224 */ /* 0x000fe400078e0203 */
[----:B------:R-:W4:Y:S01]  /*6df0*/  LDG.E.64 R18, desc[UR6][R4.64+0x10] ;  /* 0x0000100604127981 */ /* 0x000f22000c1e1b00 */
[----:B------:R-:W-:-:S05]  /*6e00*/  IADD3.X R17, R23, UR14, RZ, P0, !PT ;  /* 0x0000000e17117c10 */ /* 0x000fca00087fe4ff */
[----:B------:R-:W2:Y:S04]  /*6e10*/  LDG.E.64.CONSTANT R22, desc[UR6][R16.64] ;  /* 0x0000000610167981 */ /* 0x000ea8000c1e9b00 */
[----:B------:R-:W2:Y:S01]  /*6e20*/  LDG.E.64 R4, desc[UR6][R4.64+0x18] ;  /* 0x0000180604047981 */ /* 0x000ea2000c1e1b00 */
        /* <DEDUP_REMOVED lines=15> */
[----:B--2---:R-:W-:-:S04]  /*6f20*/  IMAD R3, R23, R4, RZ ;  /* 0x0000000417037224 */ /* 0x004fc800078e02ff */
[-C--:B------:R-:W-:Y:S01]  /*6f30*/  IMAD R21, R5, R22.reuse, R3 ;  /* 0x0000001605157224 */ /* 0x080fe200078e0203 */
[----:B------:R-:W-:Y:S01]  /*6f40*/  IADD3 R3, P3, R16, UR15, RZ ;  /* 0x0000000f10037c10 */ /* 0x000fe2000ff7e0ff */
[----:B------:R-:W-:-:S03]  /*6f50*/  IMAD.WIDE.U32 R4, R4, R22, R18 ;  /* 0x0000001604047225 */ /* 0x000fc600078e0012 */
[----:B------:R-:W-:Y:S01]  /*6f60*/  IADD3.X R24, R17, UR14, RZ, P3, !PT ;  /* 0x0000000e11187c10 */ /* 0x000fe20009ffe4ff */
[----:B------:R-:W-:Y:S01]  /*6f70*/  IMAD.MOV.U32 R40, RZ, RZ, R4 ;  /* 0x000000ffff287224 */ /* 0x000fe200078e0004 */
[----:B------:R-:W-:Y:S01]  /*6f80*/  IADD3 R6, R5, R21, RZ ;  /* 0x0000001505067210 */ /* 0x000fe20007ffe0ff */
[----:B------:R-:W-:Y:S06]  /*6f90*/  @P0 BRA `(.L_x_674) ;  /* 0xfffffffc00400947 */ /* 0x000fec000383ffff */
.L_x_673:
        /* <DEDUP_REMOVED lines=58> */
.L_x_678:
[----:B------:R-:W-:Y:S01]  /*7340*/  UMOV UR4, URZ ;  /* 0x0000003f00047c82 */ /* 0x000fe20008000000 */
[----:B------:R-:W-:Y:S01]  /*7350*/  UMOV UR5, URZ ;  /* 0x0000003f00057c82 */ /* 0x000fe20008000000 */
[----:B------:R-:W-:Y:S01]  /*7360*/  CS2R R4, SRZ ;  /* 0x0000000000047805 */ /* 0x000fe2000001ff00 */
[----:B------:R-:W-:Y:S06]  /*7370*/  @!P1 BRA `(.L_x_679) ;  /* 0x0000001000909947 */ /* 0x000fec0003800000 */
        /* <DEDUP_REMOVED lines=24> */
.L_x_682:
        /* <DEDUP_REMOVED lines=15> */
[----:B------:R0:W4:Y:S02]  /*75f0*/  LDG.E.64.CONSTANT R24, desc[UR6][R28.64] ;  /* 0x000000061c187981 */ /* 0x000124000c1e9b00 */
        /* <DEDUP_REMOVED lines=73> */
[----:B------:R-:W-:Y:S02]  /*7a90*/  IADD3.X R27, R21, UR14, RZ, P3, !PT ;  /* 0x0000000e151b7c10 */ /* 0x000fe40009ffe4ff */
[----:B------:R-:W4:Y:S01]  /*7aa0*/  LDG.E.64 R20, desc[UR6][R16.64+0x60] ;  /* 0x0000600610147981 */ /* 0x000f22000c1e1b00 */
[----:B--2---:R-:W-:-:S04]  /*7ab0*/  IMAD R3, R19, R22, RZ ;  /* 0x0000001613037224 */ /* 0x004fc800078e02ff */
[C---:B------:R-:W-:Y:S02]  /*7ac0*/  IMAD R3, R18.reuse, R23, R3 ;  /* 0x0000001712037224 */ /* 0x040fe400078e0203 */
[----:B------:R-:W-:Y:S02]  /*7ad0*/  IMAD.WIDE.U32 R22, R18, R22, R24 ;  /* 0x0000001612167225 */ /* 0x000fe400078e0018 */
[----:B------:R-:W4:Y:S03]  /*7ae0*/  LDG.E.64.CONSTANT R18, desc[UR6][R26.64] ;  /* 0x000000061a127981 */ /* 0x000f26000c1e9b00 */
        /* <DEDUP_REMOVED lines=8> */
[----:B------:R-:W2:Y:S01]  /*7b70*/  LDG.E.64 R26, desc[UR6][R16.64+0x70] ;  /* 0x00007006101a7981 */ /* 0x000ea2000c1e1b00 */
[----:B------:R-:W-:-:S03]  /*7b80*/  IMAD.WIDE.U32 R24, R28, R30, R12 ;  /* 0x0000001e1c187225 */ /* 0x000fc600078e000c */
[----:B------:R-:W3:Y:S01]  /*7b90*/  LDG.E.64 R12, desc[UR6][R16.64+0x68] ;  /* 0x00006806100c7981 */ /* 0x000ee2000c1e1b00 */
[----:B------:R-:W-:-:S03]  /*7ba0*/  IMAD R3, R28, R31, R3 ;  /* 0x0000001f1c037224 */ /* 0x000fc600078e0203 */
[----:B------:R0:W3:Y:S02]  /*7bb0*/  LDG.E.64.CONSTANT R22, desc[UR6][R4.64] ;  /* 0x0000000604167981 */ /* 0x0000e4000c1e9b00 */
[----:B------:R-:W-:Y:S02]  /*7bc0*/  IADD3 R25, R25, R3, RZ ;  /* 0x0000000319197210 */ /* 0x000fe40007ffe0ff */
[----:B0-----:R-:W-:-:S04]  /*7bd0*/  IADD3 R4, P3, R4, UR15, RZ ;  /* 0x0000000f04047c10 */ /* 0x001fc8000ff7e0ff */
[----:B------:R-:W-:Y:S01]  /*7be0*/  IADD3.X R5, R5, UR14, RZ, P3, !PT ;  /* 0x0000000e05057c10 */ /* 0x000fe20009ffe4ff */
[----:B----4-:R-:W-:-:S04]  /*7bf0*/  IMAD R3, R19, R20, RZ ;  /* 0x0000001413037224 */ /* 0x010fc800078e02ff */
[C---:B------:R-:W-:Y:S02]  /*7c00*/  IMAD R3, R18.reuse, R21, R3 ;  /* 0x0000001512037224 */ /* 0x040fe400078e0203 */
[----:B------:R-:W-:Y:S01]  /*7c10*/  IMAD.WIDE.U32 R20, R18, R20, R24 ;  /* 0x0000001412147225 */ /* 0x000fe200078e0018 */
[----:B------:R-:W-:Y:S01]  /*7c20*/  IADD3 R18, P3, R4, UR15, RZ ;  /* 0x0000000f04127c10 */ /* 0x000fe2000ff7e0ff */
[----:B------:R-:W2:Y:S03]  /*7c30*/  LDG.E.64.CONSTANT R24, desc[UR6][R4.64] ;  /* 0x0000000604187981 */ /* 0x000ea6000c1e9b00 */
[----:B------:R-:W-:Y:S02]  /*7c40*/  IADD3.X R19, R5, UR14, RZ, P3, !PT ;  /* 0x0000000e05137c10 */ /* 0x000fe40009ffe4ff */
[----:B------:R-:W4:Y:S04]  /*7c50*/  LDG.E.64 R4, desc[UR6][R16.64+0x78] ;  /* 0x0000780610047981 */ /* 0x000f28000c1e1b00 */
[----:B------:R-:W4:Y:S01]  /*7c60*/  LDG.E.64.CONSTANT R16, desc[UR6][R18.64] ;  /* 0x0000000612107981 */ /* 0x000f22000c1e9b00 */
[----:B------:R-:W-:Y:S01]  /*7c70*/  IMAD.IADD R21, R21, 0x1, R3 ;  /* 0x0000000115157824 */ /* 0x000fe200078e0203 */
[----:B------:R-:W-:Y:S01]  /*7c80*/  IADD3 R2, P3, R2, -0x10, RZ ;  /* 0xfffffff002027810 */ /* 0x000fe20007f7e0ff */
[----:B---3--:R-:W-:-:S04]  /*7c90*/  IMAD R3, R23, R12, RZ ;  /* 0x0000000c17037224 */ /* 0x008fc800078e02ff */
[C---:B------:R-:W-:Y:S02]  /*7ca0*/  IMAD R3, R22.reuse, R13, R3 ;  /* 0x0000000d16037224 */ /* 0x040fe400078e0203 */
[----:B------:R-:W-:Y:S01]  /*7cb0*/  IMAD.WIDE.U32 R12, R22, R12, R20 ;  /* 0x0000000c160c7225 */ /* 0x000fe200078e0014 */
[----:B------:R-:W-:-:S04]  /*7cc0*/  IADD3.X R0, R0, -0x1, RZ, P3, !PT ;  /* 0xffffffff00007810 */ /* 0x000fc80001ffe4ff */
[----:B------:R-:W-:Y:S02]  /*7cd0*/  IADD3 R13, R13, R3, RZ ;  /* 0x000000030d0d7210 */ /* 0x000fe40007ffe0ff */
[----:B------:R-:W-:-:S04]  /*7ce0*/  ISETP.GT.U32.AND P3, PT, R2, 0xc, PT ;  /* 0x0000000c0200780c */ /* 0x000fc80003f64070 */
[----:B------:R-:W-:Y:S01]  /*7cf0*/  ISETP.GT.AND.EX P3, PT, R0, RZ, PT, P3 ;  /* 0x000000ff0000720c */ /* 0x000fe20003f64330 */
[----:B------:R-:W-:Y:S01]  /*7d00*/  UIADD3 UR4, UP0, UR4, 0x10, URZ ;  /* 0x0000001004047890 */ /* 0x000fe2000ff1e03f */
[----:B------:R-:W-:-:S03]  /*7d10*/  IADD3 R20, P4, R18, UR15, RZ ;  /* 0x0000000f12147c10 */ /* 0x000fc6000ff9e0ff */
[----:B------:R-:W-:Y:S01]  /*7d20*/  UIADD3.X UR5, URZ, UR5, URZ, UP0, !UPT ;  /* 0x000000053f057290 */ /* 0x000fe200087fe43f */
[-C--:B--2---:R-:W-:Y:S02]  /*7d30*/  IMAD R3, R25, R26.reuse, RZ ;  /* 0x0000001a19037224 */ /* 0x084fe400078e02ff */
[----:B------:R-:W-:-:S04]  /*7d40*/  IMAD.WIDE.U32 R12, R24, R26, R12 ;  /* 0x0000001a180c7225 */ /* 0x000fc800078e000c */
[----:B------:R-:W-:-:S04]  /*7d50*/  IMAD R3, R24, R27, R3 ;  /* 0x0000001b18037224 */ /* 0x000fc800078e0203 */
[----:B------:R-:W-:Y:S02]  /*7d60*/  IMAD.IADD R13, R13, 0x1, R3 ;  /* 0x000000010d0d7824 */ /* 0x000fe400078e0203 */
[----:B----4-:R-:W-:-:S04]  /*7d70*/  IMAD R3, R17, R4, RZ ;  /* 0x0000000411037224 */ /* 0x010fc800078e02ff */
[C---:B------:R-:W-:Y:S02]  /*7d80*/  IMAD R3, R16.reuse, R5, R3 ;  /* 0x0000000510037224 */ /* 0x040fe400078e0203 */
[----:B------:R-:W-:-:S05]  /*7d90*/  IMAD.WIDE.U32 R4, R16, R4, R12 ;  /* 0x0000000410047225 */ /* 0x000fca00078e000c */
[----:B------:R-:W-:Y:S02]  /*7da0*/  IADD3 R5, R5, R3, RZ ;  /* 0x0000000305057210 */ /* 0x000fe40007ffe0ff */
[----:B------:R-:W-:Y:S01]  /*7db0*/  IADD3.X R3, R19, UR14, RZ, P4, !PT ;  /* 0x0000000e13037c10 */ /* 0x000fe2000a7fe4ff */
[----:B------:R-:W-:Y:S06]  /*7dc0*/  @P3 BRA `(.L_x_682) ;  /* 0xfffffff400cc3947 */ /* 0x000fec000383ffff */
.L_x_681:
[----:B------:R-:W-:-:S04]  /*7dd0*/  ISETP.GT.U32.AND P3, PT, R2, 0x4, PT ;  /* 0x000000040200780c */ /* 0x000fc80003f64070 */
[----:B------:R-:W-:-:S13]  /*7de0*/  ISETP.GT.AND.EX P3, PT, R0, RZ, PT, P3 ;  /* 0x000000ff0000720c */ /* 0x000fda0003f64330 */
[----:B------:R-:W-:Y:S05]  /*7df0*/  @!P3 BRA `(.L_x_683) ;  /* 0x000000040030b947 */ /* 0x000fea0003800000 */
[----:B------:R-:W-:Y:S01]  /*7e00*/  ULDC.64 UR12, c[0x0][0x230] ;  /* 0x00008c00000c7ab9 */ /* 0x000fe20000000a00 */
[----:B------:R-:W-:Y:S01]  /*7e10*/  IMAD.MOV.U32 R16, RZ, RZ, R20 ;  /* 0x000000ffff107224 */ /* 0x000fe200078e0014 */
[----:B------:R-:W-:Y:S01]  /*7e20*/  ULEA UR9, UP0, UR4, UR12, 0x3 ;  /* 0x0000000c04097291 */ /* 0x000fe2000f80183f */
[----:B------:R-:W-:-:S03]  /*7e30*/  MOV R17, R3 ;  /* 0x0000000300117202 */ /* 0x000fc60000000f00 */
        /* <DEDUP_REMOVED lines=11> */
[----:B------:R-:W-:Y:S01]  /*7ef0*/  IADD3.X R21, R21, UR14, RZ, P0, !PT ;  /* 0x0000000e15157c10 */ /* 0x000fe200087fe4ff */
[-C--:B--2---:R-:W-:Y:S02]  /*7f00*/  IMAD R3, R19, R24.reuse, RZ ;  /* 0x0000001813037224 */ /* 0x084fe400078e02ff */
[C---:B------:R-:W-:Y:S02]  /*7f10*/  IMAD.WIDE.U32 R22, R18.reuse, R24, R4 ;  /* 0x0000001812167225 */ /* 0x040fe400078e0004 */
[----:B------:R0:W2:Y:S02]  /*7f20*/  LDG.E.64.CONSTANT R4, desc[UR6][R20.64] ;  /* 0x0000000614047981 */ /* 0x0000a4000c1e9b00 */
[----:B------:R-:W-:Y:S02]  /*7f30*/  IMAD R3, R18, R25, R3 ;  /* 0x0000001912037224 */ /* 0x000fe400078e0203 */
[----:B------:R-:W2:Y:S01]  /*7f40*/  LDG.E.64 R18, desc[UR6][R12.64+0x10] ;  /* 0x000010060c127981 */ /* 0x000ea2000c1e1b00 */
[----:B0-----:R-:W-:-:S04]  /*7f50*/  IADD3 R20, P0, R20, UR15, RZ ;  /* 0x0000000f14147c10 */ /* 0x001fc8000ff1e0ff */
[----:B------:R-:W-:Y:S02]  /*7f60*/  IADD3.X R21, R21, UR14, RZ, P0, !PT ;  /* 0x0000000e15157c10 */ /* 0x000fe400087fe4ff */
[----:B------:R-:W-:-:S03]  /*7f70*/  IADD3 R24, P0, R20, UR15, RZ ;  /* 0x0000000f14187c10 */ /* 0x000fc6000ff1e0ff */
[----:B------:R-:W4:Y:S01]  /*7f80*/  LDG.E.64.CONSTANT R26, desc[UR6][R20.64] ;  /* 0x00000006141a7981 */ /* 0x000f22000c1e9b00 */
[----:B------:R-:W-:Y:S01]  /*7f90*/  IMAD.IADD R23, R23, 0x1, R3 ;  /* 0x0000000117177824 */ /* 0x000fe200078e0203 */
[----:B------:R-:W-:Y:S01]  /*7fa0*/  IADD3.X R25, R21, UR14, RZ, P0, !PT ;  /* 0x0000000e15197c10 */ /* 0x000fe200087fe4ff */
[-C--:B---3--:R-:W-:Y:S02]  /*7fb0*/  IMAD R3, R31, R16.reuse, RZ ;  /* 0x000000101f037224 */ /* 0x088fe400078e02ff */
[----:B------:R-:W-:-:S04]  /*7fc0*/  IMAD.WIDE.U32 R22, R30, R16, R22 ;  /* 0x000000101e167225 */ /* 0x000fc800078e0016 */
[----:B------:R-:W-:Y:S01]  /*7fd0*/  IMAD R3, R30, R17, R3 ;  /* 0x000000111e037224 */ /* 0x000fe200078e0203 */
[----:B------:R0:W3:Y:S04]  /*7fe0*/  LDG.E.64.CONSTANT R20, desc[UR6][R24.64] ;  /* 0x0000000618147981 */ /* 0x0000e8000c1e9b00 */
[----:B------:R-:W3:Y:S01]  /*7ff0*/  LDG.E.64 R16, desc[UR6][R12.64+0x20] ;  /* 0x000020060c107981 */ /* 0x000ee2000c1e1b00 */
[----:B------:R-:W-:Y:S01]  /*8000*/  IADD3 R23, R23, R3, RZ ;  /* 0x0000000317177210 */ /* 0x000fe20007ffe0ff */
[----:B--2---:R-:W-:-:S04]  /*8010*/  IMAD R3, R5, R18, RZ ;  /* 0x0000001205037224 */ /* 0x004fc800078e02ff */
[C---:B------:R-:W-:Y:S02]  /*8020*/  IMAD R3, R4.reuse, R19, R3 ;  /* 0x0000001304037224 */ /* 0x040fe400078e0203 */
[----:B------:R-:W-:Y:S01]  /*8030*/  IMAD.WIDE.U32 R18, R4, R18, R22 ;  /* 0x0000001204127225 */ /* 0x000fe200078e0016 */
[----:B------:R-:W-:-:S03]  /*8040*/  IADD3 R4, P0, R24, UR15, RZ ;  /* 0x0000000f18047c10 */ /* 0x000fc6000ff1e0ff */
[----:B------:R-:W-:Y:S01]  /*8050*/  IMAD.IADD R19, R19, 0x1, R3 ;  /* 0x0000000113137824 */ /* 0x000fe200078e0203 */
[----:B------:R-:W-:Y:S01]  /*8060*/  IADD3.X R5, R25, UR14, RZ, P0, !PT ;  /* 0x0000000e19057c10 */ /* 0x000fe200087fe4ff */
[----:B----4-:R-:W-:-:S04]  /*8070*/  IMAD R3, R27, R28, RZ ;  /* 0x0000001c1b037224 */ /* 0x010fc800078e02ff */
[----:B------:R1:W2:Y:S01]  /*8080*/  LDG.E.64.CONSTANT R22, desc[UR6][R4.64] ;  /* 0x0000000604167981 */ /* 0x0002a2000c1e9b00 */
[----:B0-----:R-:W-:-:S03]  /*8090*/  IMAD.WIDE.U32 R24, R26, R28, R18 ;  /* 0x0000001c1a187225 */ /* 0x001fc600078e0012 */
[----:B------:R-:W2:Y:S01]  /*80a0*/  LDG.E.64 R18, desc[UR6][R12.64+0x28] ;  /* 0x000028060c127981 */ /* 0x000ea2000c1e1b00 */
[----:B------:R-:W-:-:S03]  /*80b0*/  IMAD R3, R26, R29, R3 ;  /* 0x0000001d1a037224 */ /* 0x000fc600078e0203 */
[----:B------:R-:W4:Y:S02]  /*80c0*/  LDG.E.64 R26, desc[UR6][R12.64+0x30] ;  /* 0x000030060c1a7981 */ /* 0x000f24000c1e1b00 */
[----:B------:R-:W-:Y:S02]  /*80d0*/  IADD3 R25, R25, R3, RZ ;  /* 0x0000000319197210 */ /* 0x000fe40007ffe0ff */
[----:B-1----:R-:W-:Y:S01]  /*80e0*/  IADD3 R4, P0, R4, UR15, RZ ;  /* 0x0000000f04047c10 */ /* 0x002fe2000ff1e0ff */
[----:B---3--:R-:W-:-:S03]  /*80f0*/  IMAD R3, R21, R16, RZ ;  /* 0x0000001015037224 */ /* 0x008fc600078e02ff */
[----:B------:R-:W-:Y:S01]  /*8100*/  IADD3.X R5, R5, UR14, RZ, P0, !PT ;  /* 0x0000000e05057c10 */ /* 0x000fe200087fe4ff */
[C---:B------:R-:W-:Y:S02]  /*8110*/  IMAD R3, R20.reuse, R17, R3 ;  /* 0x0000001114037224 */ /* 0x040fe400078e0203 */
[----:B------:R-:W-:Y:S01]  /*8120*/  IMAD.WIDE.U32 R20, R20, R16, R24 ;  /* 0x0000001014147225 */ /* 0x000fe200078e0018 */
[----:B------:R-:W-:Y:S01]  /*8130*/  IADD3 R16, P0, R4, UR15, RZ ;  /* 0x0000000f04107c10 */ /* 0x000fe2000ff1e0ff */
[----:B------:R-:W4:Y:S03]  /*8140*/  LDG.E.64.CONSTANT R24, desc[UR6][R4.64] ;  /* 0x0000000604187981 */ /* 0x000f26000c1e9b00 */
[----:B------:R-:W-:Y:S02]  /*8150*/  IADD3.X R17, R5, UR14, RZ, P0, !PT ;  /* 0x0000000e05117c10 */ /* 0x000fe400087fe4ff */
[----:B------:R-:W3:Y:S04]  /*8160*/  LDG.E.64 R4, desc[UR6][R12.64+0x38] ;  /* 0x000038060c047981 */ /* 0x000ee8000c1e1b00 */
[----:B------:R-:W3:Y:S01]  /*8170*/  LDG.E.64.CONSTANT R12, desc[UR6][R16.64] ;  /* 0x00000006100c7981 */ /* 0x000ee2000c1e9b00 */
[----:B------:R-:W-:Y:S01]  /*8180*/  IMAD.IADD R21, R21, 0x1, R3 ;  /* 0x0000000115157824 */ /* 0x000fe200078e0203 */
[----:B------:R-:W-:Y:S01]  /*8190*/  IADD3 R2, P4, R2, -0x8, RZ ;  /* 0xfffffff802027810 */ /* 0x000fe20007f9e0ff */
[----:B------:R-:W-:Y:S01]  /*81a0*/  UIADD3 UR4, UP0, UR4, 0x8, URZ ;  /* 0x0000000804047890 */ /* 0x000fe2000ff1e03f */
[----:B------:R-:W-:-:S02]  /*81b0*/  PLOP3.LUT P0, PT, PT, PT, PT, 0x8, 0x0 ;  /* 0x000000000000781c */ /* 0x000fc40003f0e170 */
[----:B------:R-:W-:Y:S01]  /*81c0*/  IADD3.X R0, R0, -0x1, RZ, P4, !PT ;  /* 0xffffffff00007810 */ /* 0x000fe200027fe4ff */
[----:B------:R-:W-:Y:S01]  /*81d0*/  UIADD3.X UR5, URZ, UR5, URZ, UP0, !UPT ;  /* 0x000000053f057290 */ /* 0x000fe200087fe43f */
[----:B--2---:R-:W-:-:S04]  /*81e0*/  IMAD R3, R23, R18, RZ ;  /* 0x0000001217037224 */ /* 0x004fc800078e02ff */
[C---:B------:R-:W-:Y:S02]  /*81f0*/  IMAD R3, R22.reuse, R19, R3 ;  /* 0x0000001316037224 */ /* 0x040fe400078e0203 */
[----:B------:R-:W-:-:S05]  /*8200*/  IMAD.WIDE.U32 R18, R22, R18, R20 ;  /* 0x0000001216127225 */ /* 0x000fca00078e0014 */
[----:B------:R-:W-:Y:S01]  /*8210*/  IADD3 R19, R19, R3, RZ ;  /* 0x0000000313137210 */ /* 0x000fe20007ffe0ff */
[-C--:B----4-:R-:W-:Y:S02]  /*8220*/  IMAD R3, R25, R26.reuse, RZ ;  /* 0x0000001a19037224 */ /* 0x090fe400078e02ff */
[----:B------:R-:W-:-:S04]  /*8230*/  IMAD.WIDE.U32 R18, R24, R26, R18 ;  /* 0x0000001a18127225 */ /* 0x000fc800078e0012 */
[----:B------:R-:W-:-:S04]  /*8240*/  IMAD R3, R24, R27, R3 ;  /* 0x0000001b18037224 */ /* 0x000fc800078e0203 */
[----:B------:R-:W-:Y:S01]  /*8250*/  IMAD.IADD R19, R19, 0x1, R3 ;  /* 0x0000000113137824 */ /* 0x000fe200078e0203 */
[----:B------:R-:W-:Y:S01]  /*8260*/  IADD3 R20, P3, R16, UR15, RZ ;  /* 0x0000000f10147c10 */ /* 0x000fe2000ff7e0ff */
[----:B---3--:R-:W-:-:S04]  /*8270*/  IMAD R13, R13, R4, RZ ;  /* 0x000000040d0d7224 */ /* 0x008fc800078e02ff */
[C---:B------:R-:W-:Y:S02]  /*8280*/  IMAD R13, R12.reuse, R5, R13 ;  /* 0x000000050c0d7224 */ /* 0x040fe400078e020d */
[----:B------:R-:W-:Y:S01]  /*8290*/  IMAD.WIDE.U32 R4, R12, R4, R18 ;  /* 0x000000040c047225 */ /* 0x000fe200078e0012 */
[----:B------:R-:W-:-:S04]  /*82a0*/  IADD3.X R3, R17, UR14, RZ, P3, !PT ;  /* 0x0000000e11037c10 */ /* 0x000fc80009ffe4ff */
[----:B------:R-:W-:-:S07]  /*82b0*/  IADD3 R5, R5, R13, RZ ;  /* 0x0000000d05057210 */ /* 0x000fce0007ffe0ff */
.L_x_683:
[----:B------:R-:W-:-:S04]  /*82c0*/  ISETP.NE.U32.AND P3, PT, R2, RZ, PT ;  /* 0x000000ff0200720c */ /* 0x000fc80003f65070 */
[----:B------:R-:W-:-:S13]  /*82d0*/  ISETP.NE.OR.EX P0, PT, R0, RZ, P0, P3 ;  /* 0x000000ff0000720c */ /* 0x000fda0000705730 */
[----:B------:R-:W-:Y:S05]  /*82e0*/  @!P0 BRA `(.L_x_679) ;  /* 0x0000000000b48947 */ /* 0x000fea0003800000 */
.L_x_680:
        /* <DEDUP_REMOVED lines=14> */
[----:B------:R-:W4:Y:S01]  /*83d0*/  LDG.E.64.CONSTANT R20, desc[UR6][R22.64] ;  /* 0x0000000616147981 */ /* 0x000f22000c1e9b00 */
[----:B--2---:R-:W-:Y:S02]  /*83e0*/  IMAD R3, R17, R18, RZ ;  /* 0x0000001211037224 */ /* 0x004fe400078e02ff */
[----:B------:R-:W-:-:S04]  /*83f0*/  IMAD.WIDE.U32 R4, R18, R16, R4 ;  /* 0x0000001012047225 */ /* 0x000fc800078e0004 */
[----:B------:R-:W-:Y:S01]  /*8400*/  IMAD R3, R19, R16, R3 ;  /* 0x0000001013037224 */ /* 0x000fe200078e0203 */
[----:B------:R-:W-:Y:S01]  /*8410*/  IADD3 R16, P0, R22, UR15, RZ ;  /* 0x0000000f16107c10 */ /* 0x000fe2000ff1e0ff */
[----:B------:R-:W4:Y:S03]  /*8420*/  LDG.E.64 R18, desc[UR6][R12.64+0x10] ;  /* 0x000010060c127981 */ /* 0x000f26000c1e1b00 */
        /* <DEDUP_REMOVED lines=18> */
[----:B--2---:R-:W-:Y:S02]  /*8550*/  IMAD R3, R23, R12, RZ ;  /* 0x0000000c17037224 */ /* 0x004fe400078e02ff */
[----:B------:R-:W-:Y:S01]  /*8560*/  IMAD.WIDE.U32 R4, R12, R22, R4 ;  /* 0x000000160c047225 */ /* 0x000fe200078e0004 */
[----:B------:R-:W-:-:S03]  /*8570*/  IADD3 R20, P3, R16, UR15, RZ ;  /* 0x0000000f10147c10 */ /* 0x000fc6000ff7e0ff */
[----:B------:R-:W-:-:S05]  /*8580*/  IMAD R3, R13, R22, R3 ;  /* 0x000000160d037224 */ /* 0x000fca00078e0203 */
[----:B------:R-:W-:Y:S02]  /*8590*/  IADD3 R5, R5, R3, RZ ;  /* 0x0000000305057210 */ /* 0x000fe40007ffe0ff */
[----:B------:R-:W-:Y:S01]  /*85a0*/  IADD3.X R3, R17, UR14, RZ, P3, !PT ;  /* 0x0000000e11037c10 */ /* 0x000fe20009ffe4ff */
[----:B------:R-:W-:Y:S06]  /*85b0*/  @P0 BRA `(.L_x_680) ;  /* 0xfffffffc004c0947 */ /* 0x000fec000383ffff */
.L_x_679:
        /* <DEDUP_REMOVED lines=50> */
.L_x_684:
[----:B------:R-:W-:Y:S01]  /*88e0*/  UMOV UR4, URZ ;  /* 0x0000003f00047c82 */ /* 0x000fe20008000000 */
[----:B------:R-:W-:Y:S01]  /*88f0*/  UMOV UR5, URZ ;  /* 0x0000003f00057c82 */ /* 0x000fe20008000000 */
[----:B------:R-:W-:Y:S01]  /*8900*/  CS2R R2, SRZ ;  /* 0x0000000000027805 */ /* 0x000fe2000001ff00 */
[----:B------:R-:W-:Y:S06]  /*8910*/  @!P1 BRA `(.L_x_685) ;  /* 0x0000001000989947 */ /* 0x000fec0003800000 */
[----:B------:R-:W2:Y:S01]  /*8920*/  LDL.64 R16, [R1] ;  /* 0x0000000001107983 */ /* 0x000ea20000100a00 */
[----:B------:R-:W-:Y:S01]  /*8930*/  IADD3 R12, P3, -R37, R38, RZ ;  /* 0x00000026250c7210 */ /* 0x000fe20007f7e1ff */
[----:B------:R-:W-:Y:S01]  /*8940*/  ULDC.64 UR4, c[0x0][0x220] ;  /* 0x0000880000047ab9 */ /* 0x000fe20000000a00 */
[----:B------:R-:W-:Y:S02]  /*8950*/  USHF.L.U64.HI UR14, UR10, 0x3, UR11 ;  /* 0x000000030a0e7899 */ /* 0x000fe4000801020b */
[----:B------:R-:W-:Y:S01]  /*8960*/  ISETP.GT.U32.AND P0, PT, R12, RZ, PT ;  /* 0x000000ff0c00720c */ /* 0x000fe20003f04070 */
[----:B------:R-:W-:Y:S01]  /*8970*/  USHF.L.U32 UR15, UR10, 0x3, URZ ;  /* 0x000000030a0f7899 */ /* 0x000fe2000800063f */
[----:B------:R-:W-:Y:S01]  /*8980*/  IADD3.X R0, R39, -0x1, RZ, P3, !PT ;  /* 0xffffffff27007810 */ /* 0x000fe20001ffe4ff */
[----:B------:R-:W-:-:S03]  /*8990*/  ULDC.64 UR18, c[0x0][0x230] ;  /* 0x00008c0000127ab9 */ /* 0x000fc60000000a00 */
[----:B------:R-:W-:Y:S01]  /*89a0*/  ISETP.GT.AND.EX P0, PT, R0, RZ, PT, P0 ;  /* 0x000000ff0000720c */ /* 0x000fe20003f04300 */
[----:B--2---:R-:W-:Y:S02]  /*89b0*/  IMAD R13, R17, UR4, RZ ;  /* 0x00000004110d7c24 */ /* 0x004fe4000f8e02ff */
[----:B------:R-:W-:-:S04]  /*89c0*/  IMAD.WIDE.U32 R14, R16, UR4, RZ ;  /* 0x00000004100e7c25 */ /* 0x000fc8000f8e00ff */
[----:B------:R-:W-:Y:S01]  /*89d0*/  IMAD R13, R16, UR5, R13 ;  /* 0x00000005100d7c24 */ /* 0x000fe2000f8e020d */
[----:B------:R-:W-:Y:S02]  /*89e0*/  ULDC.64 UR4, c[0x0][0x218] ;  /* 0x0000860000047ab9 */ /* 0x000fe40000000a00 */
[----:B------:R-:W-:Y:S01]  /*89f0*/  LEA R20, P3, R14, UR4, 0x3 ;  /* 0x000000040e147c11 */ /* 0x000fe2000f8618ff */
[----:B------:R-:W-:Y:S01]  /*8a00*/  IMAD.IADD R13, R15, 0x1, R13 ;  /* 0x000000010f0d7824 */ /* 0x000fe200078e020d */
[----:B------:R-:W-:-:S04]  /*8a10*/  UMOV UR4, URZ ;  /* 0x0000003f00047c82 */ /* 0x000fc80008000000 */
[----:B------:R-:W-:Y:S01]  /*8a20*/  LEA.HI.X R13, R14, UR5, R13, 0x3, P3 ;  /* 0x000000050e0d7c11 */ /* 0x000fe200098f1c0d */
[----:B------:R-:W-:Y:S01]  /*8a30*/  UMOV UR5, URZ ;  /* 0x0000003f00057c82 */ /* 0x000fe20008000000 */
[----:B------:R-:W-:Y:S05]  /*8a40*/  @!P0 BRA `(.L_x_686) ;  /* 0x0000000c00988947 */ /* 0x000fea0003800000 */
[----:B------:R-:W-:Y:S02]  /*8a50*/  ISETP.GT.U32.AND P3, PT, R12, 0xc, PT ;  /* 0x0000000c0c00780c */ /* 0x000fe40003f64070 */
[----:B------:R-:W-:Y:S02]  /*8a60*/  PLOP3.LUT P0, PT, PT, PT, PT, 0x80, 0x0 ;  /* 0x000000000000781c */ /* 0x000fe40003f0f070 */
[----:B------:R-:W-:-:S13]  /*8a70*/  ISETP.GT.AND.EX P3, PT, R0, RZ, PT, P3 ;  /* 0x000000ff0000720c */ /* 0x000fda0003f64330 */
[----:B------:R-:W-:Y:S05]  /*8a80*/  @!P3 BRA `(.L_x_687) ;  /* 0x00000008003cb947 */ /* 0x000fea0003800000 */
[----:B------:R-:W-:Y:S01]  /*8a90*/  PLOP3.LUT P0, PT, PT, PT, PT, 0x8, 0x0 ;  /* 0x000000000000781c */ /* 0x000fe20003f0e170 */
[----:B------:R-:W-:-:S12]  /*8aa0*/  ULDC.64 UR16, c[0x0][0x230] ;  /* 0x00008c0000107ab9 */ /* 0x000fd80000000a00 */
.L_x_688:
[----:B------:R-:W-:Y:S01]  /*8ab0*/  ULEA UR9, UP0, UR4, UR16, 0x3 ;  /* 0x0000001004097291 */ /* 0x000fe2000f80183f */
[----:B------:R-:W-:Y:S01]  /*8ac0*/  MOV R14, R20 ;  /* 0x00000014000e7202 */ /* 0x000fe20000000f00 */
[----:B------:R-:W-:Y:S02]  /*8ad0*/  IMAD.MOV.U32 R15, RZ, RZ, R13 ;  /* 0x000000ffff0f7224 */ /* 0x000fe400078e000d */
        /* <DEDUP_REMOVED lines=30> */
[----:B0-----:R-:W-:-:S03]  /*8cc0*/  IADD3 R28, P3, R28, UR15, RZ ;  /* 0x0000000f1c1c7c10 */ /* 0x001fc6000ff7e0ff */
[C---:B------:R-:W-:Y:S01]  /*8cd0*/  IMAD R13, R24.reuse, R27, R13 ;  /* 0x0000001b180d7224 */ /* 0x040fe200078e020d */
[----:B------:R-:W-:Y:S01]  /*8ce0*/  IADD3.X R29, R29, UR14, RZ, P3, !PT ;  /* 0x0000000e1d1d7c10 */ /* 0x000fe20009ffe4ff */
[----:B------:R-:W-:Y:S02]  /*8cf0*/  IMAD.WIDE.U32 R26, R24, R26, R20 ;  /* 0x0000001a181a7225 */ /* 0x000fe400078e0014 */
[----:B------:R-:W4:Y:S04]  /*8d00*/  LDG.E.64 R20, desc[UR6][R16.64+0x28] ;  /* 0x0000280610147981 */ /* 0x000f28000c1e1b00 */
[----:B------:R0:W4:Y:S01]  /*8d10*/  LDG.E.64.CONSTANT R24, desc[UR6][R28.64] ;  /* 0x000000061c187981 */ /* 0x000122000c1e9b00 */
        /* <DEDUP_REMOVED lines=40> */
[-C--:B----4-:R-:W-:Y:S02]  /*8fa0*/  IMAD R3, R3, R20.reuse, RZ ;  /* 0x0000001403037224 */ /* 0x090fe400078e02ff */
[C---:B------:R-:W-:Y:S02]  /*8fb0*/  IMAD.WIDE.U32 R24, R2.reuse, R20, R14 ;  /* 0x0000001402187225 */ /* 0x040fe400078e000e */
[----:B------:R0:W3:Y:S02]  /*8fc0*/  LDG.E.64.CONSTANT R14, desc[UR6][R26.64] ;  /* 0x000000061a0e7981 */ /* 0x0000e4000c1e9b00 */
[----:B------:R-:W-:Y:S02]  /*8fd0*/  IMAD R13, R2, R21, R3 ;  /* 0x00000015020d7224 */ /* 0x000fe400078e0203 */
[----:B------:R-:W3:Y:S01]  /*8fe0*/  LDG.E.64 R2, desc[UR6][R16.64+0x50] ;  /* 0x0000500610027981 */ /* 0x000ee2000c1e1b00 */
[----:B------:R-:W-:-:S04]  /*8ff0*/  IADD3 R20, P3, R26, UR15, RZ ;  /* 0x0000000f1a147c10 */ /* 0x000fc8000ff7e0ff */
[----:B------:R-:W-:Y:S02]  /*9000*/  IADD3.X R21, R27, UR14, RZ, P3, !PT ;  /* 0x0000000e1b157c10 */ /* 0x000fe40009ffe4ff */
[----:B0-----:R-:W-:-:S03]  /*9010*/  IADD3 R26, P3, R20, UR15, RZ ;  /* 0x0000000f141a7c10 */ /* 0x001fc6000ff7e0ff */
[----:B------:R-:W5:Y:S01]  /*9020*/  LDG.E.64.CONSTANT R28, desc[UR6][R20.64] ;  /* 0x00000006141c7981 */ /* 0x000f62000c1e9b00 */
[----:B------:R-:W-:Y:S02]  /*9030*/  IADD3 R25, R25, R13, RZ ;  /* 0x0000000d19197210 */ /* 0x000fe40007ffe0ff */
[----:B------:R-:W-:Y:S02]  /*9040*/  IADD3.X R27, R21, UR14, RZ, P3, !PT ;  /* 0x0000000e151b7c10 */ /* 0x000fe40009ffe4ff */
[----:B------:R-:W4:Y:S01]  /*9050*/  LDG.E.64 R20, desc[UR6][R16.64+0x60] ;  /* 0x0000600610147981 */ /* 0x000f22000c1e1b00 */
[----:B--2---:R-:W-:-:S04]  /*9060*/  IMAD R13, R19, R22, RZ ;  /* 0x00000016130d7224 */ /* 0x004fc800078e02ff */
[C---:B------:R-:W-:Y:S02]  /*9070*/  IMAD R13, R18.reuse, R23, R13 ;  /* 0x00000017120d7224 */ /* 0x040fe400078e020d */
[----:B------:R-:W-:Y:S02]  /*9080*/  IMAD.WIDE.U32 R22, R18, R22, R24 ;  /* 0x0000001612167225 */ /* 0x000fe400078e0018 */
[----:B------:R-:W4:Y:S02]  /*9090*/  LDG.E.64.CONSTANT R18, desc[UR6][R26.64] ;  /* 0x000000061a127981 */ /* 0x000f24000c1e9b00 */
[----:B------:R-:W-:Y:S02]  /*90a0*/  IMAD.IADD R23, R23, 0x1, R13 ;  /* 0x0000000117177824 */ /* 0x000fe400078e020d */
[----:B---3--:R-:W-:-:S04]  /*90b0*/  IMAD R13, R15, R2, RZ ;  /* 0x000000020f0d7224 */ /* 0x008fc800078e02ff */
[C---:B------:R-:W-:Y:S02]  /*90c0*/  IMAD R13, R14.reuse, R3, R13 ;  /* 0x000000030e0d7224 */ /* 0x040fe400078e020d */
[----:B------:R-:W-:Y:S01]  /*90d0*/  IMAD.WIDE.U32 R2, R14, R2, R22 ;  /* 0x000000020e027225 */ /* 0x000fe200078e0016 */
[----:B------:R-:W-:-:S04]  /*90e0*/  IADD3 R22, P3, R26, UR15, RZ ;  /* 0x0000000f1a167c10 */ /* 0x000fc8000ff7e0ff */
[----:B------:R-:W-:Y:S01]  /*90f0*/  IADD3 R3, R3, R13, RZ ;  /* 0x0000000d03037210 */ /* 0x000fe20007ffe0ff */
[-C--:B-----5:R-:W-:Y:S01]  /*9100*/  IMAD R13, R29, R30.reuse, RZ ;  /* 0x0000001e1d0d7224 */ /* 0x0a0fe200078e02ff */
[----:B------:R-:W-:Y:S02]  /*9110*/  IADD3.X R23, R27, UR14, RZ, P3, !PT ;  /* 0x0000000e1b177c10 */ /* 0x000fe40009ffe4ff */
[----:B------:R-:W2:Y:S01]  /*9120*/  LDG.E.64 R26, desc[UR6][R16.64+0x70] ;  /* 0x00007006101a7981 */ /* 0x000ea2000c1e1b00 */
[C---:B------:R-:W-:Y:S02]  /*9130*/  IMAD R13, R28.reuse, R31, R13 ;  /* 0x0000001f1c0d7224 */ /* 0x040fe400078e020d */
[----:B------:R-:W-:Y:S01]  /*9140*/  IMAD.WIDE.U32 R24, R28, R30, R2 ;  /* 0x0000001e1c187225 */ /* 0x000fe200078e0002 */
[----:B------:R0:W3:Y:S04]  /*9150*/  LDG.E.64.CONSTANT R14, desc[UR6][R22.64] ;  /* 0x00000006160e7981 */ /* 0x0000e8000c1e9b00 */
[----:B------:R-:W3:Y:S01]  /*9160*/  LDG.E.64 R2, desc[UR6][R16.64+0x68] ;  /* 0x0000680610027981 */ /* 0x000ee2000c1e1b00 */
[----:B------:R-:W-:Y:S01]  /*9170*/  IMAD.IADD R25, R25, 0x1, R13 ;  /* 0x0000000119197824 */ /* 0x000fe200078e020d */
        /* <DEDUP_REMOVED lines=10> */
[----:B------:R-:W-:-:S02]  /*9220*/  IADD3 R21, R21, R13, RZ ;  /* 0x0000000d15157210 */ /* 0x000fc40007ffe0ff */
[----:B------:R-:W-:-:S04]  /*9230*/  IADD3 R12, P3, R12, -0x10, RZ ;  /* 0xfffffff00c0c7810 */ /* 0x000fc80007f7e0ff */
[----:B------:R-:W-:Y:S01]  /*9240*/  IADD3.X R0, R0, -0x1, RZ, P3, !PT ;  /* 0xffffffff00007810 */ /* 0x000fe20001ffe4ff */
[----:B---3--:R-:W-:-:S04]  /*9250*/  IMAD R13, R15, R2, RZ ;  /* 0x000000020f0d7224 */ /* 0x008fc800078e02ff */
[C---:B------:R-:W-:Y:S02]  /*9260*/  IMAD R13, R14.reuse, R3, R13 ;  /* 0x000000030e0d7224 */ /* 0x040fe400078e020d */
[----:B------:R-:W-:-:S04]  /*9270*/  IMAD.WIDE.U32 R2, R14, R2, R20 ;  /* 0x000000020e027225 */ /* 0x000fc800078e0014 */
[----:B------:R-:W-:Y:S01]  /*9280*/  IMAD.IADD R3, R3, 0x1, R13 ;  /* 0x0000000103037824 */ /* 0x000fe200078e020d */
[----:B------:R-:W-:-:S04]  /*9290*/  ISETP.GT.U32.AND P3, PT, R12, 0xc, PT ;  /* 0x0000000c0c00780c */ /* 0x000fc80003f64070 */
[----:B------:R-:W-:Y:S01]  /*92a0*/  ISETP.GT.AND.EX P3, PT, R0, RZ, PT, P3 ;  /* 0x000000ff0000720c */ /* 0x000fe20003f64330 */
[----:B------:R-:W-:Y:S01]  /*92b0*/  UIADD3 UR4, UP0, UR4, 0x10, URZ ;  /* 0x0000001004047890 */ /* 0x000fe2000ff1e03f */
[----:B------:R-:W-:-:S03]  /*92c0*/  IADD3 R20, P4, R18, UR15, RZ ;  /* 0x0000000f12147c10 */ /* 0x000fc6000ff9e0ff */
[----:B------:R-:W-:Y:S01]  /*92d0*/  UIADD3.X UR5, URZ, UR5, URZ, UP0, !UPT ;  /* 0x000000053f057290 */ /* 0x000fe200087fe43f */
[-C--:B--2---:R-:W-:Y:S02]  /*92e0*/  IMAD R13, R25, R26.reuse, RZ ;  /* 0x0000001a190d7224 */ /* 0x084fe400078e02ff */
[----:B------:R-:W-:-:S04]  /*92f0*/  IMAD.WIDE.U32 R2, R24, R26, R2 ;  /* 0x0000001a18027225 */ /* 0x000fc800078e0002 */
[----:B------:R-:W-:-:S05]  /*9300*/  IMAD R13, R24, R27, R13 ;  /* 0x0000001b180d7224 */ /* 0x000fca00078e020d */
[----:B------:R-:W-:Y:S01]  /*9310*/  IADD3 R3, R3, R13, RZ ;  /* 0x0000000d03037210 */ /* 0x000fe20007ffe0ff */
[-C--:B----4-:R-:W-:Y:S02]  /*9320*/  IMAD R13, R17, R22.reuse, RZ ;  /* 0x00000016110d7224 */ /* 0x090fe400078e02ff */
[----:B------:R-:W-:-:S04]  /*9330*/  IMAD.WIDE.U32 R2, R16, R22, R2 ;  /* 0x0000001610027225 */ /* 0x000fc800078e0002 */
[----:B------:R-:W-:-:S04]  /*9340*/  IMAD R13, R16, R23, R13 ;  /* 0x00000017100d7224 */ /* 0x000fc800078e020d */
[----:B------:R-:W-:Y:S01]  /*9350*/  IMAD.IADD R3, R3, 0x1, R13 ;  /* 0x0000000103037824 */ /* 0x000fe200078e020d */
[----:B------:R-:W-:Y:S01]  /*9360*/  IADD3.X R13, R19, UR14, RZ, P4, !PT ;  /* 0x0000000e130d7c10 */ /* 0x000fe2000a7fe4ff */
[----:B------:R-:W-:Y:S06]  /*9370*/  @P3 BRA `(.L_x_688) ;  /* 0xfffffff400cc3947 */ /* 0x000fec000383ffff */
.L_x_687:
        /* <DEDUP_REMOVED lines=14> */
[----:B------:R-:W-:-:S05]  /*9460*/  IADD3.X R21, R13, UR14, RZ, P0, !PT ;  /* 0x0000000e0d157c10 */ /* 0x000fca00087fe4ff */
[----:B------:R0:W3:Y:S02]  /*9470*/  LDG.E.64.CONSTANT R30, desc[UR6][R20.64] ;  /* 0x00000006141e7981 */ /* 0x0000e4000c1e9b00 */
[----:B0-----:R-:W-:-:S04]  /*9480*/  IADD3 R20, P0, R20, UR15, RZ ;  /* 0x0000000f14147c10 */ /* 0x001fc8000ff1e0ff */
[----:B------:R-:W-:Y:S02]  /*9490*/  IADD3.X R21, R21, UR14, RZ, P0, !PT ;  /* 0x0000000e15157c10 */ /* 0x000fe400087fe4ff */
[----:B------:R-:W-:-:S03]  /*94a0*/  IADD3 R24, P0, R20, UR15, RZ ;  /* 0x0000000f14187c10 */ /* 0x000fc6000ff1e0ff */
[----:B------:R-:W4:Y:S01]  /*94b0*/  LDG.E.64.CONSTANT R28, desc[UR6][R20.64] ;  /* 0x00000006141c7981 */ /* 0x000f22000c1e9b00 */
[----:B------:R-:W-:-:S05]  /*94c0*/  IADD3.X R25, R21, UR14, RZ, P0, !PT ;  /* 0x0000000e15197c10 */ /* 0x000fca00087fe4ff */
[----:B------:R-:W5:Y:S01]  /*94d0*/  LDG.E.64.CONSTANT R20, desc[UR6][R24.64] ;  /* 0x0000000618147981 */ /* 0x000f62000c1e9b00 */
[-C--:B--2---:R-:W-:Y:S02]  /*94e0*/  IMAD R13, R19, R22.reuse, RZ ;  /* 0x00000016130d7224 */ /* 0x084fe400078e02ff */
[----:B------:R-:W-:-:S04]  /*94f0*/  IMAD.WIDE.U32 R2, R18, R22, R2 ;  /* 0x0000001612027225 */ /* 0x000fc800078e0002 */
[----:B------:R-:W-:Y:S02]  /*9500*/  IMAD R13, R18, R23, R13 ;  /* 0x00000017120d7224 */ /* 0x000fe400078e020d */
[----:B------:R-:W4:Y:S01]  /*9510*/  LDG.E.64 R18, desc[UR6][R14.64+0x10] ;  /* 0x000010060e127981 */ /* 0x000f22000c1e1b00 */
[----:B------:R-:W-:-:S03]  /*9520*/  IMAD.MOV.U32 R26, RZ, RZ, R2 ;  /* 0x000000ffff1a7224 */ /* 0x000fc600078e0002 */
[----:B------:R-:W5:Y:S01]  /*9530*/  LDG.E.64 R22, desc[UR6][R14.64+0x18] ;  /* 0x000018060e167981 */ /* 0x000f62000c1e1b00 */
[----:B------:R-:W-:Y:S02]  /*9540*/  IADD3 R2, P0, R24, UR15, RZ ;  /* 0x0000000f18027c10 */ /* 0x000fe4000ff1e0ff */
[----:B------:R-:W-:Y:S01]  /*9550*/  IADD3 R27, R3, R13, RZ ;  /* 0x0000000d031b7210 */ /* 0x000fe20007ffe0ff */
[----:B---3--:R-:W-:Y:S01]  /*9560*/  IMAD R13, R31, R16, RZ ;  /* 0x000000101f0d7224 */ /* 0x008fe200078e02ff */
[----:B------:R-:W-:-:S03]  /*9570*/  IADD3.X R3, R25, UR14, RZ, P0, !PT ;  /* 0x0000000e19037c10 */ /* 0x000fc600087fe4ff */
[C---:B------:R-:W-:Y:S02]  /*9580*/  IMAD R13, R30.reuse, R17, R13 ;  /* 0x000000111e0d7224 */ /* 0x040fe400078e020d */
[----:B------:R-:W-:Y:S01]  /*9590*/  IMAD.WIDE.U32 R26, R30, R16, R26 ;  /* 0x000000101e1a7225 */ /* 0x000fe200078e001a */
[----:B------:R-:W2:Y:S04]  /*95a0*/  LDG.E.64.CONSTANT R24, desc[UR6][R2.64] ;  /* 0x0000000602187981 */ /* 0x000ea8000c1e9b00 */
[----:B------:R-:W2:Y:S01]  /*95b0*/  LDG.E.64 R16, desc[UR6][R14.64+0x20] ;  /* 0x000020060e107981 */ /* 0x000ea2000c1e1b00 */
[----:B------:R-:W-:Y:S01]  /*95c0*/  IADD3 R27, R27, R13, RZ ;  /* 0x0000000d1b1b7210 */ /* 0x000fe20007ffe0ff */
[----:B----4-:R-:W-:-:S04]  /*95d0*/  IMAD R13, R29, R18, RZ ;  /* 0x000000121d0d7224 */ /* 0x010fc800078e02ff */
[C---:B------:R-:W-:Y:S02]  /*95e0*/  IMAD R13, R28.reuse, R19, R13 ;  /* 0x000000131c0d7224 */ /* 0x040fe400078e020d */
[----:B------:R-:W-:Y:S01]  /*95f0*/  IMAD.WIDE.U32 R18, R28, R18, R26 ;  /* 0x000000121c127225 */ /* 0x000fe200078e001a */
[----:B------:R-:W-:-:S03]  /*9600*/  IADD3 R26, P0, R2, UR15, RZ ;  /* 0x0000000f021a7c10 */ /* 0x000fc6000ff1e0ff */
[----:B------:R-:W-:Y:S01]  /*9610*/  IMAD.IADD R19, R19, 0x1, R13 ;  /* 0x0000000113137824 */ /* 0x000fe200078e020d */
[----:B------:R-:W-:Y:S01]  /*9620*/  IADD3.X R27, R3, UR14, RZ, P0, !PT ;  /* 0x0000000e031b7c10 */ /* 0x000fe200087fe4ff */
[-C--:B-----5:R-:W-:Y:S01]  /*9630*/  IMAD R13, R21, R22.reuse, RZ ;  /* 0x00000016150d7224 */ /* 0x0a0fe200078e02ff */
[----:B------:R-:W3:Y:S03]  /*9640*/  LDG.E.64 R2, desc[UR6][R14.64+0x28] ;  /* 0x000028060e027981 */ /* 0x000ee6000c1e1b00 */
[C---:B------:R-:W-:Y:S02]  /*9650*/  IMAD R13, R20.reuse, R23, R13 ;  /* 0x00000017140d7224 */ /* 0x040fe400078e020d */
[----:B------:R-:W-:Y:S02]  /*9660*/  IMAD.WIDE.U32 R22, R20, R22, R18 ;  /* 0x0000001614167225 */ /* 0x000fe400078e0012 */
[----:B------:R-:W3:Y:S01]  /*9670*/  LDG.E.64.CONSTANT R18, desc[UR6][R26.64] ;  /* 0x000000061a127981 */ /* 0x000ee2000c1e9b00 */
[----:B------:R-:W-:-:S02]  /*9680*/  IADD3 R20, P0, R26, UR15, RZ ;  /* 0x0000000f1a147c10 */ /* 0x000fc4000ff1e0ff */
[----:B------:R-:W-:Y:S01]  /*9690*/  IADD3 R23, R23, R13, RZ ;  /* 0x0000000d17177210 */ /* 0x000fe20007ffe0ff */
[-C--:B--2---:R-:W-:Y:S01]  /*96a0*/  IMAD R13, R25, R16.reuse, RZ ;  /* 0x00000010190d7224 */ /* 0x084fe200078e02ff */
[----:B------:R-:W-:Y:S01]  /*96b0*/  IADD3.X R21, R27, UR14, RZ, P0, !PT ;  /* 0x0000000e1b157c10 */ /* 0x000fe200087fe4ff */
[----:B------:R-:W-:Y:S01]  /*96c0*/  IMAD.WIDE.U32 R22, R24, R16, R22 ;  /* 0x0000001018167225 */ /* 0x000fe200078e0016 */
[----:B------:R-:W-:Y:S01]  /*96d0*/  IADD3 R16, P0, R20, UR15, RZ ;  /* 0x0000000f14107c10 */ /* 0x000fe2000ff1e0ff */
[----:B------:R-:W2:Y:S02]  /*96e0*/  LDG.E.64 R26, desc[UR6][R14.64+0x30] ;  /* 0x000030060e1a7981 */ /* 0x000ea4000c1e1b00 */
[----:B------:R-:W-:Y:S02]  /*96f0*/  IMAD R13, R24, R17, R13 ;  /* 0x00000011180d7224 */ /* 0x000fe400078e020d */
[----:B------:R-:W2:Y:S01]  /*9700*/  LDG.E.64.CONSTANT R24, desc[UR6][R20.64] ;  /* 0x0000000614187981 */ /* 0x000ea2000c1e9b00 */
[----:B------:R-:W-:-:S03]  /*9710*/  IADD3.X R17, R21, UR14, RZ, P0, !PT ;  /* 0x0000000e15117c10 */ /* 0x000fc600087fe4ff */
[----:B------:R-:W4:Y:S04]  /*9720*/  LDG.E.64 R20, desc[UR6][R14.64+0x38] ;  /* 0x000038060e147981 */ /* 0x000f28000c1e1b00 */
[----:B------:R-:W4:Y:S01]  /*9730*/  LDG.E.64.CONSTANT R14, desc[UR6][R16.64] ;  /* 0x00000006100e7981 */ /* 0x000f22000c1e9b00 */
[----:B------:R-:W-:Y:S01]  /*9740*/  IMAD.IADD R23, R23, 0x1, R13 ;  /* 0x0000000117177824 */ /* 0x000fe200078e020d */
[----:B------:R-:W-:Y:S01]  /*9750*/  IADD3 R12, P4, R12, -0x8, RZ ;  /* 0xfffffff80c0c7810 */ /* 0x000fe20007f9e0ff */
[----:B------:R-:W-:Y:S01]  /*9760*/  UIADD3 UR4, UP0, UR4, 0x8, URZ ;  /* 0x0000000804047890 */ /* 0x000fe2000ff1e03f */
[----:B------:R-:W-:Y:S02]  /*9770*/  PLOP3.LUT P0, PT, PT, PT, PT, 0x8, 0x0 ;  /* 0x000000000000781c */ /* 0x000fe40003f0e170 */
[----:B------:R-:W-:Y:S01]  /*9780*/  IADD3.X R0, R0, -0x1, RZ, P4, !PT ;  /* 0xffffffff00007810 */ /* 0x000fe200027fe4ff */
[----:B------:R-:W-:Y:S01]  /*9790*/  UIADD3.X UR5, URZ, UR5, URZ, UP0, !UPT ;  /* 0x000000053f057290 */ /* 0x000fe200087fe43f */
[----:B---3--:R-:W-:-:S04]  /*97a0*/  IMAD R13, R19, R2, RZ ;  /* 0x00000002130d7224 */ /* 0x008fc800078e02ff */
[C---:B------:R-:W-:Y:S02]  /*97b0*/  IMAD R13, R18.reuse, R3, R13 ;  /* 0x00000003120d7224 */ /* 0x040fe400078e020d */
[----:B------:R-:W-:-:S05]  /*97c0*/  IMAD.WIDE.U32 R2, R18, R2, R22 ;  /* 0x0000000212027225 */ /* 0x000fca00078e0016 */
[----:B------:R-:W-:Y:S01]  /*97d0*/  IADD3 R3, R3, R13, RZ ;  /* 0x0000000d03037210 */ /* 0x000fe20007ffe0ff */
[-C--:B--2---:R-:W-:Y:S02]  /*97e0*/  IMAD R13, R25, R26.reuse, RZ ;  /* 0x0000001a190d7224 */ /* 0x084fe400078e02ff */
[----:B------:R-:W-:-:S04]  /*97f0*/  IMAD.WIDE.U32 R2, R24, R26, R2 ;  /* 0x0000001a18027225 */ /* 0x000fc800078e0002 */
[----:B------:R-:W-:-:S04]  /*9800*/  IMAD R13, R24, R27, R13 ;  /* 0x0000001b180d7224 */ /* 0x000fc800078e020d */
[----:B------:R-:W-:Y:S02]  /*9810*/  IMAD.IADD R3, R3, 0x1, R13 ;  /* 0x0000000103037824 */ /* 0x000fe400078e020d */
[-C--:B----4-:R-:W-:Y:S02]  /*9820*/  IMAD R15, R15, R20.reuse, RZ ;  /* 0x000000140f0f7224 */ /* 0x090fe400078e02ff */
[----:B------:R-:W-:Y:S01]  /*9830*/  IMAD.WIDE.U32 R2, R14, R20, R2 ;  /* 0x000000140e027225 */ /* 0x000fe200078e0002 */
[----:B------:R-:W-:-:S03]  /*9840*/  IADD3 R20, P3, R16, UR15, RZ ;  /* 0x0000000f10147c10 */ /* 0x000fc6000ff7e0ff */
[----:B------:R-:W-:Y:S01]  /*9850*/  IMAD R15, R14, R21, R15 ;  /* 0x000000150e0f7224 */ /* 0x000fe200078e020f */
[----:B------:R-:W-:-:S04]  /*9860*/  IADD3.X R13, R17, UR14, RZ, P3, !PT ;  /* 0x0000000e110d7c10 */ /* 0x000fc80009ffe4ff */
[----:B------:R-:W-:-:S07]  /*9870*/  IADD3 R3, R3, R15, RZ ;  /* 0x0000000f03037210 */ /* 0x000fce0007ffe0ff */
.L_x_689:
[----:B------:R-:W-:-:S04]  /*9880*/  ISETP.NE.U32.AND P3, PT, R12, RZ, PT ;  /* 0x000000ff0c00720c */ /* 0x000fc80003f65070 */
[----:B------:R-:W-:-:S13]  /*9890*/  ISETP.NE.OR.EX P0, PT, R0, RZ, P0, P3 ;  /* 0x000000ff0000720c */ /* 0x000fda0000705730 */
[----:B------:R-:W-:Y:S05]  /*98a0*/  @!P0 BRA `(.L_x_685) ;  /* 0x0000000000b48947 */ /* 0x000fea0003800000 */
.L_x_686:
        /* <DEDUP_REMOVED lines=45> */
.L_x_685:
[----:B------:R-:W-:Y:S05]  /*9b80*/  @!P2 BRA `(.L_x_690) ;  /* 0x0000000000c4a947 */ /* 0x000fea0003800000 */
[----:B------:R-:W2:Y:S01]  /*9b90*/  LDL.LU.64 R14, [R1] ;  /* 0x00000000010e7983 */ /* 0x000ea20000300a00 */
[----:B------:R-:W-:Y:S01]  /*9ba0*/  ULDC.64 UR12, c[0x0][0x220] ;  /* 0x00008800000c7ab9 */ /* 0x000fe20000000a00 */
[----:B------:R-:W-:Y:S01]  /*9bb0*/  MOV R17, UR4 ;  /* 0x0000000400117c02 */ /* 0x000fe20008000f00 */
[----:B------:R-:W-:Y:S02]  /*9bc0*/  ULDC.64 UR14, c[0x0][0x230] ;  /* 0x00008c00000e7ab9 */ /* 0x000fe40000000a00 */
[----:B------:R-:W-:Y:S01]  /*9bd0*/  ULEA UR9, UP0, UR4, UR14, 0x3 ;  /* 0x0000000e04097291 */ /* 0x000fe2000f80183f */
[----:B--2---:R-:W-:Y:S02]  /*9be0*/  IMAD R0, R15, UR12, RZ ;  /* 0x0000000c0f007c24 */ /* 0x004fe4000f8e02ff */
[----:B------:R-:W-:Y:S01]  /*9bf0*/  IMAD.WIDE.U32 R12, R14, UR12, RZ ;  /* 0x0000000c0e0c7c25 */ /* 0x000fe2000f8e00ff */
[----:B------:R-:W-:-:S03]  /*9c00*/  UIMAD UR12, UR5, UR10, URZ ;  /* 0x0000000a050c72a4 */ /* 0x000fc6000f8e023f */
[----:B------:R-:W-:Y:S01]  /*9c10*/  IMAD R15, R14, UR13, R0 ;  /* 0x0000000d0e0f7c24 */ /* 0x000fe2000f8e0200 */
[----:B------:R-:W-:Y:S02]  /*9c20*/  UIMAD UR12, UR4, UR11, UR12 ;  /* 0x0000000b040c72a4 */ /* 0x000fe4000f8e020c */
[----:B------:R-:W-:Y:S01]  /*9c30*/  ULEA.HI.X UR4, UR4, UR15, UR5, 0x3, UP0 ;  /* 0x0000000f04047291 */ /* 0x000fe200080f1c05 */
[----:B------:R-:W-:Y:S02]  /*9c40*/  IMAD.IADD R13, R13, 0x1, R15 ;  /* 0x000000010d0d7824 */ /* 0x000fe400078e020f */
[----:B------:R-:W-:Y:S01]  /*9c50*/  ULDC.64 UR14, c[0x0][0x218] ;  /* 0x00008600000e7ab9 */ /* 0x000fe20000000a00 */
[----:B------:R-:W-:Y:S01]  /*9c60*/  IMAD.WIDE.U32 R16, R17, UR10, R12 ;  /* 0x0000000a11107c25 */ /* 0x000fe2000f8e000c */
[----:B------:R-:W-:-:S03]  /*9c70*/  MOV R12, UR9 ;  /* 0x00000009000c7c02 */ /* 0x000fc60008000f00 */
[----:B------:R-:W-:Y:S01]  /*9c80*/  VIADD R15, R17, UR12 ;  /* 0x0000000c110f7c36 */ /* 0x000fe20008000000 */
[----:B------:R-:W-:Y:S01]  /*9c90*/  LEA R14, P0, R16, UR14, 0x3 ;  /* 0x0000000e100e7c11 */ /* 0x000fe2000f8018ff */
[----:B------:R-:W-:-:S03]  /*9ca0*/  IMAD.U32 R13, RZ, RZ, UR4 ;  /* 0x00000004ff0d7e24 */ /* 0x000fc6000f8e00ff */
[----:B------:R-:W-:Y:S02]  /*9cb0*/  LEA.HI.X R15, R16, UR15, R15, 0x3, P0 ;  /* 0x0000000f100f7c11 */ /* 0x000fe400080f1c0f */
[----:B------:R-:W2:Y:S04]  /*9cc0*/  LDG.E.64 R18, desc[UR6][R12.64] ;  /* 0x000000060c127981 */ /* 0x000ea8000c1e1b00 */
[----:B------:R-:W2:Y:S01]  /*9cd0*/  LDG.E.64.CONSTANT R16, desc[UR6][R14.64] ;  /* 0x000000060e107981 */ /* 0x000ea2000c1e9b00 */
        /* <DEDUP_REMOVED lines=21> */
[----:B------:R-:W-:-:S04]  /*9e30*/  IMAD R21, R20, R17, R21 ;  /* 0x0000001114157224 */ /* 0x000fc800078e0215 */
[----:B------:R-:W-:Y:S02]  /*9e40*/  IMAD.IADD R3, R3, 0x1, R21 ;  /* 0x0000000103037824 */ /* 0x000fe400078e0215 */
[----:B---3--:R-:W-:-:S04]  /*9e50*/  @P0 IMAD R17, R19, R22, RZ ;  /* 0x0000001613110224 */ /* 0x008fc800078e02ff */
[C---:B------:R-:W-:Y:S02]  /*9e60*/  @P0 IMAD R17, R18.reuse, R23, R17 ;  /* 0x0000001712110224 */ /* 0x040fe400078e0211 */
[----:B------:R-:W-:-:S04]  /*9e70*/  @P0 IMAD.WIDE.U32 R22, R18, R22, R2 ;  /* 0x0000001612160225 */ /* 0x000fc800078e0002 */
[----:B------:R-:W-:Y:S01]  /*9e80*/  @P0 IMAD.MOV.U32 R2, RZ, RZ, R22 ;  /* 0x000000ffff020224 */ /* 0x000fe200078e0016 */
[----:B------:R-:W-:-:S07]  /*9e90*/  @P0 IADD3 R3, R23, R17, RZ ;  /* 0x0000001117030210 */ /* 0x000fce0007ffe0ff */
.L_x_690:
[----:B------:R-:W-:Y:S01]  /*9ea0*/  UMOV UR4, URZ ;  /* 0x0000003f00047c82 */ /* 0x000fe20008000000 */
[----:B------:R-:W-:Y:S01]  /*9eb0*/  UMOV UR5, URZ ;  /* 0x0000003f00057c82 */ /* 0x000fe20008000000 */
[----:B------:R-:W-:Y:S01]  /*9ec0*/  HFMA2.MMA R32, -RZ, RZ, 0, 0 ;  /* 0x00000000ff207435 */ /* 0x000fe200000001ff */
[----:B------:R-:W-:Y:S01]  /*9ed0*/  IMAD.MOV.U32 R13, RZ, RZ, RZ ;  /* 0x000000ffff0d7224 */ /* 0x000fe200078e00ff */
[----:B------:R-:W-:Y:S09]  /*9ee0*/  @!P1 BRA `(.L_x_691) ;  /* 0x0000001000b49947 */ /* 0x000ff20003800000 */
[----:B------:R-:W2:Y:S01]  /*9ef0*/  LDL.64 R18, [R1+0x8] ;  /* 0x0000080001127983 */ /* 0x000ea20000100a00 */
[----:B------:R-:W-:Y:S01]  /*9f00*/  IADD3 R12, P0, -R37, R38, RZ ;  /* 0x00000026250c7210 */ /* 0x000fe20007f1e1ff */
[----:B------:R-:W-:Y:S01]  /*9f10*/  ULDC.64 UR4, c[0x0][0x220] ;  /* 0x0000880000047ab9 */ /* 0x000fe20000000a00 */
[----:B------:R-:W-:Y:S02]  /*9f20*/  USHF.L.U64.HI UR14, UR10, 0x3, UR11 ;  /* 0x000000030a0e7899 */ /* 0x000fe4000801020b */
[----:B------:R-:W-:Y:S01]  /*9f30*/  IADD3.X R0, R39, -0x1, RZ, P0, !PT ;  /* 0xffffffff27007810 */ /* 0x000fe200007fe4ff */
[----:B------:R-:W-:Y:S01]  /*9f40*/  USHF.L.U32 UR15, UR10, 0x3, URZ ;  /* 0x000000030a0f7899 */ /* 0x000fe2000800063f */
[----:B------:R-:W-:Y:S01]  /*9f50*/  ISETP.GT.U32.AND P0, PT, R12, RZ, PT ;  /* 0x000000ff0c00720c */ /* 0x000fe20003f04070 */
[----:B------:R-:W-:-:S03]  /*9f60*/  ULDC.64 UR18, c[0x0][0x230] ;  /* 0x00008c0000127ab9 */ /* 0x000fc60000000a00 */
[----:B------:R-:W-:Y:S01]  /*9f70*/  ISETP.GT.AND.EX P0, PT, R0, RZ, PT, P0 ;  /* 0x000000ff0000720c */ /* 0x000fe20003f04300 */
[----:B--2---:R-:W-:Y:S02]  /*9f80*/  IMAD R16, R19, UR4, RZ ;  /* 0x0000000413107c24 */ /* 0x004fe4000f8e02ff */
[----:B------:R-:W-:-:S04]  /*9f90*/  IMAD.WIDE.U32 R14, R18, UR4, RZ ;  /* 0x00000004120e7c25 */ /* 0x000fc8000f8e00ff */
[----:B------:R-:W-:Y:S01]  /*9fa0*/  IMAD R19, R18, UR5, R16 ;  /* 0x0000000512137c24 */ /* 0x000fe2000f8e0210 */
[----:B------:R-:W-:Y:S02]  /*9fb0*/  ULDC.64 UR4, c[0x0][0x218] ;  /* 0x0000860000047ab9 */ /* 0x000fe40000000a00 */
[----:B------:R-:W-:Y:S01]  /*9fc0*/  LEA R18, P1, R14, UR4, 0x3 ;  /* 0x000000040e127c11 */ /* 0x000fe2000f8218ff */
[----:B------:R-:W-:Y:S01]  /*9fd0*/  UMOV UR4, URZ ;  /* 0x0000003f00047c82 */ /* 0x000fe20008000000 */
[----:B------:R-:W-:-:S04]  /*9fe0*/  IADD3 R19, R15, R19, RZ ;  /* 0x000000130f137210 */ /* 0x000fc80007ffe0ff */
        /* <DEDUP_REMOVED lines=9> */
.L_x_694:
        /* <DEDUP_REMOVED lines=16> */
[----:B------:R-:W-:Y:S01]  /*a180*/  MOV R31, R13 ;  /* 0x0000000d001f7202 */ /* 0x000fe20000000f00 */
[----:B------:R-:W-:Y:S01]  /*a190*/  IMAD.MOV.U32 R30, RZ, RZ, R32 ;  /* 0x000000ffff1e7224 */ /* 0x000fe200078e0020 */
[----:B0-----:R-:W-:-:S04]  /*a1a0*/  IADD3 R24, P1, R24, UR15, RZ ;  /* 0x0000000f18187c10 */ /* 0x001fc8000ff3e0ff */
[----:B------:R-:W-:Y:S01]  /*a1b0*/  IADD3.X R25, R25, UR14, RZ, P1, !PT ;  /* 0x0000000e19197c10 */ /* 0x000fe20008ffe4ff */
[-C--:B--2---:R-:W-:Y:S02]  /*a1c0*/  IMAD R27, R27, R28.reuse, RZ ;  /* 0x0000001c1b1b7224 */ /* 0x084fe400078e02ff */
[----:B------:R-:W-:-:S04]  /*a1d0*/  IMAD.WIDE.U32 R30, R26, R28, R30 ;  /* 0x0000001c1a1e7225 */ /* 0x000fc800078e001e */
[----:B------:R-:W-:Y:S02]  /*a1e0*/  IMAD R13, R26, R29, R27 ;  /* 0x0000001d1a0d7224 */ /* 0x000fe400078e021b */
[----:B------:R-:W2:Y:S04]  /*a1f0*/  LDG.E.64 R26, desc[UR6][R20.64+0x18] ;  /* 0x00001806141a7981 */ /* 0x000ea8000c1e1b00 */
[----:B------:R0:W2:Y:S01]  /*a200*/  LDG.E.64.CONSTANT R28, desc[UR6][R24.64] ;  /* 0x00000006181c7981 */ /* 0x0000a2000c1e9b00 */
[----:B------:R-:W-:Y:S02]  /*a210*/  IMAD.IADD R31, R31, 0x1, R13 ;  /* 0x000000011f1f7824 */ /* 0x000fe400078e020d */
[----:B---3--:R-:W-:Y:S01]  /*a220*/  IMAD R13, R17, R14, RZ ;  /* 0x0000000e110d7224 */ /* 0x008fe200078e02ff */
[----:B0-----:R-:W-:-:S04]  /*a230*/  IADD3 R24, P1, R24, UR15, RZ ;  /* 0x0000000f18187c10 */ /* 0x001fc8000ff3e0ff */
[----:B------:R-:W-:Y:S01]  /*a240*/  IADD3.X R25, R25, UR14, RZ, P1, !PT ;  /* 0x0000000e19197c10 */ /* 0x000fe20008ffe4ff */
[C---:B------:R-:W-:Y:S02]  /*a250*/  IMAD R13, R16.reuse, R15, R13 ;  /* 0x0000000f100d7224 */ /* 0x040fe400078e020d */
        /* <DEDUP_REMOVED lines=9> */
[----:B------:R-:W4:Y:S04]  /*a2f0*/  LDG.E.64 R22, desc[UR6][R20.64+0x28] ;  /* 0x0000280614167981 */ /* 0x000f28000c1e1b00 */
[----:B------:R-:W4:Y:S01]  /*a300*/  LDG.E.64.CONSTANT R18, desc[UR6][R24.64] ;  /* 0x0000000618127981 */ /* 0x000f22000c1e9b00 */
[----:B------:R-:W-:Y:S01]  /*a310*/  IADD3 R30, P1, R24, UR15, RZ ;  /* 0x0000000f181e7c10 */ /* 0x000fe2000ff3e0ff */
[----:B------:R-:W-:-:S03]  /*a320*/  IMAD.IADD R33, R33, 0x1, R13 ;  /* 0x0000000121217824 */ /* 0x000fc600078e020d */
[----:B------:R-:W-:-:S05]  /*a330*/  IADD3.X R31, R25, UR14, RZ, P1, !PT ;  /* 0x0000000e191f7c10 */ /* 0x000fca0008ffe4ff */
[----:B------:R-:W5:Y:S01]  /*a340*/  LDG.E.64.CONSTANT R24, desc[UR6][R30.64] ;  /* 0x000000061e187981 */ /* 0x000f62000c1e9b00 */
[-C--:B--2---:R-:W-:Y:S02]  /*a350*/  IMAD R13, R29, R26.reuse, RZ ;  /* 0x0000001a1d0d7224 */ /* 0x084fe400078e02ff */
[----:B------:R-:W-:-:S04]  /*a360*/  IMAD.WIDE.U32 R32, R28, R26, R32 ;  /* 0x0000001a1c207225 */ /* 0x000fc800078e0020 */
[----:B------:R-:W-:Y:S02]  /*a370*/  IMAD R13, R28, R27, R13 ;  /* 0x0000001b1c0d7224 */ /* 0x000fe400078e020d */
[----:B------:R-:W5:Y:S01]  /*a380*/  LDG.E.64 R26, desc[UR6][R20.64+0x30] ;  /* 0x00003006141a7981 */ /* 0x000f62000c1e1b00 */
[----:B------:R-:W-:Y:S02]  /*a390*/  IADD3 R28, P1, R30, UR15, RZ ;  /* 0x0000000f1e1c7c10 */ /* 0x000fe4000ff3e0ff */
[----:B------:R-:W-:Y:S02]  /*a3a0*/  IADD3 R33, R33, R13, RZ ;  /* 0x0000000d21217210 */ /* 0x000fe40007ffe0ff */
[----:B------:R-:W-:Y:S01]  /*a3b0*/  IADD3.X R29, R31, UR14, RZ, P1, !PT ;  /* 0x0000000e1f1d7c10 */ /* 0x000fe20008ffe4ff */
[-C--:B---3--:R-:W-:Y:S02]  /*a3c0*/  IMAD R13, R15, R16.reuse, RZ ;  /* 0x000000100f0d7224 */ /* 0x088fe400078e02ff */
[----:B------:R-:W-:-:S04]  /*a3d0*/  IMAD.WIDE.U32 R32, R14, R16, R32 ;  /* 0x000000100e207225 */ /* 0x000fc800078e0020 */
[----:B------:R-:W-:Y:S02]  /*a3e0*/  IMAD R13, R14, R17, R13 ;  /* 0x000000110e0d7224 */ /* 0x000fe400078e020d */
[----:B------:R-:W2:Y:S04]  /*a3f0*/  LDG.E.64 R16, desc[UR6][R20.64+0x38] ;  /* 0x0000380614107981 */ /* 0x000ea8000c1e1b00 */
[----:B------:R0:W2:Y:S01]  /*a400*/  LDG.E.64.CONSTANT R14, desc[UR6][R28.64] ;  /* 0x000000061c0e7981 */ /* 0x0000a2000c1e9b00 */
[----:B------:R-:W-:Y:S01]  /*a410*/  IMAD.IADD R33, R33, 0x1, R13 ;  /* 0x0000000121217824 */ /* 0x000fe200078e020d */
[----:B0-----:R-:W-:Y:S01]  /*a420*/  IADD3 R28, P1, R28, UR15, RZ ;  /* 0x0000000f1c1c7c10 */ /* 0x001fe2000ff3e0ff */
[----:B----4-:R-:W-:-:S03]  /*a430*/  IMAD R13, R19, R22, RZ ;  /* 0x00000016130d7224 */ /* 0x010fc600078e02ff */
[----:B------:R-:W-:Y:S01]  /*a440*/  IADD3.X R29, R29, UR14, RZ, P1, !PT ;  /* 0x0000000e1d1d7c10 */ /* 0x000fe20008ffe4ff */
[C---:B------:R-:W-:Y:S02]  /*a450*/  IMAD R13, R18.reuse, R23, R13 ;  /* 0x00000017120d7224 */ /* 0x040fe400078e020d */
[----:B------:R-:W-:Y:S02]  /*a460*/  IMAD.WIDE.U32 R32, R18, R22, R32 ;  /* 0x0000001612207225 */ /* 0x000fe400078e0020 */
[----:B------:R-:W3:Y:S04]  /*a470*/  LDG.E.64 R22, desc[UR6][R20.64+0x40] ;  /* 0x0000400614167981 */ /* 0x000ee8000c1e1b00 */
[----:B------:R0:W3:Y:S01]  /*a480*/  LDG.E.64.CONSTANT R18, desc[UR6][R28.64] ;  /* 0x000000061c127981 */ /* 0x0000e2000c1e9b00 */
[----:B------:R-:W-:-:S02]  /*a490*/  IADD3 R33, R33, R13, RZ ;  /* 0x0000000d21217210 */ /* 0x000fc40007ffe0ff */
[----:B0-----:R-:W-:-:S04]  /*a4a0*/  IADD3 R28, P1, R28, UR15, RZ ;  /* 0x0000000f1c1c7c10 */ /* 0x001fc8000ff3e0ff */
[----:B------:R-:W-:Y:S01]  /*a4b0*/  IADD3.X R29, R29, UR14, RZ, P1, !PT ;  /* 0x0000000e1d1d7c10 */ /* 0x000fe20008ffe4ff */
[-C--:B-----5:R-:W-:Y:S02]  /*a4c0*/  IMAD R13, R25, R26.reuse, RZ ;  /* 0x0000001a190d7224 */ /* 0x0a0fe400078e02ff */
[----:B------:R-:W-:-:S04]  /*a4d0*/  IMAD.WIDE.U32 R32, R24, R26, R32 ;  /* 0x0000001a18207225 */ /* 0x000fc800078e0020 */
[----:B------:R-:W-:Y:S02]  /*a4e0*/  IMAD R13, R24, R27, R13 ;  /* 0x0000001b180d7224 */ /* 0x000fe400078e020d */
        /* <DEDUP_REMOVED lines=8> */
[----:B------:R-:W2:Y:S04]  /*a570*/  LDG.E.64 R16, desc[UR6][R20.64+0x50] ;  /* 0x0000500614107981 */ /* 0x000ea8000c1e1b00 */
[----:B------:R0:W2:Y:S01]  /*a580*/  LDG.E.64.CONSTANT R14, desc[UR6][R28.64] ;  /* 0x000000061c0e7981 */ /* 0x0000a2000c1e9b00 */
[----:B------:R-:W-:Y:S02]  /*a590*/  IADD3 R33, R33, R13, RZ ;  /* 0x0000000d21217210 */ /* 0x000fe40007ffe0ff */
[----:B0-----:R-:W-:Y:S01]  /*a5a0*/  IADD3 R28, P1, R28, UR15, RZ ;  /* 0x0000000f1c1c7c10 */ /* 0x001fe2000ff3e0ff */
[----:B---3--:R-:W-:-:S03]  /*a5b0*/  IMAD R13, R19, R22, RZ ;  /* 0x00000016130d7224 */ /* 0x008fc600078e02ff */
[----:B------:R-:W-:Y:S01]  /*a5c0*/  IADD3.X R29, R29, UR14, RZ, P1, !PT ;  /* 0x0000000e1d1d7c10 */ /* 0x000fe20008ffe4ff */
[C---:B------:R-:W-:Y:S02]  /*a5d0*/  IMAD R13, R18.reuse, R23, R13 ;  /* 0x00000017120d7224 */ /* 0x040fe400078e020d */
[----:B------:R-:W-:Y:S02]  /*a5e0*/  IMAD.WIDE.U32 R32, R18, R22, R32 ;  /* 0x0000001612207225 */ /* 0x000fe400078e0020 */
[----:B------:R-:W3:Y:S04]  /*a5f0*/  LDG.E.64 R18, desc[UR6][R20.64+0x58] ;  /* 0x0000580614127981 */ /* 0x000ee8000c1e1b00 */
[----:B------:R0:W3:Y:S01]  /*a600*/  LDG.E.64.CONSTANT R22, desc[UR6][R28.64] ;  /* 0x000000061c167981 */ /* 0x0000e2000c1e9b00 */
[----:B------:R-:W-:Y:S01]  /*a610*/  IMAD.IADD R33, R33, 0x1, R13 ;  /* 0x0000000121217824 */ /* 0x000fe200078e020d */
[----:B0-----:R-:W-:-:S04]  /*a620*/  IADD3 R28, P1, R28, UR15, RZ ;  /* 0x0000000f1c1c7c10 */ /* 0x001fc8000ff3e0ff */
[----:B------:R-:W-:Y:S01]  /*a630*/  IADD3.X R29, R29, UR14, RZ, P1, !PT ;  /* 0x0000000e1d1d7c10 */ /* 0x000fe20008ffe4ff */
[----:B----4-:R-:W-:-:S04]  /*a640*/  IMAD R13, R25, R26, RZ ;  /* 0x0000001a190d7224 */ /* 0x010fc800078e02ff */
[C---:B------:R-:W-:Y:S02]  /*a650*/  IMAD R13, R24.reuse, R27, R13 ;  /* 0x0000001b180d7224 */ /* 0x040fe400078e020d */
[----:B------:R-:W-:Y:S02]  /*a660*/  IMAD.WIDE.U32 R24, R24, R26, R32 ;  /* 0x0000001a18187225 */ /* 0x000fe400078e0020 */
[----:B------:R0:W4:Y:S02]  /*a670*/  LDG.E.64.CONSTANT R26, desc[UR6][R28.64] ;  /* 0x000000061c1a7981 */ /* 0x000124000c1e9b00 */
[----:B------:R-:W-:Y:S01]  /*a680*/  IMAD.MOV.U32 R30, RZ, RZ, R24 ;  /* 0x000000ffff1e7224 */ /* 0x000fe200078e0018 */
[----:B------:R-:W-:Y:S02]  /*a690*/  IADD3 R31, R25, R13, RZ ;  /* 0x0000000d191f7210 */ /* 0x000fe40007ffe0ff */
[----:B------:R-:W4:Y:S01]  /*a6a0*/  LDG.E.64 R24, desc[UR6][R20.64+0x60] ;  /* 0x0000600614187981 */ /* 0x000f22000c1e1b00 */
        /* <DEDUP_REMOVED lines=13> */
[----:B------:R-:W3:Y:S01]  /*a780*/  LDG.E.64 R30, desc[UR6][R20.64+0x70] ;  /* 0x00007006141e7981 */ /* 0x000ee2000c1e1b00 */
[----:B------:R-:W-:-:S03]  /*a790*/  IADD3 R18, P1, R28, UR15, RZ ;  /* 0x0000000f1c127c10 */ /* 0x000fc6000ff3e0ff */
[----:B------:R-:W3:Y:S01]  /*a7a0*/  LDG.E.64.CONSTANT R22, desc[UR6][R28.64] ;  /* 0x000000061c167981 */ /* 0x000ee2000c1e9b00 */
[----:B------:R-:W-:-:S03]  /*a7b0*/  IADD3.X R19, R29, UR14, RZ, P1, !PT ;  /* 0x0000000e1d137c10 */ /* 0x000fc60008ffe4ff */
[----:B------:R-:W5:Y:S04]  /*a7c0*/  LDG.E.64 R28, desc[UR6][R20.64+0x78] ;  /* 0x00007806141c7981 */ /* 0x000f68000c1e1b00 */
[----:B------:R0:W5:Y:S01]  /*a7d0*/  LDG.E.64.CONSTANT R20, desc[UR6][R18.64] ;  /* 0x0000000612147981 */ /* 0x000162000c1e9b00 */
[----:B------:R-:W-:Y:S01]  /*a7e0*/  IMAD.IADD R33, R33, 0x1, R13 ;  /* 0x0000000121217824 */ /* 0x000fe200078e020d */
[----:B------:R-:W-:-:S04]  /*a7f0*/  IADD3 R12, P1, R12, -0x10, RZ ;  /* 0xfffffff00c0c7810 */ /* 0x000fc80007f3e0ff */
[----:B------:R-:W-:Y:S02]  /*a800*/  IADD3.X R0, R0, -0x1, RZ, P1, !PT ;  /* 0xffffffff00007810 */ /* 0x000fe40000ffe4ff */
[----:B------:R-:W-:-:S04]  /*a810*/  ISETP.GT.U32.AND P1, PT, R12, 0xc, PT ;  /* 0x0000000c0c00780c */ /* 0x000fc80003f24070 */
[----:B------:R-:W-:Y:S01]  /*a820*/  ISETP.GT.AND.EX P1, PT, R0, RZ, PT, P1 ;  /* 0x000000ff0000720c */ /* 0x000fe20003f24310 */
[----:B------:R-:W-:Y:S01]  /*a830*/  UIADD3 UR4, UP0, UR4, 0x10, URZ ;  /* 0x0000001004047890 */ /* 0x000fe2000ff1e03f */
[----:B0-----:R-:W-:-:S03]  /*a840*/  IADD3 R18, P3, R18, UR15, RZ ;  /* 0x0000000f12127c10 */ /* 0x001fc6000ff7e0ff */
[----:B------:R-:W-:Y:S01]  /*a850*/  UIADD3.X UR5, URZ, UR5, URZ, UP0, !UPT ;  /* 0x000000053f057290 */ /* 0x000fe200087fe43f */
[----:B------:R-:W-:Y:S01]  /*a860*/  IADD3.X R19, R19, UR14, RZ, P3, !PT ;  /* 0x0000000e13137c10 */ /* 0x000fe20009ffe4ff */
[----:B----4-:R-:W-:-:S04]  /*a870*/  IMAD R13, R27, R24, RZ ;  /* 0x000000181b0d7224 */ /* 0x010fc800078e02ff */
[C---:B------:R-:W-:Y:S02]  /*a880*/  IMAD R13, R26.reuse, R25, R13 ;  /* 0x000000191a0d7224 */ /* 0x040fe400078e020d */
[----:B------:R-:W-:-:S05]  /*a890*/  IMAD.WIDE.U32 R24, R26, R24, R32 ;  /* 0x000000181a187225 */ /* 0x000fca00078e0020 */
[----:B------:R-:W-:Y:S01]  /*a8a0*/  IADD3 R25, R25, R13, RZ ;  /* 0x0000000d19197210 */ /* 0x000fe20007ffe0ff */
        /* <DEDUP_REMOVED lines=8> */
[-C--:B-----5:R-:W-:Y:S02]  /*a930*/  IMAD R13, R21, R28.reuse, RZ ;  /* 0x0000001c150d7224 */ /* 0x0a0fe400078e02ff */
[----:B------:R-:W-:-:S04]  /*a940*/  IMAD.WIDE.U32 R14, R20, R28, R14 ;  /* 0x0000001c140e7225 */ /* 0x000fc800078e000e */
[----:B------:R-:W-:Y:S01]  /*a950*/  IMAD R13, R20, R29, R13 ;  /* 0x0000001d140d7224 */ /* 0x000fe200078e020d */
[----:B------:R-:W-:-:S03]  /*a960*/  MOV R32, R14 ;  /* 0x0000000e00207202 */ /* 0x000fc60000000f00 */
[----:B------:R-:W-:Y:S01]  /*a970*/  IMAD.IADD R13, R15, 0x1, R13 ;  /* 0x000000010f0d7824 */ /* 0x000fe200078e020d */
[----:B------:R-:W-:Y:S06]  /*a980*/  @P1 BRA `(.L_x_694) ;  /* 0xfffffff400bc1947 */ /* 0x000fec000383ffff */
.L_x_693:
        /* <DEDUP_REMOVED lines=10> */
[----:B------:R-:W-:Y:S02]  /*aa30*/  MOV R15, UR12 ;  /* 0x0000000c000f7c02 */ /* 0x000fe40008000f00 */
[----:B------:R-:W-:-:S03]  /*aa40*/  IADD3 R20, P0, R18, UR15, RZ ;  /* 0x0000000f12147c10 */ /* 0x000fc6000ff1e0ff */
[----:B------:R-:W3:Y:S04]  /*aa50*/  LDG.E.64 R26, desc[UR6][R14.64+0x10] ;  /* 0x000010060e1a7981 */ /* 0x000ee8000c1e1b00 */
[----:B------:R-:W2:Y:S01]  /*aa60*/  LDG.E.64 R16, desc[UR6][R14.64] ;  /* 0x000000060e107981 */ /* 0x000ea2000c1e1b00 */
[----:B------:R-:W-:-:S03]  /*aa70*/  IADD3.X R21, R19, UR14, RZ, P0, !PT ;  /* 0x0000000e13157c10 */ /* 0x000fc600087fe4ff */
[----:B------:R-:W4:Y:S04]  /*aa80*/  LDG.E.64 R18, desc[UR6][R14.64+0x8] ;  /* 0x000008060e127981 */ /* 0x000f28000c1e1b00 */
[----:B------:R0:W4:Y:S02]  /*aa90*/  LDG.E.64.CONSTANT R28, desc[UR6][R20.64] ;  /* 0x00000006141c7981 */ /* 0x000124000c1e9b00 */
[----:B0-----:R-:W-:-:S04]  /*aaa0*/  IADD3 R20, P0, R20, UR15, RZ ;  /* 0x0000000f14147c10 */ /* 0x001fc8000ff1e0ff */
[----:B------:R-:W-:-:S05]  /*aab0*/  IADD3.X R21, R21, UR14, RZ, P0, !PT ;  /* 0x0000000e15157c10 */ /* 0x000fca00087fe4ff */
[----:B------:R0:W3:Y:S01]  /*aac0*/  LDG.E.64.CONSTANT R30, desc[UR6][R20.64] ;  /* 0x00000006141e7981 */ /* 0x0000e2000c1e9b00 */
[----:B------:R-:W-:Y:S01]  /*aad0*/  MOV R25, R13 ;  /* 0x0000000d00197202 */ /* 0x000fe20000000f00 */
[----:B------:R-:W-:Y:S01]  /*aae0*/  IMAD.MOV.U32 R24, RZ, RZ, R32 ;  /* 0x000000ffff187224 */ /* 0x000fe200078e0020 */
[----:B0-----:R-:W-:-:S04]  /*aaf0*/  IADD3 R20, P0, R20, UR15, RZ ;  /* 0x0000000f14147c10 */ /* 0x001fc8000ff1e0ff */
[----:B------:R-:W-:-:S05]  /*ab00*/  IADD3.X R21, R21, UR14, RZ, P0, !PT ;  /* 0x0000000e15157c10 */ /* 0x000fca00087fe4ff */
[----:B------:R0:W5:Y:S01]  /*ab10*/  LDG.E.64.CONSTANT R32, desc[UR6][R20.64] ;  /* 0x0000000614207981 */ /* 0x000162000c1e9b00 */
[-C--:B--2---:R-:W-:Y:S02]  /*ab20*/  IMAD R23, R23, R16.reuse, RZ ;  /* 0x0000001017177224 */ /* 0x084fe400078e02ff */
[----:B------:R-:W-:-:S04]  /*ab30*/  IMAD.WIDE.U32 R24, R22, R16, R24 ;  /* 0x0000001016187225 */ /* 0x000fc800078e0018 */
[----:B------:R-:W-:Y:S02]  /*ab40*/  IMAD R23, R22, R17, R23 ;  /* 0x0000001116177224 */ /* 0x000fe400078e0217 */
[----:B------:R-:W5:Y:S01]  /*ab50*/  LDG.E.64 R16, desc[UR6][R14.64+0x18] ;  /* 0x000018060e107981 */ /* 0x000f62000c1e1b00 */
[----:B0-----:R-:W-:Y:S01]  /*ab60*/  IADD3 R20, P0, R20, UR15, RZ ;  /* 0x0000000f14147c10 */ /* 0x001fe2000ff1e0ff */
[----:B------:R-:W-:Y:S01]  /*ab70*/  IMAD.IADD R23, R25, 0x1, R23 ;  /* 0x0000000119177824 */ /* 0x000fe200078e0217 */
[----:B------:R-:W-:Y:S01]  /*ab80*/  MOV R22, R24 ;  /* 0x0000001800167202 */ /* 0x000fe20000000f00 */
[----:B----4-:R-:W-:Y:S01]  /*ab90*/  IMAD R13, R29, R18, RZ ;  /* 0x000000121d0d7224 */ /* 0x010fe200078e02ff */
[----:B------:R-:W-:Y:S01]  /*aba0*/  IADD3.X R21, R21, UR14, RZ, P0, !PT ;  /* 0x0000000e15157c10 */ /* 0x000fe200087fe4ff */
[----:B------:R-:W2:Y:S02]  /*abb0*/  LDG.E.64 R24, desc[UR6][R14.64+0x30] ;  /* 0x000030060e187981 */ /* 0x000ea4000c1e1b00 */
[----:B------:R-:W-:-:S02]  /*abc0*/  IMAD R13, R28, R19, R13 ;  /* 0x000000131c0d7224 */ /* 0x000fc400078e020d */
[----:B------:R-:W-:Y:S01]  /*abd0*/  IMAD.WIDE.U32 R22, R28, R18, R22 ;  /* 0x000000121c167225 */ /* 0x000fe200078e0016 */
[----:B------:R0:W4:Y:S04]  /*abe0*/  LDG.E.64.CONSTANT R38, desc[UR6][R20.64] ;  /* 0x0000000614267981 */ /* 0x000128000c1e9b00 */
[----:B------:R-:W4:Y:S01]  /*abf0*/  LDG.E.64 R18, desc[UR6][R14.64+0x20] ;  /* 0x000020060e127981 */ /* 0x000f22000c1e1b00 */
        /* <DEDUP_REMOVED lines=8> */
[----:B------:R-:W-:-:S02]  /*ac80*/  IADD3 R27, R27, R13, RZ ;  /* 0x0000000d1b1b7210 */ /* 0x000fc40007ffe0ff */
[----:B0-----:R-:W-:-:S04]  /*ac90*/  IADD3 R20, P0, R20, UR15, RZ ;  /* 0x0000000f14147c10 */ /* 0x001fc8000ff1e0ff */
[----:B------:R-:W-:Y:S01]  /*aca0*/  IADD3.X R21, R21, UR14, RZ, P0, !PT ;  /* 0x0000000e15157c10 */ /* 0x000fe200087fe4ff */
[----:B------:R-:W2:Y:S04]  /*acb0*/  LDG.E.64 R14, desc[UR6][R14.64+0x38] ;  /* 0x000038060e0e7981 */ /* 0x000ea8000c1e1b00 */
[----:B------:R-:W2:Y:S01]  /*acc0*/  LDG.E.64.CONSTANT R28, desc[UR6][R20.64] ;  /* 0x00000006141c7981 */ /* 0x000ea2000c1e9b00 */
[-C--:B-----5:R-:W-:Y:S02]  /*acd0*/  IMAD R13, R33, R16.reuse, RZ ;  /* 0x00000010210d7224 */ /* 0x0a0fe400078e02ff */
[----:B------:R-:W-:Y:S01]  /*ace0*/  IMAD.WIDE.U32 R26, R32, R16, R26 ;  /* 0x00000010201a7225 */ /* 0x000fe200078e001a */
[----:B------:R-:W-:-:S03]  /*acf0*/  IADD3 R16, P0, R20, UR15, RZ ;  /* 0x0000000f14107c10 */ /* 0x000fc6000ff1e0ff */
[----:B------:R-:W-:Y:S01]  /*ad00*/  IMAD R13, R32, R17, R13 ;  /* 0x00000011200d7224 */ /* 0x000fe200078e020d */
[----:B------:R-:W-:-:S05]  /*ad10*/  IADD3.X R17, R21, UR14, RZ, P0, !PT ;  /* 0x0000000e15117c10 */ /* 0x000fca00087fe4ff */
[----:B------:R-:W5:Y:S01]  /*ad20*/  LDG.E.64.CONSTANT R20, desc[UR6][R16.64] ;  /* 0x0000000610147981 */ /* 0x000f62000c1e9b00 */
[----:B------:R-:W-:Y:S02]  /*ad30*/  IMAD.IADD R27, R27, 0x1, R13 ;  /* 0x000000011b1b7824 */ /* 0x000fe400078e020d */
[----:B----4-:R-:W-:-:S04]  /*ad40*/  IMAD R13, R39, R18, RZ ;  /* 0x00000012270d7224 */ /* 0x010fc800078e02ff */
[C---:B------:R-:W-:Y:S02]  /*ad50*/  IMAD R13, R38.reuse, R19, R13 ;  /* 0x00000013260d7224 */ /* 0x040fe400078e020d */
[----:B------:R-:W-:-:S05]  /*ad60*/  IMAD.WIDE.U32 R18, R38, R18, R26 ;  /* 0x0000001226127225 */ /* 0x000fca00078e001a */
[----:B------:R-:W-:Y:S01]  /*ad70*/  IADD3 R19, R19, R13, RZ ;  /* 0x0000000d13137210 */ /* 0x000fe20007ffe0ff */
[-C--:B---3--:R-:W-:Y:S02]  /*ad80*/  IMAD R13, R31, R22.reuse, RZ ;  /* 0x000000161f0d7224 */ /* 0x088fe400078e02ff */
[----:B------:R-:W-:-:S04]  /*ad90*/  IMAD.WIDE.U32 R18, R30, R22, R18 ;  /* 0x000000161e127225 */ /* 0x000fc800078e0012 */
[----:B------:R-:W-:-:S04]  /*ada0*/  IMAD R13, R30, R23, R13 ;  /* 0x000000171e0d7224 */ /* 0x000fc800078e020d */
[----:B------:R-:W-:Y:S02]  /*adb0*/  IMAD.IADD R19, R19, 0x1, R13 ;  /* 0x0000000113137824 */ /* 0x000fe400078e020d */
[-C--:B--2---:R-:W-:Y:S02]  /*adc0*/  IMAD R13, R29, R24.reuse, RZ ;  /* 0x000000181d0d7224 */ /* 0x084fe400078e02ff */
[----:B------:R-:W-:-:S04]  /*add0*/  IMAD.WIDE.U32 R18, R28, R24, R18 ;  /* 0x000000181c127225 */ /* 0x000fc800078e0012 */
[----:B------:R-:W-:-:S05]  /*ade0*/  IMAD R13, R28, R25, R13 ;  /* 0x000000191c0d7224 */ /* 0x000fca00078e020d */
[----:B------:R-:W-:Y:S02]  /*adf0*/  IADD3 R19, R19, R13, RZ ;  /* 0x0000000d13137210 */ /* 0x000fe40007ffe0ff */
[----:B------:R-:W-:Y:S01]  /*ae00*/  IADD3 R12, P3, R12, -0x8, RZ ;  /* 0xfffffff80c0c7810 */ /* 0x000fe20007f7e0ff */
[----:B------:R-:W-:Y:S01]  /*ae10*/  UIADD3 UR4, UP0, UR4, 0x8, URZ ;  /* 0x0000000804047890 */ /* 0x000fe2000ff1e03f */
[----:B------:R-:W-:Y:S02]  /*ae20*/  PLOP3.LUT P0, PT, PT, PT, PT, 0x8, 0x0 ;  /* 0x000000000000781c */ /* 0x000fe40003f0e170 */
[----:B------:R-:W-:Y:S01]  /*ae30*/  IADD3.X R0, R0, -0x1, RZ, P3, !PT ;  /* 0xffffffff00007810 */ /* 0x000fe20001ffe4ff */
[----:B------:R-:W-:Y:S01]  /*ae40*/  UIADD3.X UR5, URZ, UR5, URZ, UP0, !UPT ;  /* 0x000000053f057290 */ /* 0x000fe200087fe43f */
[----:B-----5:R-:W-:-:S04]  /*ae50*/  IMAD R21, R21, R14, RZ ;  /* 0x0000000e15157224 */ /* 0x020fc800078e02ff */
[C---:B------:R-:W-:Y:S02]  /*ae60*/  IMAD R21, R20.reuse, R15, R21 ;  /* 0x0000000f14157224 */ /* 0x040fe400078e0215 */
[----:B------:R-:W-:Y:S01]  /*ae70*/  IMAD.WIDE.U32 R14, R20, R14, R18 ;  /* 0x0000000e140e7225 */ /* 0x000fe200078e0012 */
[----:B------:R-:W-:-:S03]  /*ae80*/  IADD3 R18, P1, R16, UR15, RZ ;  /* 0x0000000f10127c10 */ /* 0x000fc6000ff3e0ff */
[----:B------:R-:W-:Y:S01]  /*ae90*/  IMAD.IADD R13, R15, 0x1, R21 ;  /* 0x000000010f0d7824 */ /* 0x000fe200078e0215 */
[----:B------:R-:W-:Y:S02]  /*aea0*/  MOV R32, R14 ;  /* 0x0000000e00207202 */ /* 0x000fe40000000f00 */
[----:B------:R-:W-:-:S07]  /*aeb0*/  IADD3.X R19, R17, UR14, RZ, P1, !PT ;  /* 0x0000000e11137c10 */ /* 0x000fce0008ffe4ff */
.L_x_695:
[----:B------:R-:W-:-:S04]  /*aec0*/  ISETP.NE.U32.AND P1, PT, R12, RZ, PT ;  /* 0x000000ff0c00720c */ /* 0x000fc80003f25070 */
[----:B------:R-:W-:-:S13]  /*aed0*/  ISETP.NE.OR.EX P0, PT, R0, RZ, P0, P1 ;  /* 0x000000ff0000720c */ /* 0x000fda0000705710 */
[----:B------:R-:W-:Y:S05]  /*aee0*/  @!P0 BRA `(.L_x_691) ;  /* 0x0000000000b48947 */ /* 0x000fea0003800000 */
.L_x_692:
[----:B------:R-:W-:Y:S01]  /*aef0*/  ULEA UR9, UP0, UR4, UR18, 0x3 ;  /* 0x0000001204097291 */ /* 0x000fe2000f80183f */
[----:B------:R-:W-:Y:S01]  /*af00*/  IADD3 R22, P0, R18, UR15, RZ ;  /* 0x0000000f12167c10 */ /* 0x000fe2000ff1e0ff */
[----:B------:R-:W2:Y:S02]  /*af10*/  LDG.E.64.CONSTANT R14, desc[UR6][R18.64] ;  /* 0x00000006120e7981 */ /* 0x000ea4000c1e9b00 */
[----:B------:R-:W-:Y:S02]  /*af20*/  ULEA.HI.X UR12, UR4, UR19, UR5, 0x3, UP0 ;  /* 0x00000013040c7291 */ /* 0x000fe400080f1c05 */
[----:B------:R-:W-:-:S04]  /*af30*/  IMAD.U32 R28, RZ, RZ, UR9 ;  /* 0x00000009ff1c7e24 */ /* 0x000fc8000f8e00ff */
[----:B------:R-:W-:-:S05]  /*af40*/  MOV R29, UR12 ;  /* 0x0000000c001d7c02 */ /* 0x000fca0008000f00 */
[----:B------:R-:W2:Y:S01]  /*af50*/  LDG.E.64 R16, desc[UR6][R28.64] ;  /* 0x000000061c107981 */ /* 0x000ea2000c1e1b00 */
[----:B------:R-:W-:Y:S02]  /*af60*/  IADD3.X R23, R19, UR14, RZ, P0, !PT ;  /* 0x0000000e13177c10 */ /* 0x000fe400087fe4ff */
[----:B------:R-:W-:Y:S01]  /*af70*/  IADD3 R26, P0, R22, UR15, RZ ;  /* 0x0000000f161a7c10 */ /* 0x000fe2000ff1e0ff */
[----:B------:R-:W3:Y:S04]  /*af80*/  LDG.E.64 R20, desc[UR6][R28.64+0x8] ;  /* 0x000008061c147981 */ /* 0x000ee8000c1e1b00 */
[----:B------:R-:W3:Y:S01]  /*af90*/  LDG.E.64.CONSTANT R18, desc[UR6][R22.64] ;  /* 0x0000000616127981 */ /* 0x000ee2000c1e9b00 */
[----:B------:R-:W-:-:S03]  /*afa0*/  IADD3.X R27, R23, UR14, RZ, P0, !PT ;  /* 0x0000000e171b7c10 */ /* 0x000fc600087fe4ff */
[----:B------:R-:W4:Y:S04]  /*afb0*/  LDG.E.64 R24, desc[UR6][R28.64+0x10] ;  /* 0x000010061c187981 */ /* 0x000f28000c1e1b00 */
[----:B------:R0:W4:Y:S04]  /*afc0*/  LDG.E.64.CONSTANT R22, desc[UR6][R26.64] ;  /* 0x000000061a167981 */ /* 0x000128000c1e9b00 */
[----:B------:R-:W5:Y:S01]  /*afd0*/  LDG.E.64 R28, desc[UR6][R28.64+0x18] ;  /* 0x000018061c1c7981 */ /* 0x000f62000c1e1b00 */
[----:B0-----:R-:W-:-:S04]  /*afe0*/  IADD3 R26, P0, R26, UR15, RZ ;  /* 0x0000000f1a1a7c10 */ /* 0x001fc8000ff1e0ff */
[----:B------:R-:W-:-:S05]  /*aff0*/  IADD3.X R27, R27, UR14, RZ, P0, !PT ;  /* 0x0000000e1b1b7c10 */ /* 0x000fca00087fe4ff */
[----:B------:R-:W5:Y:S01]  /*b000*/  LDG.E.64.CONSTANT R30, desc[UR6][R26.64] ;  /* 0x000000061a1e7981 */ /* 0x000f62000c1e9b00 */
[----:B------:R-:W-:Y:S01]  /*b010*/  IMAD.MOV.U32 R33, RZ, RZ, R13 ;  /* 0x000000ffff217224 */ /* 0x000fe200078e000d */
[----:B------:R-:W-:-:S04]  /*b020*/  IADD3 R12, P0, R12, -0x4, RZ ;  /* 0xfffffffc0c0c7810 */ /* 0x000fc80007f1e0ff */
[----:B------:R-:W-:Y:S02]  /*b030*/  IADD3.X R0, R0, -0x1, RZ, P0, !PT ;  /* 0xffffffff00007810 */ /* 0x000fe400007fe4ff */
[----:B------:R-:W-:-:S04]  /*b040*/  ISETP.NE.U32.AND P0, PT, R12, RZ, PT ;  /* 0x000000ff0c00720c */ /* 0x000fc80003f05070 */
[----:B------:R-:W-:Y:S01]  /*b050*/  ISETP.NE.AND.EX P0, PT, R0, RZ, PT, P0 ;  /* 0x000000ff0000720c */ /* 0x000fe20003f05300 */
[----:B------:R-:W-:-:S04]  /*b060*/  UIADD3 UR4, UP0, UR4, 0x4, URZ ;  /* 0x0000000404047890 */ /* 0x000fc8000ff1e03f */
[----:B------:R-:W-:Y:S01]  /*b070*/  UIADD3.X UR5, URZ, UR5, URZ, UP0, !UPT ;  /* 0x000000053f057290 */ /* 0x000fe200087fe43f */
[----:B--2---:R-:W-:Y:S02]  /*b080*/  IMAD R15, R15, R16, RZ ;  /* 0x000000100f0f7224 */ /* 0x004fe400078e02ff */
[----:B------:R-:W-:-:S04]  /*b090*/  IMAD.WIDE.U32 R32, R16, R14, R32 ;  /* 0x0000000e10207225 */ /* 0x000fc800078e0020 */
[----:B------:R-:W-:Y:S02]  /*b0a0*/  IMAD R15, R17, R14, R15 ;  /* 0x0000000e110f7224 */ /* 0x000fe400078e020f */
[----:B---3--:R-:W-:-:S03]  /*b0b0*/  IMAD R13, R19, R20, RZ ;  /* 0x00000014130d7224 */ /* 0x008fc600078e02ff */
[----:B------:R-:W-:Y:S01]  /*b0c0*/  IADD3 R33, R33, R15, RZ ;  /* 0x0000000f21217210 */ /* 0x000fe20007ffe0ff */
[-C--:B------:R-:W-:Y:S02]  /*b0d0*/  IMAD R13, R21, R18.reuse, R13 ;  /* 0x00000012150d7224 */ /* 0x080fe400078e020d */
[----:B------:R-:W-:-:S04]  /*b0e0*/  IMAD.WIDE.U32 R18, R20, R18, R32 ;  /* 0x0000001214127225 */ /* 0x000fc800078e0020 */
[----:B------:R-:W-:Y:S02]  /*b0f0*/  IMAD.IADD R19, R19, 0x1, R13 ;  /* 0x0000000113137824 */ /* 0x000fe400078e020d */
[----:B----4-:R-:W-:Y:S02]  /*b100*/  IMAD R13, R23, R24, RZ ;  /* 0x00000018170d7224 */ /* 0x010fe400078e02ff */
[----:B------:R-:W-:-:S04]  /*b110*/  IMAD.WIDE.U32 R18, R24, R22, R18 ;  /* 0x0000001618127225 */ /* 0x000fc800078e0012 */
[----:B------:R-:W-:-:S05]  /*b120*/  IMAD R13, R25, R22, R13 ;  /* 0x00000016190d7224 */ /* 0x000fca00078e020d */
[----:B------:R-:W-:Y:S01]  /*b130*/  IADD3 R19, R19, R13, RZ ;  /* 0x0000000d13137210 */ /* 0x000fe20007ffe0ff */
[----:B-----5:R-:W-:-:S04]  /*b140*/  IMAD R13, R31, R28, RZ ;  /* 0x0000001c1f0d7224 */ /* 0x020fc800078e02ff */
[-C--:B------:R-:W-:Y:S02]  /*b150*/  IMAD R13, R29, R30.reuse, R13 ;  /* 0x0000001e1d0d7224 */ /* 0x080fe400078e020d */
[----:B------:R-:W-:Y:S01]  /*b160*/  IMAD.WIDE.U32 R28, R28, R30, R18 ;  /* 0x0000001e1c1c7225 */ /* 0x000fe200078e0012 */
[----:B------:R-:W-:-:S04]  /*b170*/  IADD3 R18, P1, R26, UR15, RZ ;  /* 0x0000000f1a127c10 */ /* 0x000fc8000ff3e0ff */
[----:B------:R-:W-:Y:S01]  /*b180*/  IADD3.X R19, R27, UR14, RZ, P1, !PT ;  /* 0x0000000e1b137c10 */ /* 0x000fe20008ffe4ff */
[----:B------:R-:W-:Y:S01]  /*b190*/  IMAD.IADD R13, R29, 0x1, R13 ;  /* 0x000000011d0d7824 */ /* 0x000fe200078e020d */
[----:B------:R-:W-:Y:S01]  /*b1a0*/  MOV R32, R28 ;  /* 0x0000001c00207202 */ /* 0x000fe20000000f00 */
[----:B------:R-:W-:Y:S06]  /*b1b0*/  @P0 BRA `(.L_x_692) ;  /* 0xfffffffc004c0947 */ /* 0x000fec000383ffff */
.L_x_691:
[----:B------:R-:W-:Y:S05]  /*b1c0*/  @!P2 BRA `(.L_x_648) ;  /* 0x0000000000d0a947 */ /* 0x000fea0003800000 */
[----:B------:R-:W2:Y:S01]  /*b1d0*/  LDL.LU.64 R16, [R1+0x8] ;  /* 0x0000080001107983 */ /* 0x000ea20000300a00 */
        /* <DEDUP_REMOVED lines=41> */
[-C--:B--2---:R-:W-:Y:S02]  /*b470*/  IMAD R17, R17, R18.reuse, RZ ;  /* 0x0000001211117224 */ /* 0x084fe400078e02ff */
[----:B------:R-:W-:-:S04]  /*b480*/  IMAD.WIDE.U32 R32, R16, R18, R32 ;  /* 0x0000001210207225 */ /* 0x000fc800078e0020 */
[----:B------:R-:W-:Y:S01]  /*b490*/  IMAD R17, R16, R19, R17 ;  /* 0x0000001310117224 */ /* 0x000fe200078e0211 */
[----:B------:R-:W-:-:S03]  /*b4a0*/  @P0 MOV R12, R32 ;  /* 0x00000020000c0202 */ /* 0x000fc60000000f00 */
[----:B------:R-:W-:Y:S02]  /*b4b0*/  IMAD.IADD R13, R33, 0x1, R17 ;  /* 0x00000001210d7824 */ /* 0x000fe400078e0211 */
[----:B---3--:R-:W-:-:S04]  /*b4c0*/  @P0 IMAD R19, R23, R20, RZ ;  /* 0x0000001417130224 */ /* 0x008fc800078e02ff */
[C---:B------:R-:W-:Y:S02]  /*b4d0*/  @P0 IMAD R19, R22.reuse, R21, R19 ;  /* 0x0000001516130224 */ /* 0x040fe400078e0213 */
[----:B------:R-:W-:-:S04]  /*b4e0*/  @P0 IMAD.WIDE.U32 R20, R22, R20, R12 ;  /* 0x0000001416140225 */ /* 0x000fc800078e000c */
[----:B------:R-:W-:Y:S01]  /*b4f0*/  @P0 IMAD.IADD R13, R21, 0x1, R19 ;  /* 0x00000001150d0824 */ /* 0x000fe200078e0213 */
[----:B------:R-:W-:-:S07]  /*b500*/  @P0 MOV R32, R20 ;  /* 0x0000001400200202 */ /* 0x000fce0000000f00 */
.L_x_648:
[----:B------:R-:W-:Y:S01]  /*b510*/  ULDC.64 UR4, c[0x0][0x248] ;  /* 0x0000920000047ab9 */ /* 0x000fe20000000a00 */
[----:B------:R-:W-:Y:S01]  /*b520*/  IMAD.MOV.U32 R42, RZ, RZ, R4 ;  /* 0x000000ffff2a7224 */ /* 0x000fe200078e0004 */
[----:B------:R-:W-:Y:S01]  /*b530*/  UIMAD.WIDE.U32 UR4, UR8, 0x8, UR4 ;  /* 0x00000008080478a5 */ /* 0x000fe2000f8e0004 */
[----:B------:R-:W-:Y:S01]  /*b540*/  MOV R43, R5 ;  /* 0x00000005002b7202 */ /* 0x000fe20000000f00 */
[----:B------:R-:W-:Y:S01]  /*b550*/  IMAD.MOV.U32 R18, RZ, RZ, R7 ;  /* 0x000000ffff127224 */ /* 0x000fe200078e0007 */
[----:B------:R-:W-:Y:S01]  /*b560*/  MOV R19, R8 ;  /* 0x0000000800137202 */ /* 0x000fe20000000f00 */
[----:B------:R-:W-:Y:S01]  /*b570*/  IMAD.MOV.U32 R38, RZ, RZ, R34 ;  /* 0x000000ffff267224 */ /* 0x000fe200078e0022 */
[----:B------:R-:W-:Y:S01]  /*b580*/  MOV R39, R11 ;  /* 0x0000000b00277202 */ /* 0x000fe20000000f00 */
[----:B------:R-:W-:Y:S01]  /*b590*/  IMAD.U32 R14, RZ, RZ, UR4 ;  /* 0x00000004ff0e7e24 */ /* 0x000fe2000f8e00ff */
[----:B------:R-:W-:Y:S01]  /*b5a0*/  MOV R15, UR5 ;  /* 0x00000005000f7c02 */ /* 0x000fe20008000f00 */
[----:B------:R-:W-:Y:S01]  /*b5b0*/  IMAD.MOV.U32 R37, RZ, RZ, R35 ;  /* 0x000000ffff257224 */ /* 0x000fe200078e0023 */
[----:B------:R-:W-:Y:S01]  /*b5c0*/  MOV R16, R9 ;  /* 0x0000000900107202 */ /* 0x000fe20000000f00 */
[----:B------:R-:W-:Y:S01]  /*b5d0*/  IMAD.MOV.U32 R17, RZ, RZ, R10 ;  /* 0x000000ffff117224 */ /* 0x000fe200078e000a */
[----:B------:R-:W-:Y:S01]  /*b5e0*/  MOV R7, R13 ;  /* 0x0000000d00077202 */ /* 0x000fe20000000f00 */
[----:B------:R-:W-:Y:S01]  /*b5f0*/  IMAD.WIDE R14, R41, 0x10, R14 ;  /* 0x00000010290e7825 */ /* 0x000fe200078e020e */
[----:B------:R-:W-:-:S02]  /*b600*/  MOV R41, R6 ;  /* 0x0000000600297202 */ /* 0x000fc40000000f00 */
[----:B------:R-:W-:Y:S01]  /*b610*/  MOV R5, R3 ;  /* 0x0000000300057202 */ /* 0x000fe20000000f00 */
[----:B------:R-:W-:Y:S01]  /*b620*/  IMAD.MOV.U32 R6, RZ, RZ, R32 ;  /* 0x000000ffff067224 */ /* 0x000fe200078e0020 */
[----:B------:R-:W-:Y:S01]  /*b630*/  STG.E.128 desc[UR6][R14.64], R36 ;  /* 0x000000240e007986 */ /* 0x000fe2000c101d06 */
[----:B------:R-:W-:-:S03]  /*b640*/  IMAD.MOV.U32 R4, RZ, RZ, R2 ;  /* 0x000000ffff047224 */ /* 0x000fc600078e0002 */
[----:B------:R-:W-:Y:S04]  /*b650*/  STG.E.128 desc[UR6][R14.64+0x800], R16 ;  /* 0x000800100e007986 */ /* 0x000fe8000c101d06 */
[----:B------:R-:W-:Y:S04]  /*b660*/  STG.E.128 desc[UR6][R14.64+0x1000], R40 ;  /* 0x001000280e007986 */ /* 0x000fe8000c101d06 */
[----:B------:R-:W-:Y:S01]  /*b670*/  STG.E.128 desc[UR6][R14.64+0x1800], R4 ;  /* 0x001800040e007986 */ /* 0x000fe2000c101d06 */
[----:B------:R-:W-:Y:S05]  /*b680*/  EXIT ;  /* 0x000000000000794d */ /* 0x000fea0003800000 */
.L_x_647:
[----:B------:R-:W0:Y:S01]  /*b690*/  S2R R0, SR_TID.X ;  /* 0x0000000000007919 */ /* 0x000e220000002100 */
[----:B------:R-:W-:Y:S02]  /*b6a0*/  CS2R R26, SRZ ;  /* 0x00000000001a7805 */ /* 0x000fe4000001ff00 */
[----:B------:R-:W-:Y:S02]  /*b6b0*/  CS2R R36, SRZ ;  /* 0x0000000000247805 */ /* 0x000fe4000001ff00 */
[----:B------:R-:W-:Y:S02]  /*b6c0*/  CS2R R34, SRZ ;  /* 0x0000000000227805 */ /* 0x000fe4000001ff00 */
[----:B------:R-:W-:Y:S02]  /*b6d0*/  CS2R R40, SRZ ;  /* 0x0000000000287805 */ /* 0x000fe4000001ff00 */
[----:B------:R-:W-:Y:S01]  /*b6e0*/  CS2R R42, SRZ ;  /* 0x00000000002a7805 */ /* 0x000fe2000001ff00 */
[----:B------:R-:W-:Y:S01]  /*b6f0*/  ULDC.64 UR16, c[0x0][0x228] ;  /* 0x00008a0000107ab9 */ /* 0x000fe20000000a00 */
[----:B0-----:R-:W-:-:S13]  /*b700*/  ISETP.GE.AND P1, PT, R0, UR4, PT ;  /* 0x0000000400007c0c */ /* 0x001fda000bf26270 */
[C---:B------:R-:W-:Y:S01]  /*b710*/  @!P1 VIADD R23, R0.reuse, UR8 ;  /* 0x0000000800179c36 */ /* 0x040fe20008000000 */
[----:B------:R-:W-:-:S04]  /*b720*/  @!P1 IADD3 R0, R0, 0x80, RZ ;  /* 0x0000008000009810 */ /* 0x000fc80007ffe0ff */
[----:B------:R-:W-:-:S13]  /*b730*/  ISETP.GE.AND P6, PT, R0, UR4, PT ;  /* 0x0000000400007c0c */ /* 0x000fda000bfc6270 */
[C---:B------:R-:W-:Y:S01]  /*b740*/  @!P6 VIADD R7, R0.reuse, UR8 ;  /* 0x000000080007ec36 */ /* 0x040fe20008000000 */
[----:B------:R-:W-:Y:S01]  /*b750*/  @!P6 IADD3 R0, R0, 0x80, RZ ;  /* 0x000000800000e810 */ /* 0x000fe20007ffe0ff */
[----:B------:R-:W0:Y:S03]  /*b760*/  @!P6 LDC.64 R2, c[0x0][0x250] ;  /* 0x00009400ff02eb82 */ /* 0x000e260000000a00 */
[----:B------:R-:W-:-:S13]  /*b770*/  ISETP.GE.AND P5, PT, R0, UR4, PT ;  /* 0x0000000400007c0c */ /* 0x000fda000bfa6270 */
[C---:B------:R-:W-:Y:S01]  /*b780*/  @!P5 VIADD R11, R0.reuse, UR8 ;  /* 0x00000008000bdc36 */ /* 0x040fe20008000000 */
[----:B------:R-:W-:Y:S01]  /*b790*/  @!P5 IADD3 R0, R0, 0x80, RZ ;  /* 0x000000800000d810 */ /* 0x000fe20007ffe0ff */
[----:B------:R-:W1:Y:S03]  /*b7a0*/  @!P5 LDC.64 R8, c[0x0][0x250] ;  /* 0x00009400ff08db82 */ /* 0x000e660000000a00 */
[----:B------:R-:W-:Y:S01]  /*b7b0*/  ISETP.GE.AND P4, PT, R0, UR4, PT ;  /* 0x0000000400007c0c */ /* 0x000fe2000bf86270 */
[----:B0-----:R-:W-:-:S04]  /*b7c0*/  @!P6 IMAD.WIDE.U32 R6, R7, 0x8, R2 ;  /* 0x000000080706e825 */ /* 0x001fc800078e0002 */
[----:B------:R-:W0:Y:S01]  /*b7d0*/  @!P1 LDC.64 R2, c[0x0][0x250] ;  /* 0x00009400ff029b82 */ /* 0x000e220000000a00 */
[----:B------:R0:W5:Y:S07]  /*b7e0*/  @!P6 LDG.E.64 R26, desc[UR6][R6.64] ;  /* 0x00000006061ae981 */ /* 0x00016e000c1e1b00 */
[C---:B------:R-:W-:Y:S01]  /*b7f0*/  @!P4 VIADD R15, R0.reuse, UR8 ;  /* 0x00000008000fcc36 */ /* 0x040fe20008000000 */
[----:B------:R-:W-:Y:S01]  /*b800*/  @!P4 IADD3 R0, R0, 0x80, RZ ;  /* 0x000000800000c810 */ /* 0x000fe20007ffe0ff */
[----:B------:R-:W2:Y:S03]  /*b810*/  @!P4 LDC.64 R12, c[0x0][0x250] ;  /* 0x00009400ff0ccb82 */ /* 0x000ea60000000a00 */
[----:B------:R-:W-:-:S13]  /*b820*/  ISETP.GE.AND P3, PT, R0, UR4, PT ;  /* 0x0000000400007c0c */ /* 0x000fda000bf66270 */
[C---:B------:R-:W-:Y:S01]  /*b830*/  @!P3 VIADD R25, R0.reuse, UR8 ;  /* 0x000000080019bc36 */ /* 0x040fe20008000000 */
[----:B------:R-:W-:Y:S01]  /*b840*/  @!P3 IADD3 R0, R0, 0x80, RZ ;  /* 0x000000800000b810 */ /* 0x000fe20007ffe0ff */
[----:B------:R-:W3:Y:S03]  /*b850*/  @!P3 LDC.64 R16, c[0x0][0x250] ;  /* 0x00009400ff10bb82 */ /* 0x000ee60000000a00 */
[----:B------:R-:W-:-:S13]  /*b860*/  ISETP.GE.AND P2, PT, R0, UR4, PT ;  /* 0x0000000400007c0c */ /* 0x000fda000bf46270 */
[C---:B------:R-:W-:Y:S01]  /*b870*/  @!P2 VIADD R29, R0.reuse, UR8 ;  /* 0x00000008001dac36 */ /* 0x040fe20008000000 */
[----:B------:R-:W-:Y:S01]  /*b880*/  @!P2 IADD3 R0, R0, 0x80, RZ ;  /* 0x000000800000a810 */ /* 0x000fe20007ffe0ff */
[----:B------:R-:W4:Y:S03]  /*b890*/  @!P2 LDC.64 R18, c[0x0][0x250] ;  /* 0x00009400ff12ab82 */ /* 0x000f260000000a00 */
[----:B------:R-:W-:-:S13]  /*b8a0*/  ISETP.GE.AND P0, PT, R0, UR4, PT ;  /* 0x0000000400007c0c */ /* 0x000fda000bf06270 */
[C---:B------:R-:W-:Y:S01]  /*b8b0*/  @!P0 VIADD R31, R0.reuse, UR8 ;  /* 0x00000008001f8c36 */ /* 0x040fe20008000000 */
[----:B------:R-:W-:Y:S01]  /*b8c0*/  @!P0 IADD3 R0, R0, 0x80, RZ ;  /* 0x0000008000008810 */ /* 0x000fe20007ffe0ff */
[----:B-1----:R-:W-:Y:S01]  /*b8d0*/  @!P5 IMAD.WIDE.U32 R10, R11, 0x8, R8 ;  /* 0x000000080b0ad825 */ /* 0x002fe200078e0008 */
[----:B------:R-:W1:Y:S02]  /*b8e0*/  @!P0 LDC.64 R20, c[0x0][0x250] ;  /* 0x00009400ff148b82 */ /* 0x000e640000000a00 */
[----:B------:R-:W-:-:S13]  /*b8f0*/  ISETP.GE.AND P6, PT, R0, UR4, PT ;  /* 0x0000000400007c0c */ /* 0x000fda000bfc6270 */
[----:B------:R-:W0:Y:S01]  /*b900*/  @!P6 LDC.64 R4, c[0x0][0x250] ;  /* 0x00009400ff04eb82 */ /* 0x000e220000000a00 */
[----:B------:R-:W-:Y:S02]  /*b910*/  @!P6 VIADD R9, R0, UR8 ;  /* 0x000000080009ec36 */ /* 0x000fe40008000000 */
[----:B--2---:R-:W-:-:S04]  /*b920*/  @!P4 IMAD.WIDE.U32 R14, R15, 0x8, R12 ;  /* 0x000000080f0ec825 */ /* 0x004fc800078e000c */
[----:B---3--:R-:W-:Y:S01]  /*b930*/  @!P3 IMAD.WIDE.U32 R16, R25, 0x8, R16 ;  /* 0x000000081910b825 */ /* 0x008fe200078e0010 */
[----:B------:R-:W5:Y:S03]  /*b940*/  @!P4 LDG.E.64 R34, desc[UR6][R14.64] ;  /* 0x000000060e22c981 */ /* 0x000f66000c1e1b00 */
[----:B----4-:R-:W-:Y:S01]  /*b950*/  @!P2 IMAD.WIDE.U32 R18, R29, 0x8, R18 ;  /* 0x000000081d12a825 */ /* 0x010fe200078e0012 */
[----:B------:R-:W5:Y:S04]  /*b960*/  @!P3 LDG.E.64 R40, desc[UR6][R16.64] ;  /* 0x000000061028b981 */ /* 0x000f68000c1e1b00 */
[----:B------:R-:W5:Y:S01]  /*b970*/  @!P2 LDG.E.64 R42, desc[UR6][R18.64] ;  /* 0x00000006122aa981 */ /* 0x000f62000c1e1b00 */
[----:B0-----:R-:W-:-:S05]  /*b980*/  @!P6 IMAD.WIDE.U32 R8, R9, 0x8, R4 ;  /* 0x000000080908e825 */ /* 0x001fca00078e0004 */
[----:B------:R0:W2:Y:S01]  /*b990*/  @!P6 LDG.E.64 R36, desc[UR6][R8.64] ;  /* 0x000000060824e981 */ /* 0x0000a2000c1e1b00 */
[----:B------:R-:W-:Y:S01]  /*b9a0*/  UISETP.GE.U32.AND UP0, UPT, UR16, 0x1, UPT ;  /* 0x000000011000788c */ /* 0x000fe2000bf06070 */
[----:B------:R-:W-:Y:S01]  /*b9b0*/  CS2R R44, SRZ ;  /* 0x00000000002c7805 */ /* 0x000fe2000001ff00 */
[----:B-1----:R-:W-:Y:S02]  /*b9c0*/  @!P0 IMAD.WIDE.U32 R20, R31, 0x8, R20 ;  /* 0x000000081f148825 */ /* 0x002fe400078e0014 */
[----:B------:R-:W-:-:S03]  /*b9d0*/  UISETP.GE.AND.EX UP0, UPT, UR17, URZ, UPT, UP0 ;  /* 0x0000003f1100728c */ /* 0x000fc6000bf06300 */
[----:B------:R-:W5:Y:S03]  /*b9e0*/  @!P0 LDG.E.64 R44, desc[UR6][R20.64] ;  /* 0x00000006142c8981 */ /* 0x000f66000c1e1b00 */
[----:B------:R-:W-:Y:S02]  /*b9f0*/  PLOP3.LUT P0, PT, PT, PT, UP0, 0x80, 0x0 ;  /* 0x000000000000781c */ /* 0x000fe40003f0f008 */
[----:B------:R-:W-:Y:S02]  /*ba00*/  CS2R R32, SRZ ;  /* 0x0000000000207805 */ /* 0x000fe4000001ff00 */
[----:B------:R-:W-:Y:S01]  /*ba10*/  CS2R R12, SRZ ;  /* 0x00000000000c7805 */ /* 0x000fe2000001ff00 */
[----:B------:R-:W-:Y:S01]  /*ba20*/  @!P1 IMAD.WIDE.U32 R6, R23, 0x8, R2 ;  /* 0x0000000817069825 */ /* 0x000fe200078e0002 */
[----:B------:R-:W-:Y:S01]  /*ba30*/  HFMA2.MMA R28, -RZ, RZ, 0, 0 ;  /* 0x00000000ff1c7435 */ /* 0x000fe200000001ff */
[----:B------:R-:W-:-:S02]  /*ba40*/  CS2R R2, SRZ ;  /* 0x0000000000027805 */ /* 0x000fc4000001ff00 */
[----:B------:R-:W-:Y:S01]  /*ba50*/  CS2R R4, SRZ ;  /* 0x0000000000047805 */ /* 0x000fe2000001ff00 */
[----:B------:R1:W5:Y:S01]  /*ba60*/  @!P5 LDG.E.64 R32, desc[UR6][R10.64] ;  /* 0x000000060a20d981 */ /* 0x000362000c1e1b00 */
[----:B------:R-:W-:Y:S01]  /*ba70*/  IMAD.MOV.U32 R0, RZ, RZ, RZ ;  /* 0x000000ffff007224 */ /* 0x000fe200078e00ff */
[----:B0-----:R-:W-:Y:S02]  /*ba80*/  CS2R R8, SRZ ;  /* 0x0000000000087805 */ /* 0x001fe4000001ff00 */
[----:B------:R-:W-:Y:S01]  /*ba90*/  CS2R R38, SRZ ;  /* 0x0000000000267805 */ /* 0x000fe2000001ff00 */
[----:B------:R0:W5:Y:S01]  /*baa0*/  @!P1 LDG.E.64 R12, desc[UR6][R6.64] ;  /* 0x00000006060c9981 */ /* 0x000162000c1e1b00 */
[----:B-1----:R-:W-:Y:S02]  /*bab0*/  CS2R R10, SRZ ;  /* 0x00000000000a7805 */ /* 0x002fe4000001ff00 */
[----:B0-----:R-:W-:Y:S01]  /*bac0*/  CS2R R6, SRZ ;  /* 0x0000000000067805 */ /* 0x001fe2000001ff00 */
[----:B--2---:R0:W-:Y:S02]  /*bad0*/  STL.64 [R1], R36 ;  /* 0x0000002401007387 */ /* 0x0041e40000100a00 */
[----:B0-----:R-:W-:Y:S01]  /*bae0*/  CS2R R36, SRZ ;  /* 0x0000000000247805 */ /* 0x001fe2000001ff00 */
[----:B------:R-:W-:Y:S06]  /*baf0*/  @!P0 BRA `(.L_x_696) ;  /* 0x000000c000988947 */ /* 0x000fec0003800000 */
        /* <DEDUP_REMOVED lines=23> */
[----:B------:R-:W-:Y:S01]  /*bc70*/  LEA R13, P2, R14, UR4, 0x3 ;  /* 0x000000040e0d7c11 */ /* 0x000fe2000f8418ff */
[----:B------:R-:W-:Y:S02]  /*bc80*/  UIADD3 UR9, UP0, -UR9, UR16, URZ ;  /* 0x0000001009097290 */ /* 0x000fe4000ff1e13f */
[----:B------:R-:W-:Y:S02]  /*bc90*/  USHF.L.U32 UR13, UR13, 0x3, URZ ;  /* 0x000000030d0d7899 */ /* 0x000fe4000800063f */
[----:B------:R-:W-:Y:S02]  /*bca0*/  UIADD3.X UR15, UR17, -0x1, URZ, UP0, !UPT ;  /* 0xffffffff110f7890 */ /* 0x000fe400087fe43f */
[----:B------:R-:W-:Y:S01]  /*bcb0*/  ISETP.LT.U32.AND P0, PT, RZ, UR9, PT ;  /* 0x00000009ff007c0c */ /* 0x000fe2000bf01070 */
[----:B------:R-:W-:Y:S01]  /*bcc0*/  UIADD3 UR14, UR11, UR13, URZ ;  /* 0x0000000d0b0e7290 */ /* 0x000fe2000fffe03f */
[----:B------:R-:W-:-:S02]  /*bcd0*/  UMOV UR4, URZ ;  /* 0x0000003f00047c82 */ /* 0x000fc40008000000 */
[----:B------:R-:W-:Y:S01]  /*bce0*/  IMAD.U32 R12, RZ, RZ, UR15 ;  /* 0x0000000fff0c7e24 */ /* 0x000fe2000f8e00ff */
[----:B------:R-:W-:-:S04]  /*bcf0*/  ULDC.64 UR20, c[0x0][0x230] ;  /* 0x00008c0000147ab9 */ /* 0x000fc80000000a00 */
[----:B------:R-:W-:Y:S02]  /*bd00*/  ISETP.GT.AND.EX P0, PT, R12, RZ, PT, P0 ;  /* 0x000000ff0c00720c */ /* 0x000fe40003f04300 */
[----:B------:R-:W-:Y:S01]  /*bd10*/  LEA.HI.X R12, R14, UR5, R19, 0x3, P2 ;  /* 0x000000050e0c7c11 */ /* 0x000fe200090f1c13 */
[----:B------:R-:W-:-:S10]  /*bd20*/  UMOV UR5, URZ ;  /* 0x0000003f00057c82 */ /* 0x000fd40008000000 */
        /* <DEDUP_REMOVED lines=8> */
.L_x_702:
        /* <DEDUP_REMOVED lines=8> */
[----:B------:R-:W-:-:S04]  /*be30*/  LOP3.LUT R39, R39, R38, RZ, 0x3c, !PT ;  /* 0x0000002627277212 */ /* 0x000fc800078e3cff */
[----:B------:R-:W-:-:S04]  /*be40*/  LOP3.LUT R38, R39, R38, RZ, 0x3c, !PT ;  /* 0x0000002627267212 */ /* 0x000fc800078e3cff */
[----:B------:R-:W-:Y:S01]  /*be50*/  LOP3.LUT R39, R39, R38, RZ, 0x3c, !PT ;  /* 0x0000002627277212 */ /* 0x000fe200078e3cff */
[-C--:B--2---:R-:W-:Y:S02]  /*be60*/  IMAD R21, R21, R22.reuse, RZ ;  /* 0x0000001615157224 */ /* 0x084fe400078e02ff */
[----:B------:R-:W-:-:S04]  /*be70*/  IMAD.WIDE.U32 R38, R20, R22, R38 ;  /* 0x0000001614267225 */ /* 0x000fc800078e0026 */
[----:B------:R-:W-:Y:S01]  /*be80*/  IMAD R25, R20, R23, R21 ;  /* 0x0000001714197224 */ /* 0x000fe200078e0215 */
[----:B------:R-:W-:Y:S01]  /*be90*/  IADD3 R20, P2, R13, UR10, RZ ;  /* 0x0000000a0d147c10 */ /* 0x000fe2000ff5e0ff */
[----:B------:R-:W2:Y:S03]  /*bea0*/  LDG.E.64 R22, desc[UR6][R18.64+0x8] ;  /* 0x0000080612167981 */ /* 0x000ea6000c1e1b00 */
[----:B------:R-:W-:-:S05]  /*beb0*/  IADD3.X R21, R12, UR14, RZ, P2, !PT ;  /* 0x0000000e0c157c10 */ /* 0x000fca00097fe4ff */
[----:B------:R0:W2:Y:S01]  /*bec0*/  LDG.E.64.CONSTANT R12, desc[UR6][R20.64] ;  /* 0x00000006140c7981 */ /* 0x0000a2000c1e9b00 */
[----:B------:R-:W-:-:S03]  /*bed0*/  IMAD.IADD R39, R39, 0x1, R25 ;  /* 0x0000000127277824 */ /* 0x000fc600078e0219 */
[----:B------:R-:W3:Y:S01]  /*bee0*/  LDG.E.64 R24, desc[UR6][R18.64+0x10] ;  /* 0x0000100612187981 */ /* 0x000ee2000c1e1b00 */
[----:B0-----:R-:W-:-:S04]  /*bef0*/  IADD3 R20, P2, R20, UR10, RZ ;  /* 0x0000000a14147c10 */ /* 0x001fc8000ff5e0ff */
[----:B------:R-:W-:Y:S01]  /*bf00*/  IADD3.X R21, R21, UR14, RZ, P2, !PT ;  /* 0x0000000e15157c10 */ /* 0x000fe200097fe4ff */
[----:B--2---:R-:W-:-:S04]  /*bf10*/  IMAD R29, R13, R22, RZ ;  /* 0x000000160d1d7224 */ /* 0x004fc800078e02ff */
[C---:B------:R-:W-:Y:S02]  /*bf20*/  IMAD R29, R12.reuse, R23, R29 ;  /* 0x000000170c1d7224 */ /* 0x040fe400078e021d */
[----:B------:R-:W-:Y:S02]  /*bf30*/  IMAD.WIDE.U32 R12, R12, R22, R38 ;  /* 0x000000160c0c7225 */ /* 0x000fe400078e0026 */
[----:B------:R-:W3:Y:S03]  /*bf40*/  LDG.E.64.CONSTANT R22, desc[UR6][R20.64] ;  /* 0x0000000614167981 */ /* 0x000ee6000c1e9b00 */
[----:B------:R-:W-:Y:S01]  /*bf50*/  IADD3 R13, R13, R29, RZ ;  /* 0x0000001d0d0d7210 */ /* 0x000fe20007ffe0ff */
[----:B---3--:R-:W-:-:S04]  /*bf60*/  IMAD R29, R23, R24, RZ ;  /* 0x00000018171d7224 */ /* 0x008fc800078e02ff */
[C---:B------:R-:W-:Y:S02]  /*bf70*/  IMAD R29, R22.reuse, R25, R29 ;  /* 0x00000019161d7224 */ /* 0x040fe400078e021d */
[----:B------:R-:W-:Y:S01]  /*bf80*/  IMAD.WIDE.U32 R22, R22, R24, R12 ;  /* 0x0000001816167225 */ /* 0x000fe200078e000c */
[----:B------:R-:W-:Y:S01]  /*bf90*/  IADD3 R12, P2, R20, UR10, RZ ;  /* 0x0000000a140c7c10 */ /* 0x000fe2000ff5e0ff */
[----:B------:R-:W2:Y:S03]  /*bfa0*/  LDG.E.64 R24, desc[UR6][R18.64+0x18] ;  /* 0x0000180612187981 */ /* 0x000ea6000c1e1b00 */
[----:B------:R-:W-:-:S05]  /*bfb0*/  IADD3.X R13, R21, UR14, RZ, P2, !PT ;  /* 0x0000000e150d7c10 */ /* 0x000fca00097fe4ff */
[----:B------:R0:W2:Y:S01]  /*bfc0*/  LDG.E.64.CONSTANT R20, desc[UR6][R12.64] ;  /* 0x000000060c147981 */ /* 0x0000a2000c1e9b00 */
[----:B------:R-:W-:Y:S01]  /*bfd0*/  IMAD.IADD R23, R23, 0x1, R29 ;  /* 0x0000000117177824 */ /* 0x000fe200078e021d */
[----:B0-----:R-:W-:-:S04]  /*bfe0*/  IADD3 R12, P2, R12, UR10, RZ ;  /* 0x0000000a0c0c7c10 */ /* 0x001fc8000ff5e0ff */
[----:B------:R-:W-:Y:S01]  /*bff0*/  IADD3.X R13, R13, UR14, RZ, P2, !PT ;  /* 0x0000000e0d0d7c10 */ /* 0x000fe200097fe4ff */
[----:B--2---:R-:W-:-:S04]  /*c000*/  IMAD R29, R21, R24, RZ ;  /* 0x00000018151d7224 */ /* 0x004fc800078e02ff */
[C---:B------:R-:W-:Y:S02]  /*c010*/  IMAD R29, R20.reuse, R25, R29 ;  /* 0x00000019141d7224 */ /* 0x040fe400078e021d */
[----:B------:R-:W-:Y:S02]  /*c020*/  IMAD.WIDE.U32 R20, R20, R24, R22 ;  /* 0x0000001814147225 */ /* 0x000fe400078e0016 */
[----:B------:R0:W2:Y:S04]  /*c030*/  LDG.E.64.CONSTANT R22, desc[UR6][R12.64] ;  /* 0x000000060c167981 */ /* 0x0000a8000c1e9b00 */
[----:B------:R-:W2:Y:S01]  /*c040*/  LDG.E.64 R24, desc[UR6][R18.64+0x20] ;  /* 0x0000200612187981 */ /* 0x000ea2000c1e1b00 */
        /* <DEDUP_REMOVED lines=80> */
[----:B------:R-:W-:-:S03]  /*c550*/  IADD3 R21, R21, R29, RZ ;  /* 0x0000001d15157210 */ /* 0x000fc60007ffe0ff */
[----:B------:R-:W3:Y:S01]  /*c560*/  LDG.E.64 R18, desc[UR6][R18.64+0x78] ;  /* 0x0000780612127981 */ /* 0x000ee2000c1e1b00 */
[----:B--2---:R-:W-:-:S04]  /*c570*/  IMAD R23, R23, R24, RZ ;  /* 0x0000001817177224 */ /* 0x004fc800078e02ff */
[C---:B------:R-:W-:Y:S02]  /*c580*/  IMAD R25, R22.reuse, R25, R23 ;  /* 0x0000001916197224 */ /* 0x040fe400078e0217 */
[----:B------:R-:W-:Y:S01]  /*c590*/  IMAD.WIDE.U32 R22, R22, R24, R20 ;  /* 0x0000001816167225 */ /* 0x000fe200078e0014 */
[----:B------:R-:W-:-:S04]  /*c5a0*/  IADD3 R20, P2, R12, UR10, RZ ;  /* 0x0000000a0c147c10 */ /* 0x000fc8000ff5e0ff */
[----:B------:R-:W-:-:S05]  /*c5b0*/  IADD3.X R21, R13, UR14, RZ, P2, !PT ;  /* 0x0000000e0d157c10 */ /* 0x000fca00097fe4ff */
[----:B------:R-:W3:Y:S01]  /*c5c0*/  LDG.E.64.CONSTANT R12, desc[UR6][R20.64] ;  /* 0x00000006140c7981 */ /* 0x000ee2000c1e9b00 */
[----:B------:R-:W-:-:S04]  /*c5d0*/  UIADD3 UR9, UP0, UR9, -0x10, URZ ;  /* 0xfffffff009097890 */ /* 0x000fc8000ff1e03f */
[----:B------:R-:W-:Y:S02]  /*c5e0*/  UIADD3.X UR15, UR15, -0x1, URZ, UP0, !UPT ;  /* 0xffffffff0f0f7890 */ /* 0x000fe400087fe43f */
[----:B------:R-:W-:-:S04]  /*c5f0*/  UISETP.GT.U32.AND UP0, UPT, UR9, 0xc, UPT ;  /* 0x0000000c0900788c */ /* 0x000fc8000bf04070 */
[----:B------:R-:W-:-:S06]  /*c600*/  UISETP.GT.AND.EX UP0, UPT, UR15, URZ, UPT, UP0 ;  /* 0x0000003f0f00728c */ /* 0x000fcc000bf04300 */
[----:B------:R-:W-:Y:S01]  /*c610*/  PLOP3.LUT P3, PT, PT, PT, UP0, 0x80, 0x0 ;  /* 0x000000000000781c */ /* 0x000fe20003f6f008 */
[----:B------:R-:W-:Y:S01]  /*c620*/  IMAD.IADD R23, R23, 0x1, R25 ;  /* 0x0000000117177824 */ /* 0x000fe200078e0219 */
[----:B------:R-:W-:-:S04]  /*c630*/  UIADD3 UR4, UP1, UR4, 0x10, URZ ;  /* 0x0000001004047890 */ /* 0x000fc8000ff3e03f */
[----:B------:R-:W-:Y:S01]  /*c640*/  UIADD3.X UR5, URZ, UR5, URZ, UP1, !UPT ;  /* 0x000000053f057290 */ /* 0x000fe20008ffe43f */
        /* <DEDUP_REMOVED lines=8> */
.L_x_701:
[----:B------:R-:W-:-:S04]  /*c6d0*/  UISETP.GT.U32.AND UP0, UPT, UR9, 0x4, UPT ;  /* 0x000000040900788c */ /* 0x000fc8000bf04070 */
[----:B------:R-:W-:-:S06]  /*c6e0*/  UISETP.GT.AND.EX UP0, UPT, UR15, URZ, UPT, UP0 ;  /* 0x0000003f0f00728c */ /* 0x000fcc000bf04300 */
[----:B------:R-:W-:-:S13]  /*c6f0*/  PLOP3.LUT P2, PT, PT, PT, UP0, 0x80, 0x0 ;  /* 0x000000000000781c */ /* 0x000fda0003f4f008 */
        /* <DEDUP_REMOVED lines=10> */
[----:B------:R-:W-:Y:S01]  /*c7a0*/  MOV R24, R39 ;  /* 0x0000002700187202 */ /* 0x000fe20000000f00 */
[----:B------:R-:W-:Y:S02]  /*c7b0*/  IMAD.MOV.U32 R25, RZ, RZ, R38 ;  /* 0x000000ffff197224 */ /* 0x000fe400078e0026 */
[-C--:B--2---:R-:W-:Y:S02]  /*c7c0*/  IMAD R21, R21, R22.reuse, RZ ;  /* 0x0000001615157224 */ /* 0x084fe400078e02ff */
[----:B------:R-:W-:-:S04]  /*c7d0*/  IMAD.WIDE.U32 R24, R20, R22, R24 ;  /* 0x0000001614187225 */ /* 0x000fc800078e0018 */
[----:B------:R-:W-:Y:S01]  /*c7e0*/  IMAD R29, R20, R23, R21 ;  /* 0x00000017141d7224 */ /* 0x000fe200078e0215 */
[----:B------:R-:W-:Y:S01]  /*c7f0*/  IADD3 R20, P0, R13, UR10, RZ ;  /* 0x0000000a0d147c10 */ /* 0x000fe2000ff1e0ff */
[----:B------:R-:W2:Y:S03]  /*c800*/  LDG.E.64 R22, desc[UR6][R18.64+0x8] ;  /* 0x0000080612167981 */ /* 0x000ea6000c1e1b00 */
[----:B------:R-:W-:-:S05]  /*c810*/  IADD3.X R21, R12, UR14, RZ, P0, !PT ;  /* 0x0000000e0c157c10 */ /* 0x000fca00087fe4ff */
[----:B------:R0:W2:Y:S01]  /*c820*/  LDG.E.64.CONSTANT R12, desc[UR6][R20.64] ;  /* 0x00000006140c7981 */ /* 0x0000a2000c1e9b00 */
        /* <DEDUP_REMOVED lines=9> */
[----:B--2---:R-:W-:-:S04]  /*c8c0*/  IMAD R29, R23, R24, RZ ;  /* 0x00000018171d7224 */ /* 0x004fc800078e02ff */
[C---:B------:R-:W-:Y:S02]  /*c8d0*/  IMAD R29, R22.reuse, R25, R29 ;  /* 0x00000019161d7224 */ /* 0x040fe400078e021d */
[----:B------:R-:W-:Y:S01]  /*c8e0*/  IMAD.WIDE.U32 R22, R22, R24, R12 ;  /* 0x0000001816167225 */ /* 0x000fe200078e000c */
        /* <DEDUP_REMOVED lines=28> */
[----:B------:R-:W-:-:S03]  /*cab0*/  IMAD.IADD R21, R21, 0x1, R29 ;  /* 0x0000000115157824 */ /* 0x000fc600078e021d */
[----:B------:R-:W3:Y:S01]  /*cac0*/  LDG.E.64 R18, desc[UR6][R18.64+0x38] ;  /* 0x0000380612127981 */ /* 0x000ee2000c1e1b00 */
[----:B--2---:R-:W-:-:S04]  /*cad0*/  IMAD R23, R23, R24, RZ ;  /* 0x0000001817177224 */ /* 0x004fc800078e02ff */
[C---:B------:R-:W-:Y:S02]  /*cae0*/  IMAD R25, R22.reuse, R25, R23 ;  /* 0x0000001916197224 */ /* 0x040fe400078e0217 */
[----:B------:R-:W-:Y:S01]  /*caf0*/  IMAD.WIDE.U32 R22, R22, R24, R20 ;  /* 0x0000001816167225 */ /* 0x000fe200078e0014 */
[----:B------:R-:W-:-:S04]  /*cb00*/  IADD3 R20, P0, R12, UR10, RZ ;  /* 0x0000000a0c147c10 */ /* 0x000fc8000ff1e0ff */
[----:B------:R-:W-:-:S05]  /*cb10*/  IADD3.X R21, R13, UR14, RZ, P0, !PT ;  /* 0x0000000e0d157c10 */ /* 0x000fca00087fe4ff */
[----:B------:R-:W3:Y:S01]  /*cb20*/  LDG.E.64.CONSTANT R12, desc[UR6][R20.64] ;  /* 0x00000006140c7981 */ /* 0x000ee2000c1e9b00 */
[----:B------:R-:W-:Y:S01]  /*cb30*/  IADD3 R23, R23, R25, RZ ;  /* 0x0000001917177210 */ /* 0x000fe20007ffe0ff */
[----:B------:R-:W-:Y:S01]  /*cb40*/  UIADD3 UR9, UP1, UR9, -0x8, URZ ;  /* 0xfffffff809097890 */ /* 0x000fe2000ff3e03f */
[----:B------:R-:W-:Y:S01]  /*cb50*/  PLOP3.LUT P0, PT, PT, PT, PT, 0x8, 0x0 ;  /* 0x000000000000781c */ /* 0x000fe20003f0e170 */
[----:B------:R-:W-:Y:S02]  /*cb60*/  UIADD3 UR4, UP0, UR4, 0x8, URZ ;  /* 0x0000000804047890 */ /* 0x000fe4000ff1e03f */
[----:B------:R-:W-:Y:S02]  /*cb70*/  UIADD3.X UR15, UR15, -0x1, URZ, UP1, !UPT ;  /* 0xffffffff0f0f7890 */ /* 0x000fe40008ffe43f */
[----:B------:R-:W-:Y:S01]  /*cb80*/  UIADD3.X UR5, URZ, UR5, URZ, UP0, !UPT ;  /* 0x000000053f057290 */ /* 0x000fe200087fe43f */
[----:B---3--:R-:W-:-:S04]  /*cb90*/  IMAD R13, R13, R18, RZ ;  /* 0x000000120d0d7224 */ /* 0x008fc800078e02ff */
[----:B------:R-:W-:Y:S01]  /*cba0*/  IMAD R25, R12, R19, R13 ;  /* 0x000000130c197224 */ /* 0x000fe200078e020d */
[----:B------:R-:W-:Y:S01]  /*cbb0*/  IADD3 R13, P2, R20, UR10, RZ ;  /* 0x0000000a140d7c10 */ /* 0x000fe2000ff5e0ff */
[----:B------:R-:W-:-:S03]  /*cbc0*/  IMAD.WIDE.U32 R18, R12, R18, R22 ;  /* 0x000000120c127225 */ /* 0x000fc600078e0016 */
[----:B------:R-:W-:Y:S01]  /*cbd0*/  IADD3.X R12, R21, UR14, RZ, P2, !PT ;  /* 0x0000000e150c7c10 */ /* 0x000fe200097fe4ff */
[----:B------:R-:W-:Y:S01]  /*cbe0*/  IMAD.IADD R38, R19, 0x1, R25 ;  /* 0x0000000113267824 */ /* 0x000fe200078e0219 */
[----:B------:R-:W-:-:S07]  /*cbf0*/  MOV R39, R18 ;  /* 0x0000001200277202 */ /* 0x000fce0000000f00 */
.L_x_703:
[----:B------:R-:W-:-:S04]  /*cc00*/  ISETP.NE.U32.AND P2, PT, RZ, UR9, PT ;  /* 0x00000009ff007c0c */ /* 0x000fc8000bf45070 */
[----:B------:R-:W-:-:S13]  /*cc10*/  ISETP.NE.OR.EX P0, PT, RZ, UR15, P0, P2 ;  /* 0x0000000fff007c0c */ /* 0x000fda0008705720 */
[----:B------:R-:W-:Y:S05]  /*cc20*/  @!P0 BRA `(.L_x_699) ;  /* 0x0000000000c48947 */ /* 0x000fea0003800000 */
.L_x_700:
        /* <DEDUP_REMOVED lines=11> */
[----:B--2---:R-:W-:Y:S02]  /*cce0*/  IMAD R21, R21, R22, RZ ;  /* 0x0000001615157224 */ /* 0x004fe400078e02ff */
[----:B------:R-:W-:-:S04]  /*ccf0*/  IMAD.WIDE.U32 R38, R22, R20, R38 ;  /* 0x0000001416267225 */ /* 0x000fc800078e0026 */
[----:B------:R-:W-:Y:S01]  /*cd00*/  IMAD R25, R23, R20, R21 ;  /* 0x0000001417197224 */ /* 0x000fe200078e0215 */
[----:B------:R-:W-:-:S04]  /*cd10*/  IADD3 R20, P0, R13, UR10, RZ ;  /* 0x0000000a0d147c10 */ /* 0x000fc8000ff1e0ff */
[----:B------:R-:W-:Y:S02]  /*cd20*/  IADD3.X R21, R12, UR14, RZ, P0, !PT ;  /* 0x0000000e0c157c10 */ /* 0x000fe400087fe4ff */
[----:B------:R-:W2:Y:S04]  /*cd30*/  LDG.E.64 R12, desc[UR6][R18.64+0x8] ;  /* 0x00000806120c7981 */ /* 0x000ea8000c1e1b00 */
[----:B------:R0:W2:Y:S01]  /*cd40*/  LDG.E.64.CONSTANT R22, desc[UR6][R20.64] ;  /* 0x0000000614167981 */ /* 0x0000a2000c1e9b00 */
[----:B------:R-:W-:Y:S01]  /*cd50*/  IMAD.IADD R39, R39, 0x1, R25 ;  /* 0x0000000127277824 */ /* 0x000fe200078e0219 */
[----:B0-----:R-:W-:-:S04]  /*cd60*/  IADD3 R20, P0, R20, UR10, RZ ;  /* 0x0000000a14147c10 */ /* 0x001fc8000ff1e0ff */
[----:B------:R-:W-:-:S05]  /*cd70*/  IADD3.X R21, R21, UR14, RZ, P0, !PT ;  /* 0x0000000e15157c10 */ /* 0x000fca00087fe4ff */
[----:B------:R0:W3:Y:S01]  /*cd80*/  LDG.E.64.CONSTANT R24, desc[UR6][R20.64] ;  /* 0x0000000614187981 */ /* 0x0000e2000c1e9b00 */
[----:B--2---:R-:W-:-:S04]  /*cd90*/  IMAD R29, R23, R12, RZ ;  /* 0x0000000c171d7224 */ /* 0x004fc800078e02ff */
[-C--:B------:R-:W-:Y:S02]  /*cda0*/  IMAD R29, R13, R22.reuse, R29 ;  /* 0x000000160d1d7224 */ /* 0x080fe400078e021d */
[----:B------:R-:W-:Y:S02]  /*cdb0*/  IMAD.WIDE.U32 R12, R12, R22, R38 ;  /* 0x000000160c0c7225 */ /* 0x000fe400078e0026 */
[----:B------:R-:W3:Y:S01]  /*cdc0*/  LDG.E.64 R22, desc[UR6][R18.64+0x10] ;  /* 0x0000100612167981 */ /* 0x000ee2000c1e1b00 */
[----:B0-----:R-:W-:Y:S02]  /*cdd0*/  IADD3 R20, P0, R20, UR10, RZ ;  /* 0x0000000a14147c10 */ /* 0x001fe4000ff1e0ff */
[----:B------:R-:W-:Y:S02]  /*cde0*/  IADD3 R13, R13, R29, RZ ;  /* 0x0000001d0d0d7210 */ /* 0x000fe40007ffe0ff */
[----:B------:R-:W-:Y:S01]  /*cdf0*/  IADD3.X R21, R21, UR14, RZ, P0, !PT ;  /* 0x0000000e15157c10 */ /* 0x000fe200087fe4ff */
[----:B------:R-:W2:Y:S01]  /*ce00*/  LDG.E.64 R18, desc[UR6][R18.64+0x18] ;  /* 0x0000180612127981 */ /* 0x000ea2000c1e1b00 */
[----:B---3--:R-:W-:-:S02]  /*ce10*/  IMAD R25, R25, R22, RZ ;  /* 0x0000001619197224 */ /* 0x008fc400078e02ff */
[----:B------:R-:W-:-:S04]  /*ce20*/  IMAD.WIDE.U32 R12, R22, R24, R12 ;  /* 0x00000018160c7225 */ /* 0x000fc800078e000c */
[----:B------:R-:W-:Y:S02]  /*ce30*/  IMAD R25, R23, R24, R25 ;  /* 0x0000001817197224 */ /* 0x000fe400078e0219 */
[----:B------:R-:W2:Y:S01]  /*ce40*/  LDG.E.64.CONSTANT R22, desc[UR6][R20.64] ;  /* 0x0000000614167981 */ /* 0x000ea2000c1e9b00 */
[----:B------:R-:W-:-:S04]  /*ce50*/  UIADD3 UR9, UP0, UR9, -0x4, URZ ;  /* 0xfffffffc09097890 */ /* 0x000fc8000ff1e03f */
[----:B------:R-:W-:Y:S02]  /*ce60*/  UIADD3.X UR15, UR15, -0x1, URZ, UP0, !UPT ;  /* 0xffffffff0f0f7890 */ /* 0x000fe400087fe43f */
[----:B------:R-:W-:Y:S01]  /*ce70*/  ISETP.NE.U32.AND P0, PT, RZ, UR9, PT ;  /* 0x00000009ff007c0c */ /* 0x000fe2000bf05070 */
[----:B------:R-:W-:-:S03]  /*ce80*/  IMAD.IADD R13, R13, 0x1, R25 ;  /* 0x000000010d0d7824 */ /* 0x000fc600078e0219 */
[----:B------:R-:W-:Y:S01]  /*ce90*/  ISETP.NE.AND.EX P0, PT, RZ, UR15, PT, P0 ;  /* 0x0000000fff007c0c */ /* 0x000fe2000bf05300 */
[----:B------:R-:W-:-:S04]  /*cea0*/  UIADD3 UR4, UP0, UR4, 0x4, URZ ;  /* 0x0000000404047890 */ /* 0x000fc8000ff1e03f */
[----:B------:R-:W-:Y:S01]  /*ceb0*/  UIADD3.X UR5, URZ, UR5, URZ, UP0, !UPT ;  /* 0x000000053f057290 */ /* 0x000fe200087fe43f */
[----:B--2---:R-:W-:-:S04]  /*cec0*/  IMAD R23, R23, R18, RZ ;  /* 0x0000001217177224 */ /* 0x004fc800078e02ff */
[-C--:B------:R-:W-:Y:S02]  /*ced0*/  IMAD R23, R19, R22.reuse, R23 ;  /* 0x0000001613177224 */ /* 0x080fe400078e0217 */
[----:B------:R-:W-:Y:S01]  /*cee0*/  IMAD.WIDE.U32 R18, R18, R22, R12 ;  /* 0x0000001612127225 */ /* 0x000fe200078e000c */
[----:B------:R-:W-:-:S04]  /*cef0*/  IADD3 R13, P2, R20, UR10, RZ ;  /* 0x0000000a140d7c10 */ /* 0x000fc8000ff5e0ff */
[----:B------:R-:W-:Y:S01]  /*cf00*/  IADD3.X R12, R21, UR14, RZ, P2, !PT ;  /* 0x0000000e150c7c10 */ /* 0x000fe200097fe4ff */
[----:B------:R-:W-:Y:S01]  /*cf10*/  IMAD.MOV.U32 R39, RZ, RZ, R18 ;  /* 0x000000ffff277224 */ /* 0x000fe200078e0012 */
[----:B------:R-:W-:Y:S01]  /*cf20*/  IADD3 R38, R19, R23, RZ ;  /* 0x0000001713267210 */ /* 0x000fe20007ffe0ff */
[----:B------:R-:W-:Y:S06]  /*cf30*/  @P0 BRA `(.L_x_700) ;  /* 0xfffffffc003c0947 */ /* 0x000fec000383ffff */
.L_x_699:
[----:B------:R-:W0:Y:S02]  /*cf40*/  LDC R30, c[0x0][0x228] ;  /* 0x00008a00ff1e7b82 */ /* 0x000e240000000800 */
[----:B0-----:R-:W-:-:S04]  /*cf50*/  LOP3.LUT R30, R30, 0x3, RZ, 0xc0, !PT ;  /* 0x000000031e1e7812 */ /* 0x001fc800078ec0ff */
[----:B------:R-:W-:-:S04]  /*cf60*/  ISETP.NE.U32.AND P0, PT, R30, RZ, PT ;  /* 0x000000ff1e00720c */ /* 0x000fc80003f05070 */
[----:B------:R-:W-:-:S13]  /*cf70*/  ISETP.NE.AND.EX P0, PT, RZ, RZ, PT, P0 ;  /* 0x000000ffff00720c */ /* 0x000fda0003f05300 */
[----:B------:R-:W-:Y:S05]  /*cf80*/  @!P0 BRA `(.L_x_698) ;  /* 0x0000000000d88947 */ /* 0x000fea0003800000 */
[----:B------:R-:W0:Y:S01]  /*cf90*/  LDC.64 R18, c[0x0][0x238] ;  /* 0x00008e00ff127b82 */ /* 0x000e220000000a00 */
[----:B------:R-:W-:Y:S01]  /*cfa0*/  MOV R16, R14 ;  /* 0x0000000e00107202 */ /* 0x000fe20000000f00 */
[----:B------:R-:W-:Y:S01]  /*cfb0*/  ULDC.64 UR10, c[0x0][0x230] ;  /* 0x00008c00000a7ab9 */ /* 0x000fe20000000a00 */
[----:B------:R-:W-:Y:S01]  /*cfc0*/  ULDC.64 UR12, c[0x0][0x218] ;  /* 0x00008600000c7ab9 */ /* 0x000fe20000000a00 */
[----:B------:R-:W-:Y:S01]  /*cfd0*/  ULEA UR9, UP0, UR4, UR10, 0x3 ;  /* 0x0000000a04097291 */ /* 0x000fe2000f80183f */
[----:B0-----:R-:W-:-:S03]  /*cfe0*/  IMAD R20, R18, UR5, RZ ;  /* 0x0000000512147c24 */ /* 0x001fc6000f8e02ff */
[----:B------:R-:W-:Y:S02]  /*cff0*/  ULEA.HI.X UR5, UR4, UR11, UR5, 0x3, UP0 ;  /* 0x0000000b04057291 */ /* 0x000fe400080f1c05 */
[----:B------:R-:W-:-:S04]  /*d000*/  IMAD.WIDE.U32 R12, R18, UR4, R16 ;  /* 0x00000004120c7c25 */ /* 0x000fc8000f8e0010 */
[----:B------:R-:W-:Y:S01]  /*d010*/  IMAD R29, R19, UR4, R20 ;  /* 0x00000004131d7c24 */ /* 0x000fe2000f8e0214 */
[----:B------:R-:W-:-:S03]  /*d020*/  LEA R20, P0, R12, UR12, 0x3 ;  /* 0x0000000c0c147c11 */ /* 0x000fc6000f8018ff */
[----:B------:R-:W-:-:S05]  /*d030*/  IMAD.IADD R13, R13, 0x1, R29 ;  /* 0x000000010d0d7824 */ /* 0x000fca00078e021d */
[----:B------:R-:W-:Y:S01]  /*d040*/  LEA.HI.X R21, R12, UR13, R13, 0x3, P0 ;  /* 0x0000000d0c157c11 */ /* 0x000fe200080f1c0d */
[----:B------:R-:W-:Y:S01]  /*d050*/  IMAD.U32 R13, RZ, RZ, UR5 ;  /* 0x00000005ff0d7e24 */ /* 0x000fe2000f8e00ff */
[----:B------:R-:W-:-:S04]  /*d060*/  MOV R12, UR9 ;  /* 0x00000009000c7c02 */ /* 0x000fc80008000f00 */
[----:B------:R-:W2:Y:S04]  /*d070*/  LDG.E.64.CONSTANT R20, desc[UR6][R20.64] ;  /* 0x0000000614147981 */ /* 0x000ea8000c1e9b00 */
[----:B------:R-:W2:Y:S01]  /*d080*/  LDG.E.64 R22, desc[UR6][R12.64] ;  /* 0x000000060c167981 */ /* 0x000ea2000c1e1b00 */
[----:B------:R-:W-:Y:S01]  /*d090*/  ISETP.NE.U32.AND P0, PT, R30, 0x1, PT ;  /* 0x000000011e00780c */ /* 0x000fe20003f05070 */
[----:B------:R-:W-:Y:S01]  /*d0a0*/  IMAD.MOV.U32 R25, RZ, RZ, R38 ;  /* 0x000000ffff197224 */ /* 0x000fe200078e0026 */
        /* <DEDUP_REMOVED lines=8> */
[----:B------:R-:W0:Y:S02]  /*d130*/  LDC.64 R20, c[0x0][0x238] ;  /* 0x00008e00ff147b82 */ /* 0x000e240000000a00 */
[----:B0-----:R-:W-:-:S03]  /*d140*/  IMAD.WIDE.U32 R20, R18, UR4, R20 ;  /* 0x0000000412147c25 */ /* 0x001fc6000f8e0014 */
[----:B------:R-:W-:-:S04]  /*d150*/  IADD3 R15, P0, R14, R20, RZ ;  /* 0x000000140e0f7210 */ /* 0x000fc80007f1e0ff */
[----:B------:R-:W-:Y:S02]  /*d160*/  IADD3.X R16, R17, R29, R21, P0, !PT ;  /* 0x0000001d11107210 */ /* 0x000fe400007fe415 */
[C---:B------:R-:W-:Y:S01]  /*d170*/  LEA R14, P0, R15.reuse, UR12, 0x3 ;  /* 0x0000000c0f0e7c11 */ /* 0x040fe2000f8018ff */
[----:B------:R-:W2:Y:S03]  /*d180*/  LDG.E.64 R20, desc[UR6][R12.64+0x8] ;  /* 0x000008060c147981 */ /* 0x000ea6000c1e1b00 */
[----:B------:R-:W-:Y:S02]  /*d190*/  LEA.HI.X R15, R15, UR13, R16, 0x3, P0 ;  /* 0x0000000d0f0f7c11 */ /* 0x000fe400080f1c10 */
[----:B------:R-:W-:-:S03]  /*d1a0*/  ISETP.NE.U32.AND P0, PT, R30, 0x2, PT ;  /* 0x000000021e00780c */ /* 0x000fc60003f05070 */
[----:B------:R0:W2:Y:S01]  /*d1b0*/  LDG.E.64.CONSTANT R16, desc[UR6][R14.64] ;  /* 0x000000060e107981 */ /* 0x0000a2000c1e9b00 */
[----:B------:R-:W-:-:S13]  /*d1c0*/  ISETP.NE.AND.EX P0, PT, RZ, RZ, PT, P0 ;  /* 0x000000ffff00720c */ /* 0x000fda0003f05300 */
[C---:B0-----:R-:W-:Y:S01]  /*d1d0*/  @P0 LEA R14, P2, R18.reuse, R14, 0x3 ;  /* 0x0000000e120e0211 */ /* 0x041fe200078418ff */
[----:B------:R-:W3:Y:S03]  /*d1e0*/  @P0 LDG.E.64 R12, desc[UR6][R12.64+0x10] ;  /* 0x000010060c0c0981 */ /* 0x000ee6000c1e1b00 */
[----:B------:R-:W-:-:S06]  /*d1f0*/  @P0 LEA.HI.X R15, R18, R15, R19, 0x3, P2 ;  /* 0x0000000f120f0211 */ /* 0x000fcc00010f1c13 */
        /* <DEDUP_REMOVED lines=8> */
[----:B------:R-:W-:-:S03]  /*d280*/  @P0 MOV R16, R39 ;  /* 0x0000002700100202 */ /* 0x000fc60000000f00 */
[----:B------:R-:W-:Y:S02]  /*d290*/  @P0 IMAD.MOV.U32 R17, RZ, RZ, R38 ;  /* 0x000000ffff110224 */ /* 0x000fe400078e0026 */
[----:B---3--:R-:W-:-:S04]  /*d2a0*/  @P0 IMAD R19, R15, R12, RZ ;  /* 0x0000000c0f130224 */ /* 0x008fc800078e02ff */
[C---:B------:R-:W-:Y:S02]  /*d2b0*/  @P0 IMAD R19, R14.reuse, R13, R19 ;  /* 0x0000000d0e130224 */ /* 0x040fe400078e0213 */
[----:B------:R-:W-:-:S04]  /*d2c0*/  @P0 IMAD.WIDE.U32 R12, R14, R12, R16 ;  /* 0x0000000c0e0c0225 */ /* 0x000fc800078e0010 */
[----:B------:R-:W-:Y:S01]  /*d2d0*/  @P0 IMAD.MOV.U32 R39, RZ, RZ, R12 ;  /* 0x000000ffff270224 */ /* 0x000fe200078e000c */
[----:B------:R-:W-:-:S07]  /*d2e0*/  @P0 IADD3 R38, R13, R19, RZ ;  /* 0x000000130d260210 */ /* 0x000fce0007ffe0ff */
.L_x_698:
[----:B------:R-:W-:Y:S05]  /*d2f0*/  BSYNC B0 ;  /* 0x0000000000007941 */ /* 0x000fea0003800000 */
.L_x_697:
[----:B-----5:R-:W0:Y:S01]  /*d300*/  S2R R12, SR_TID.X ;  /* 0x00000000000c7919 */ /* 0x020e220000002100 */
[----:B------:R-:W-:Y:S01]  /*d310*/  ULDC UR4, c[0x0][0x210] ;  /* 0x0000840000047ab9 */ /* 0x000fe20000000800 */
[----:B------:R-:W-:Y:S01]  /*d320*/  BSSY B0, `(.L_x_704) ;  /* 0x0000186000007945 */ /* 0x000fe20003800000 */
[----:B------:R-:W-:Y:S01]  /*d330*/  UIADD3 UR4, -UR8, UR4, URZ ;  /* 0x0000000408047290 */ /* 0x000fe2000fffe13f */
[----:B0-----:R-:W-:-:S05]  /*d340*/  IADD3 R12, R12, 0x80, RZ ;  /* 0x000000800c0c7810 */ /* 0x001fca0007ffe0ff */
[----:B------:R-:W-:-:S13]  /*d350*/  ISETP.GE.AND P0, PT, R12, UR4, PT ;  /* 0x000000040c007c0c */ /* 0x000fda000bf06270 */
[----:B------:R-:W-:Y:S05]  /*d360*/  @P0 BRA `(.L_x_705) ;  /* 0x0000001800040947 */ /* 0x000fea0003800000 */
[----:B------:R-:W-:Y:S01]  /*d370*/  ULDC.64 UR10, c[0x0][0x228] ;  /* 0x00008a00000a7ab9 */ /* 0x000fe20000000a00 */
[----:B------:R-:W-:Y:S01]  /*d380*/  ULDC.64 UR16, c[0x0][0x238] ;  /* 0x00008e0000107ab9 */ /* 0x000fe20000000a00 */
[----:B------:R-:W-:Y:S01]  /*d390*/  UIADD3 UR4, UP0, UR10, -0x1, URZ ;  /* 0xffffffff0a047890 */ /* 0x000fe2000ff1e03f */
[----:B------:R-:W-:-:S03]  /*d3a0*/  CS2R R36, SRZ ;  /* 0x0000000000247805 */ /* 0x000fc6000001ff00 */
[----:B------:R-:W-:Y:S02]  /*d3b0*/  UIADD3.X UR9, UR11, -0x1, URZ, UP0, !UPT ;  /* 0xffffffff0b097890 */ /* 0x000fe400087fe43f */
[----:B------:R-:W-:-:S03]  /*d3c0*/  UISETP.GE.U32.AND UP0, UPT, UR4, 0x3, UPT ;  /* 0x000000030400788c */ /* 0x000fc6000bf06070 */
[----:B------:R-:W-:Y:S01]  /*d3d0*/  ULDC.64 UR4, c[0x0][0x220] ;  /* 0x0000880000047ab9 */ /* 0x000fe20000000a00 */
[----:B------:R-:W-:Y:S01]  /*d3e0*/  UISETP.GE.U32.AND.EX UP0, UPT, UR9, URZ, UPT, UP0 ;  /* 0x0000003f0900728c */ /* 0x000fe2000bf06100 */
[----:B------:R-:W-:Y:S01]  /*d3f0*/  IMAD R15, R27, UR4, RZ ;  /* 0x000000041b0f7c24 */ /* 0x000fe2000f8e02ff */
[----:B------:R-:W-:Y:S01]  /*d400*/  ULOP3.LUT UR9, UR10, 0x3, URZ, 0xc0, !UPT ;  /* 0x000000030a097892 */ /* 0x000fe2000f8ec03f */
[C---:B------:R-:W-:Y:S01]  /*d410*/  IMAD.WIDE.U32 R12, R26.reuse, UR4, RZ ;  /* 0x000000041a0c7c25 */ /* 0x040fe2000f8e00ff */
[----:B------:R-:W-:Y:S02]  /*d420*/  UMOV UR4, URZ ;  /* 0x0000003f00047c82 */ /* 0x000fe40008000000 */
[----:B------:R-:W-:Y:S01]  /*d430*/  PLOP3.LUT P0, PT, PT, PT, UP0, 0x80, 0x0 ;  /* 0x000000000000781c */ /* 0x000fe20003f0f008 */
[----:B------:R-:W-:Y:S01]  /*d440*/  IMAD R15, R26, UR5, R15 ;  /* 0x000000051a0f7c24 */ /* 0x000fe2000f8e020f */
[----:B------:R-:W-:-:S03]  /*d450*/  UMOV UR5, URZ ;  /* 0x0000003f00057c82 */ /* 0x000fc60008000000 */
[----:B------:R-:W-:-:S08]  /*d460*/  IMAD.IADD R31, R13, 0x1, R15 ;  /* 0x000000010d1f7824 */ /* 0x000fd000078e020f */
        /* <DEDUP_REMOVED lines=24> */
.L_x_709:
[----:B------:R-:W-:Y:S01]  /*d5f0*/  ULEA UR12, UP0, UR4, UR20, 0x3 ;  /* 0x00000014040c7291 */ /* 0x000fe2000f80183f */
[----:B------:R-:W-:Y:S01]  /*d600*/  MOV R16, R23 ;  /* 0x0000001700107202 */ /* 0x000fe20000000f00 */
[----:B------:R-:W-:Y:S02]  /*d610*/  IMAD.MOV.U32 R17, RZ, RZ, R22 ;  /* 0x000000ffff117224 */ /* 0x000fe400078e0016 */
[----:B------:R-:W-:Y:S02]  /*d620*/  ULEA.HI.X UR13, UR4, UR21, UR5, 0x3, UP0 ;  /* 0x00000015040d7291 */ /* 0x000fe400080f1c05 */
[----:B------:R-:W-:Y:S02]  /*d630*/  MOV R14, UR12 ;  /* 0x0000000c000e7c02 */ /* 0x000fe40008000f00 */
[----:B------:R-:W2:Y:S02]  /*d640*/  LDG.E.64.CONSTANT R16, desc[UR6][R16.64] ;  /* 0x0000000610107981 */ /* 0x000ea4000c1e9b00 */
[----:B------:R-:W-:Y:S01]  /*d650*/  IMAD.U32 R15, RZ, RZ, UR13 ;  /* 0x0000000dff0f7e24 */ /* 0x000fe2000f8e00ff */
[----:B------:R-:W-:-:S04]  /*d660*/  IADD3 R20, P2, R23, UR18, RZ ;  /* 0x0000001217147c10 */ /* 0x000fc8000ff5e0ff */
[----:B------:R-:W2:Y:S01]  /*d670*/  LDG.E.64 R18, desc[UR6][R14.64] ;  /* 0x000000060e127981 */ /* 0x000ea2000c1e1b00 */
[----:B------:R-:W-:-:S03]  /*d680*/  IADD3.X R21, R22, UR14, RZ, P2, !PT ;  /* 0x0000000e16157c10 */ /* 0x000fc600097fe4ff */
[----:B------:R-:W3:Y:S04]  /*d690*/  LDG.E.64 R24, desc[UR6][R14.64+0x8] ;  /* 0x000008060e187981 */ /* 0x000ee8000c1e1b00 */
[----:B------:R-:W3:Y:S01]  /*d6a0*/  LDG.E.64.CONSTANT R22, desc[UR6][R20.64] ;  /* 0x0000000614167981 */ /* 0x000ee2000c1e9b00 */
[----:B------:R-:W-:Y:S01]  /*d6b0*/  MOV R26, R37 ;  /* 0x00000025001a7202 */ /* 0x000fe20000000f00 */
[----:B------:R-:W-:Y:S02]  /*d6c0*/  IMAD.MOV.U32 R27, RZ, RZ, R36 ;  /* 0x000000ffff1b7224 */ /* 0x000fe400078e0024 */
[-C--:B--2---:R-:W-:Y:S02]  /*d6d0*/  IMAD R17, R17, R18.reuse, RZ ;  /* 0x0000001211117224 */ /* 0x084fe400078e02ff */
[----:B------:R-:W-:-:S04]  /*d6e0*/  IMAD.WIDE.U32 R26, R16, R18, R26 ;  /* 0x00000012101a7225 */ /* 0x000fc800078e001a */
[----:B------:R-:W-:Y:S01]  /*d6f0*/  IMAD R19, R16, R19, R17 ;  /* 0x0000001310137224 */ /* 0x000fe200078e0211 */
[----:B------:R-:W-:-:S04]  /*d700*/  IADD3 R16, P2, R20, UR18, RZ ;  /* 0x0000001214107c10 */ /* 0x000fc8000ff5e0ff */
[----:B------:R-:W-:Y:S01]  /*d710*/  IADD3 R27, R27, R19, RZ ;  /* 0x000000131b1b7210 */ /* 0x000fe20007ffe0ff */
[----:B---3--:R-:W-:Y:S01]  /*d720*/  IMAD R19, R23, R24, RZ ;  /* 0x0000001817137224 */ /* 0x008fe200078e02ff */
[----:B------:R-:W-:-:S03]  /*d730*/  IADD3.X R17, R21, UR14, RZ, P2, !PT ;  /* 0x0000000e15117c10 */ /* 0x000fc600097fe4ff */
[C---:B------:R-:W-:Y:S02]  /*d740*/  IMAD R25, R22.reuse, R25, R19 ;  /* 0x0000001916197224 */ /* 0x040fe400078e0213 */
[----:B------:R-:W2:Y:S01]  /*d750*/  LDG.E.64.CONSTANT R20, desc[UR6][R16.64] ;  /* 0x0000000610147981 */ /* 0x000ea2000c1e9b00 */
[----:B------:R-:W-:Y:S01]  /*d760*/  IMAD.WIDE.U32 R22, R22, R24, R26 ;  /* 0x0000001816167225 */ /* 0x000fe200078e001a */
[----:B------:R-:W-:Y:S02]  /*d770*/  IADD3 R26, P2, R16, UR18, RZ ;  /* 0x00000012101a7c10 */ /* 0x000fe4000ff5e0ff */
[----:B------:R-:W2:Y:S02]  /*d780*/  LDG.E.64 R18, desc[UR6][R14.64+0x10] ;  /* 0x000010060e127981 */ /* 0x000ea4000c1e1b00 */
[----:B------:R-:W-:Y:S01]  /*d790*/  IADD3.X R27, R17, UR14, RZ, P2, !PT ;  /* 0x0000000e111b7c10 */ /* 0x000fe200097fe4ff */
[----:B------:R-:W-:Y:S01]  /*d7a0*/  IMAD.IADD R23, R23, 0x1, R25 ;  /* 0x0000000117177824 */ /* 0x000fe200078e0219 */
[----:B------:R-:W3:Y:S04]  /*d7b0*/  LDG.E.64 R16, desc[UR6][R14.64+0x18] ;  /* 0x000018060e107981 */ /* 0x000ee8000c1e1b00 */
[----:B------:R-:W3:Y:S01]  /*d7c0*/  LDG.E.64.CONSTANT R24, desc[UR6][R26.64] ;  /* 0x000000061a187981 */ /* 0x000ee2000c1e9b00 */
[----:B--2---:R-:W-:-:S04]  /*d7d0*/  IMAD R21, R21, R18, RZ ;  /* 0x0000001215157224 */ /* 0x004fc800078e02ff */
[C---:B------:R-:W-:Y:S02]  /*d7e0*/  IMAD R19, R20.reuse, R19, R21 ;  /* 0x0000001314137224 */ /* 0x040fe400078e0215 */
[----:B------:R-:W-:Y:S01]  /*d7f0*/  IMAD.WIDE.U32 R20, R20, R18, R22 ;  /* 0x0000001214147225 */ /* 0x000fe200078e0016 */
[----:B------:R-:W-:-:S03]  /*d800*/  IADD3 R18, P2, R26, UR18, RZ ;  /* 0x000000121a127c10 */ /* 0x000fc6000ff5e0ff */
[-C--:B---3--:R-:W-:Y:S01]  /*d810*/  IMAD R25, R25, R16.reuse, RZ ;  /* 0x0000001019197224 */ /* 0x088fe200078e02ff */
[----:B------:R-:W-:Y:S02]  /*d820*/  IADD3 R21, R21, R19, RZ ;  /* 0x0000001315157210 */ /* 0x000fe40007ffe0ff */
[----:B------:R-:W-:Y:S01]  /*d830*/  IADD3.X R19, R27, UR14, RZ, P2, !PT ;  /* 0x0000000e1b137c10 */ /* 0x000fe200097fe4ff */
[C---:B------:R-:W-:Y:S02]  /*d840*/  IMAD R25, R24.reuse, R17, R25 ;  /* 0x0000001118197224 */ /* 0x040fe400078e0219 */
[----:B------:R-:W-:Y:S02]  /*d850*/  IMAD.WIDE.U32 R22, R24, R16, R20 ;  /* 0x0000001018167225 */ /* 0x000fe400078e0014 */
[----:B------:R-:W2:Y:S01]  /*d860*/  LDG.E.64.CONSTANT R20, desc[UR6][R18.64] ;  /* 0x0000000612147981 */ /* 0x000ea2000c1e9b00 */
[----:B------:R-:W-:-:S03]  /*d870*/  IADD3 R26, P2, R18, UR18, RZ ;  /* 0x00000012121a7c10 */ /* 0x000fc6000ff5e0ff */
[----:B------:R-:W2:Y:S01]  /*d880*/  LDG.E.64 R16, desc[UR6][R14.64+0x20] ;  /* 0x000020060e107981 */ /* 0x000ea2000c1e1b00 */
[----:B------:R-:W-:Y:S01]  /*d890*/  IADD3.X R27, R19, UR14, RZ, P2, !PT ;  /* 0x0000000e131b7c10 */ /* 0x000fe200097fe4ff */
[----:B------:R-:W-:-:S04]  /*d8a0*/  IMAD.IADD R23, R23, 0x1, R25 ;  /* 0x0000000117177824 */ /* 0x000fc800078e0219 */
[----:B------:R-:W3:Y:S04]  /*d8b0*/  LDG.E.64.CONSTANT R24, desc[UR6][R26.64] ;  /* 0x000000061a187981 */ /* 0x000ee8000c1e9b00 */
[----:B------:R-:W3:Y:S01]  /*d8c0*/  LDG.E.64 R18, desc[UR6][R14.64+0x28] ;  /* 0x000028060e127981 */ /* 0x000ee2000c1e1b00 */
        /* <DEDUP_REMOVED lines=40> */
[----:B------:R-:W-:Y:S01]  /*db50*/  IMAD.WIDE.U32 R22, R24, R18, R20 ;  /* 0x0000001218167225 */ /* 0x000fe200078e0014 */
[----:B------:R-:W-:Y:S01]  /*db60*/  IADD3 R26, P2, R16, UR18, RZ ;  /* 0x00000012101a7c10 */ /* 0x000fe2000ff5e0ff */
[----:B------:R-:W2:Y:S04]  /*db70*/  LDG.E.64.CONSTANT R20, desc[UR6][R16.64] ;  /* 0x0000000610147981 */ /* 0x000ea8000c1e9b00 */
        /* <DEDUP_REMOVED lines=8> */
[----:B------:R-:W-:Y:S01]  /*dc00*/  IADD3 R18, P2, R26, UR18, RZ ;  /* 0x000000121a127c10 */ /* 0x000fe2000ff5e0ff */
[----:B------:R-:W2:Y:S02]  /*dc10*/  LDG.E.64 R22, desc[UR6][R14.64+0x60] ;  /* 0x000060060e167981 */ /* 0x000ea4000c1e1b00 */
[-C--:B---3--:R-:W-:Y:S01]  /*dc20*/  IMAD R25, R25, R16.reuse, RZ ;  /* 0x0000001019197224 */ /* 0x088fe200078e02ff */
[----:B------:R-:W-:Y:S02]  /*dc30*/  IADD3 R21, R21, R19, RZ ;  /* 0x0000001315157210 */ /* 0x000fe40007ffe0ff */
[----:B------:R-:W-:Y:S01]  /*dc40*/  IADD3.X R19, R27, UR14, RZ, P2, !PT ;  /* 0x0000000e1b137c10 */ /* 0x000fe200097fe4ff */
[C---:B------:R-:W-:Y:S01]  /*dc50*/  IMAD R25, R24.reuse, R17, R25 ;  /* 0x0000001118197224 */ /* 0x040fe200078e0219 */
[----:B------:R-:W3:Y:S01]  /*dc60*/  LDG.E.64 R26, desc[UR6][R14.64+0x68] ;  /* 0x000068060e1a7981 */ /* 0x000ee2000c1e1b00 */
[----:B------:R-:W-:-:S03]  /*dc70*/  IMAD.WIDE.U32 R16, R24, R16, R20 ;  /* 0x0000001018107225 */ /* 0x000fc600078e0014 */
[----:B------:R0:W2:Y:S01]  /*dc80*/  LDG.E.64.CONSTANT R20, desc[UR6][R18.64] ;  /* 0x0000000612147981 */ /* 0x0000a2000c1e9b00 */
[----:B------:R-:W-:Y:S01]  /*dc90*/  IMAD.IADD R17, R17, 0x1, R25 ;  /* 0x0000000111117824 */ /* 0x000fe200078e0219 */
[----:B0-----:R-:W-:-:S04]  /*dca0*/  IADD3 R18, P2, R18, UR18, RZ ;  /* 0x0000001212127c10 */ /* 0x001fc8000ff5e0ff */
[----:B------:R-:W-:-:S05]  /*dcb0*/  IADD3.X R19, R19, UR14, RZ, P2, !PT ;  /* 0x0000000e13137c10 */ /* 0x000fca00097fe4ff */
[----:B------:R-:W3:Y:S01]  /*dcc0*/  LDG.E.64.CONSTANT R24, desc[UR6][R18.64] ;  /* 0x0000000612187981 */ /* 0x000ee2000c1e9b00 */
[----:B--2---:R-:W-:-:S04]  /*dcd0*/  IMAD R21, R21, R22, RZ ;  /* 0x0000001615157224 */ /* 0x004fc800078e02ff */
[C---:B------:R-:W-:Y:S02]  /*dce0*/  IMAD R23, R20.reuse, R23, R21 ;  /* 0x0000001714177224 */ /* 0x040fe400078e0215 */
[----:B------:R-:W-:Y:S01]  /*dcf0*/  IMAD.WIDE.U32 R20, R20, R22, R16 ;  /* 0x0000001614147225 */ /* 0x000fe200078e0010 */
[----:B------:R-:W-:-:S04]  /*dd00*/  IADD3 R16, P2, R18, UR18, RZ ;  /* 0x0000001212107c10 */ /* 0x000fc8000ff5e0ff */
[----:B------:R-:W-:Y:S02]  /*dd10*/  IADD3 R21, R21, R23, RZ ;  /* 0x0000001715157210 */ /* 0x000fe40007ffe0ff */
[----:B------:R-:W-:Y:S02]  /*dd20*/  IADD3.X R17, R19, UR14, RZ, P2, !PT ;  /* 0x0000000e13117c10 */ /* 0x000fe400097fe4ff */
[----:B------:R-:W2:Y:S01]  /*dd30*/  LDG.E.64 R18, desc[UR6][R14.64+0x70] ;  /* 0x000070060e127981 */ /* 0x000ea2000c1e1b00 */
[----:B---3--:R-:W-:-:S04]  /*dd40*/  IMAD R23, R25, R26, RZ ;  /* 0x0000001a19177224 */ /* 0x008fc800078e02ff */
[C---:B------:R-:W-:Y:S02]  /*dd50*/  IMAD R27, R24.reuse, R27, R23 ;  /* 0x0000001b181b7224 */ /* 0x040fe400078e0217 */
[----:B------:R-:W-:Y:S01]  /*dd60*/  IMAD.WIDE.U32 R24, R24, R26, R20 ;  /* 0x0000001a18187225 */ /* 0x000fe200078e0014 */
[----:B------:R-:W3:Y:S04]  /*dd70*/  LDG.E.64 R22, desc[UR6][R14.64+0x78] ;  /* 0x000078060e167981 */ /* 0x000ee8000c1e1b00 */
[----:B------:R0:W2:Y:S02]  /*dd80*/  LDG.E.64.CONSTANT R20, desc[UR6][R16.64] ;  /* 0x0000000610147981 */ /* 0x0000a4000c1e9b00 */
[----:B0-----:R-:W-:-:S04]  /*dd90*/  IADD3 R16, P2, R16, UR18, RZ ;  /* 0x0000001210107c10 */ /* 0x001fc8000ff5e0ff */
[----:B------:R-:W-:-:S05]  /*dda0*/  IADD3.X R17, R17, UR14, RZ, P2, !PT ;  /* 0x0000000e11117c10 */ /* 0x000fca00097fe4ff */
[----:B------:R-:W3:Y:S01]  /*ddb0*/  LDG.E.64.CONSTANT R14, desc[UR6][R16.64] ;  /* 0x00000006100e7981 */ /* 0x000ee2000c1e9b00 */
[----:B------:R-:W-:-:S04]  /*ddc0*/  UIADD3 UR9, UP0, UR9, -0x10, URZ ;  /* 0xfffffff009097890 */ /* 0x000fc8000ff1e03f */
[----:B------:R-:W-:Y:S02]  /*ddd0*/  UIADD3.X UR11, UR11, -0x1, URZ, UP0, !UPT ;  /* 0xffffffff0b0b7890 */ /* 0x000fe400087fe43f */
[----:B------:R-:W-:Y:S01]  /*dde0*/  UISETP.GT.U32.AND UP0, UPT, UR9, 0xc, UPT ;  /* 0x0000000c0900788c */ /* 0x000fe2000bf04070 */
[----:B------:R-:W-:-:S03]  /*ddf0*/  IMAD.IADD R25, R25, 0x1, R27 ;  /* 0x0000000119197824 */ /* 0x000fc600078e021b */
[----:B------:R-:W-:-:S06]  /*de00*/  UISETP.GT.AND.EX UP0, UPT, UR11, URZ, UPT, UP0 ;  /* 0x0000003f0b00728c */ /* 0x000fcc000bf04300 */
[----:B------:R-:W-:Y:S01]  /*de10*/  PLOP3.LUT P3, PT, PT, PT, UP0, 0x80, 0x0 ;  /* 0x000000000000781c */ /* 0x000fe20003f6f008 */
[----:B------:R-:W-:-:S04]  /*de20*/  UIADD3 UR4, UP1, UR4, 0x10, URZ ;  /* 0x0000001004047890 */ /* 0x000fc8000ff3e03f */
[----:B------:R-:W-:Y:S01]  /*de30*/  UIADD3.X UR5, URZ, UR5, URZ, UP1, !UPT ;  /* 0x000000053f057290 */ /* 0x000fe20008ffe43f */
[----:B--2---:R-:W-:-:S04]  /*de40*/  IMAD R21, R21, R18, RZ ;  /* 0x0000001215157224 */ /* 0x004fc800078e02ff */
[C---:B------:R-:W-:Y:S02]  /*de50*/  IMAD R21, R20.reuse, R19, R21 ;  /* 0x0000001314157224 */ /* 0x040fe400078e0215 */
[----:B------:R-:W-:-:S05]  /*de60*/  IMAD.WIDE.U32 R18, R20, R18, R24 ;  /* 0x0000001214127225 */ /* 0x000fca00078e0018 */
[----:B------:R-:W-:Y:S01]  /*de70*/  IADD3 R19, R19, R21, RZ ;  /* 0x0000001513137210 */ /* 0x000fe20007ffe0ff */
[----:B---3--:R-:W-:-:S04]  /*de80*/  IMAD R15, R15, R22, RZ ;  /* 0x000000160f0f7224 */ /* 0x008fc800078e02ff */
[----:B------:R-:W-:Y:S01]  /*de90*/  IMAD R21, R14, R23, R15 ;  /* 0x000000170e157224 */ /* 0x000fe200078e020f */
[----:B------:R-:W-:Y:S01]  /*dea0*/  IADD3 R23, P2, R16, UR18, RZ ;  /* 0x0000001210177c10 */ /* 0x000fe2000ff5e0ff */
[----:B------:R-:W-:-:S03]  /*deb0*/  IMAD.WIDE.U32 R14, R14, R22, R18 ;  /* 0x000000160e0e7225 */ /* 0x000fc600078e0012 */
[----:B------:R-:W-:Y:S01]  /*dec0*/  IADD3.X R22, R17, UR14, RZ, P2, !PT ;  /* 0x0000000e11167c10 */ /* 0x000fe200097fe4ff */
[----:B------:R-:W-:Y:S01]  /*ded0*/  IMAD.IADD R36, R15, 0x1, R21 ;  /* 0x000000010f247824 */ /* 0x000fe200078e0215 */
[----:B------:R-:W-:Y:S01]  /*dee0*/  MOV R37, R14 ;  /* 0x0000000e00257202 */ /* 0x000fe20000000f00 */
[----:B------:R-:W-:Y:S06]  /*def0*/  @P3 BRA `(.L_x_709) ;  /* 0xfffffff400bc3947 */ /* 0x000fec000383ffff */
.L_x_708:
[----:B------:R-:W-:-:S04]  /*df00*/  UISETP.GT.U32.AND UP0, UPT, UR9, 0x4, UPT ;  /* 0x000000040900788c */ /* 0x000fc8000bf04070 */
[----:B------:R-:W-:-:S06]  /*df10*/  UISETP.GT.AND.EX UP0, UPT, UR11, URZ, UPT, UP0 ;  /* 0x0000003f0b00728c */ /* 0x000fcc000bf04300 */
[----:B------:R-:W-:-:S13]  /*df20*/  PLOP3.LUT P2, PT, PT, PT, UP0, 0x80, 0x0 ;  /* 0x000000000000781c */ /* 0x000fda0003f4f008 */
[----:B------:R-:W-:Y:S05]  /*df30*/  @!P2 BRA `(.L_x_710) ;  /* 0x00000004003ca947 */ /* 0x000fea0003800000 */
[----:B------:R-:W-:Y:S01]  /*df40*/  ULDC.64 UR12, c[0x0][0x230] ;  /* 0x00008c00000c7ab9 */ /* 0x000fe20000000a00 */
[----:B------:R-:W-:Y:S01]  /*df50*/  IMAD.MOV.U32 R16, RZ, RZ, R23 ;  /* 0x000000ffff107224 */ /* 0x000fe200078e0017 */
[----:B------:R-:W-:Y:S01]  /*df60*/  ULEA UR12, UP0, UR4, UR12, 0x3 ;  /* 0x0000000c040c7291 */ /* 0x000fe2000f80183f */
[----:B------:R-:W-:-:S03]  /*df70*/  MOV R17, R22 ;  /* 0x0000001600117202 */ /* 0x000fc60000000f00 */
[----:B------:R-:W-:Y:S02]  /*df80*/  ULEA.HI.X UR13, UR4, UR13, UR5, 0x3, UP0 ;  /* 0x0000000d040d7291 */ /* 0x000fe400080f1c05 */
[----:B------:R-:W-:Y:S01]  /*df90*/  IMAD.U32 R14, RZ, RZ, UR12 ;  /* 0x0000000cff0e7e24 */ /* 0x000fe2000f8e00ff */
[----:B------:R0:W2:Y:S03]  /*dfa0*/  LDG.E.64.CONSTANT R18, desc[UR6][R16.64] ;  /* 0x0000000610127981 */ /* 0x0000a6000c1e9b00 */
[----:B------:R-:W-:-:S05]  /*dfb0*/  MOV R15, UR13 ;  /* 0x0000000d000f7c02 */ /* 0x000fca0008000f00 */
[----:B------:R-:W2:Y:S01]  /*dfc0*/  LDG.E.64 R20, desc[UR6][R14.64] ;  /* 0x000000060e147981 */ /* 0x000ea2000c1e1b00 */
[----:B0-----:R-:W-:-:S04]  /*dfd0*/  IADD3 R16, P0, R23, UR18, RZ ;  /* 0x0000001217107c10 */ /* 0x001fc8000ff1e0ff */
[----:B------:R-:W-:Y:S02]  /*dfe0*/  IADD3.X R17, R22, UR14, RZ, P0, !PT ;  /* 0x0000000e16117c10 */ /* 0x000fe400087fe4ff */
[----:B------:R-:W3:Y:S04]  /*dff0*/  LDG.E.64 R22, desc[UR6][R14.64+0x8] ;  /* 0x000008060e167981 */ /* 0x000ee8000c1e1b00 */
[----:B------:R0:W3:Y:S01]  /*e000*/  LDG.E.64.CONSTANT R24, desc[UR6][R16.64] ;  /* 0x0000000610187981 */ /* 0x0000e2000c1e9b00 */
[----:B------:R-:W-:Y:S01]  /*e010*/  MOV R27, R36 ;  /* 0x00000024001b7202 */ /* 0x000fe20000000f00 */
[----:B------:R-:W-:Y:S01]  /*e020*/  IMAD.MOV.U32 R26, RZ, RZ, R37 ;  /* 0x000000ffff1a7224 */ /* 0x000fe200078e0025 */
[----:B0-----:R-:W-:-:S04]  /*e030*/  IADD3 R16, P0, R16, UR18, RZ ;  /* 0x0000001210107c10 */ /* 0x001fc8000ff1e0ff */
[----:B------:R-:W-:Y:S01]  /*e040*/  IADD3.X R17, R17, UR14, RZ, P0, !PT ;  /* 0x0000000e11117c10 */ /* 0x000fe200087fe4ff */
[-C--:B--2---:R-:W-:Y:S02]  /*e050*/  IMAD R19, R19, R20.reuse, RZ ;  /* 0x0000001413137224 */ /* 0x084fe400078e02ff */
[----:B------:R-:W-:-:S04]  /*e060*/  IMAD.WIDE.U32 R26, R18, R20, R26 ;  /* 0x00000014121a7225 */ /* 0x000fc800078e001a */
[----:B------:R-:W-:Y:S02]  /*e070*/  IMAD R19, R18, R21, R19 ;  /* 0x0000001512137224 */ /* 0x000fe400078e0213 */
[----:B------:R-:W2:Y:S02]  /*e080*/  LDG.E.64.CONSTANT R20, desc[UR6][R16.64] ;  /* 0x0000000610147981 */ /* 0x000ea4000c1e9b00 */
[----:B------:R-:W-:Y:S02]  /*e090*/  IMAD.IADD R27, R27, 0x1, R19 ;  /* 0x000000011b1b7824 */ /* 0x000fe400078e0213 */
[----:B---3--:R-:W-:Y:S01]  /*e0a0*/  IMAD R25, R25, R22, RZ ;  /* 0x0000001619197224 */ /* 0x008fe200078e02ff */
[----:B------:R-:W2:Y:S03]  /*e0b0*/  LDG.E.64 R18, desc[UR6][R14.64+0x10] ;  /* 0x000010060e127981 */ /* 0x000ea6000c1e1b00 */
[----:B------:R-:W-:-:S02]  /*e0c0*/  IMAD R25, R24, R23, R25 ;  /* 0x0000001718197224 */ /* 0x000fc400078e0219 */
[----:B------:R-:W-:Y:S01]  /*e0d0*/  IMAD.WIDE.U32 R22, R24, R22, R26 ;  /* 0x0000001618167225 */ /* 0x000fe200078e001a */
[----:B------:R-:W-:-:S04]  /*e0e0*/  IADD3 R26, P0, R16, UR18, RZ ;  /* 0x00000012101a7c10 */ /* 0x000fc8000ff1e0ff */
[----:B------:R-:W-:Y:S02]  /*e0f0*/  IADD3.X R27, R17, UR14, RZ, P0, !PT ;  /* 0x0000000e111b7c10 */ /* 0x000fe400087fe4ff */
[----:B------:R-:W-:Y:S01]  /*e100*/  IADD3 R23, R23, R25, RZ ;  /* 0x0000001917177210 */ /* 0x000fe20007ffe0ff */
[----:B------:R-:W3:Y:S04]  /*e110*/  LDG.E.64 R16, desc[UR6][R14.64+0x18] ;  /* 0x000018060e107981 */ /* 0x000ee8000c1e1b00 */
[----:B------:R-:W3:Y:S01]  /*e120*/  LDG.E.64.CONSTANT R24, desc[UR6][R26.64] ;  /* 0x000000061a187981 */ /* 0x000ee2000c1e9b00 */
[----:B--2---:R-:W-:-:S04]  /*e130*/  IMAD R21, R21, R18, RZ ;  /* 0x0000001215157224 */ /* 0x004fc800078e02ff */
[C---:B------:R-:W-:Y:S02]  /*e140*/  IMAD R19, R20.reuse, R19, R21 ;  /* 0x0000001314137224 */ /* 0x040fe400078e0215 */
[----:B------:R-:W-:Y:S01]  /*e150*/  IMAD.WIDE.U32 R20, R20, R18, R22 ;  /* 0x0000001214147225 */ /* 0x000fe200078e0016 */
[----:B------:R-:W-:Y:S01]  /*e160*/  IADD3 R18, P0, R26, UR18, RZ ;  /* 0x000000121a127c10 */ /* 0x000fe2000ff1e0ff */
[----:B------:R-:W2:Y:S02]  /*e170*/  LDG.E.64 R22, desc[UR6][R14.64+0x20] ;  /* 0x000020060e167981 */ /* 0x000ea4000c1e1b00 */
[----:B------:R-:W-:Y:S01]  /*e180*/  IMAD.IADD R21, R21, 0x1, R19 ;  /* 0x0000000115157824 */ /* 0x000fe200078e0213 */
[----:B------:R-:W-:Y:S02]  /*e190*/  IADD3.X R19, R27, UR14, RZ, P0, !PT ;  /* 0x0000000e1b137c10 */ /* 0x000fe400087fe4ff */
[----:B------:R-:W4:Y:S01]  /*e1a0*/  LDG.E.64 R26, desc[UR6][R14.64+0x28] ;  /* 0x000028060e1a7981 */ /* 0x000f22000c1e1b00 */
[----:B---3--:R-:W-:-:S04]  /*e1b0*/  IMAD R25, R25, R16, RZ ;  /* 0x0000001019197224 */ /* 0x008fc800078e02ff */
[C---:B------:R-:W-:Y:S02]  /*e1c0*/  IMAD R25, R24.reuse, R17, R25 ;  /* 0x0000001118197224 */ /* 0x040fe400078e0219 */
[----:B------:R-:W-:Y:S02]  /*e1d0*/  IMAD.WIDE.U32 R16, R24, R16, R20 ;  /* 0x0000001018107225 */ /* 0x000fe400078e0014 */
[----:B------:R0:W2:Y:S02]  /*e1e0*/  LDG.E.64.CONSTANT R20, desc[UR6][R18.64] ;  /* 0x0000000612147981 */ /* 0x0000a4000c1e9b00 */
[----:B0-----:R-:W-:-:S04]  /*e1f0*/  IADD3 R18, P0, R18, UR18, RZ ;  /* 0x0000001212127c10 */ /* 0x001fc8000ff1e0ff */
[----:B------:R-:W-:Y:S02]  /*e200*/  IADD3.X R19, R19, UR14, RZ, P0, !PT ;  /* 0x0000000e13137c10 */ /* 0x000fe400087fe4ff */
[----:B------:R-:W-:-:S03]  /*e210*/  IADD3 R17, R17, R25, RZ ;  /* 0x0000001911117210 */ /* 0x000fc60007ffe0ff */
[----:B------:R0:W4:Y:S02]  /*e220*/  LDG.E.64.CONSTANT R24, desc[UR6][R18.64] ;  /* 0x0000000612187981 */ /* 0x000124000c1e9b00 */
[----:B0-----:R-:W-:-:S04]  /*e230*/  IADD3 R18, P0, R18, UR18, RZ ;  /* 0x0000001212127c10 */ /* 0x001fc8000ff1e0ff */
[----:B------:R-:W-:Y:S01]  /*e240*/  IADD3.X R19, R19, UR14, RZ, P0, !PT ;  /* 0x0000000e13137c10 */ /* 0x000fe200087fe4ff */
[-C--:B--2---:R-:W-:Y:S02]  /*e250*/  IMAD R21, R21, R22.reuse, RZ ;  /* 0x0000001615157224 */ /* 0x084fe400078e02ff */
[----:B------:R-:W-:-:S04]  /*e260*/  IMAD.WIDE.U32 R16, R20, R22, R16 ;  /* 0x0000001614107225 */ /* 0x000fc800078e0010 */
[----:B------:R-:W-:Y:S02]  /*e270*/  IMAD R21, R20, R23, R21 ;  /* 0x0000001714157224 */ /* 0x000fe400078e0215 */
[----:B------:R-:W2:Y:S02]  /*e280*/  LDG.E.64.CONSTANT R22, desc[UR6][R18.64] ;  /* 0x0000000612167981 */ /* 0x000ea4000c1e9b00 */
[----:B------:R-:W-:Y:S02]  /*e290*/  IMAD.IADD R17, R17, 0x1, R21 ;  /* 0x0000000111117824 */ /* 0x000fe400078e0215 */
[----:B----4-:R-:W-:-:S04]  /*e2a0*/  IMAD R21, R25, R26, RZ ;  /* 0x0000001a19157224 */ /* 0x010fc800078e02ff */
[C---:B------:R-:W-:Y:S02]  /*e2b0*/  IMAD R27, R24.reuse, R27, R21 ;  /* 0x0000001b181b7224 */ /* 0x040fe400078e0215 */
[----:B------:R-:W-:Y:S01]  /*e2c0*/  IMAD.WIDE.U32 R24, R24, R26, R16 ;  /* 0x0000001a18187225 */ /* 0x000fe200078e0010 */
[----:B------:R-:W-:Y:S01]  /*e2d0*/  IADD3 R16, P0, R18, UR18, RZ ;  /* 0x0000001212107c10 */ /* 0x000fe2000ff1e0ff */
[----:B------:R-:W2:Y:S03]  /*e2e0*/  LDG.E.64 R20, desc[UR6][R14.64+0x30] ;  /* 0x000030060e147981 */ /* 0x000ea6000c1e1b00 */
[----:B------:R-:W-:Y:S02]  /*e2f0*/  IADD3.X R17, R19, UR14, RZ, P0, !PT ;  /* 0x0000000e13117c10 */ /* 0x000fe400087fe4ff */
        /* <DEDUP_REMOVED lines=11> */
[----:B------:R-:W-:Y:S02]  /*e3b0*/  IMAD.IADD R21, R21, 0x1, R23 ;  /* 0x0000000115157824 */ /* 0x000fe400078e0217 */
[----:B---3--:R-:W-:Y:S01]  /*e3c0*/  IMAD R25, R15, R18, RZ ;  /* 0x000000120f197224 */ /* 0x008fe200078e02ff */
[----:B------:R-:W-:-:S03]  /*e3d0*/  IADD3 R23, P2, R16, UR18, RZ ;  /* 0x0000001210177c10 */ /* 0x000fc6000ff5e0ff */
[C---:B------:R-:W-:Y:S02]  /*e3e0*/  IMAD R25, R14.reuse, R19, R25 ;  /* 0x000000130e197224 */ /* 0x040fe400078e0219 */
[----:B------:R-:W-:Y:S01]  /*e3f0*/  IMAD.WIDE.U32 R14, R14, R18, R20 ;  /* 0x000000120e0e7225 */ /* 0x000fe200078e0014 */
[----:B------:R-:W-:-:S03]  /*e400*/  IADD3.X R22, R17, UR14, RZ, P2, !PT ;  /* 0x0000000e11167c10 */ /* 0x000fc600097fe4ff */
[----:B------:R-:W-:Y:S01]  /*e410*/  IMAD.MOV.U32 R37, RZ, RZ, R14 ;  /* 0x000000ffff257224 */ /* 0x000fe200078e000e */
[----:B------:R-:W-:-:S07]  /*e420*/  IADD3 R36, R15, R25, RZ ;  /* 0x000000190f247210 */ /* 0x000fce0007ffe0ff */
.L_x_710:
[----:B------:R-:W-:-:S04]  /*e430*/  ISETP.NE.U32.AND P2, PT, RZ, UR9, PT ;  /* 0x00000009ff007c0c */ /* 0x000fc8000bf45070 */
[----:B------:R-:W-:-:S13]  /*e440*/  ISETP.NE.OR.EX P0, PT, RZ, UR11, P0, P2 ;  /* 0x0000000bff007c0c */ /* 0x000fda0008705720 */
[----:B------:R-:W-:Y:S05]  /*e450*/  @!P0 BRA `(.L_x_706) ;  /* 0x0000000000c48947 */ /* 0x000fea0003800000 */
.L_x_707:
        /* <DEDUP_REMOVED lines=12> */
[----:B------:R-:W-:-:S04]  /*e520*/  LOP3.LUT R37, R37, R36, RZ, 0x3c, !PT ;  /* 0x0000002425257212 */ /* 0x000fc800078e3cff */
[----:B------:R-:W-:-:S04]  /*e530*/  LOP3.LUT R36, R37, R36, RZ, 0x3c, !PT ;  /* 0x0000002425247212 */ /* 0x000fc800078e3cff */
[----:B------:R-:W-:Y:S01]  /*e540*/  LOP3.LUT R37, R37, R36, RZ, 0x3c, !PT ;  /* 0x0000002425257212 */ /* 0x000fe200078e3cff */
[----:B--2---:R-:W-:Y:S02]  /*e550*/  IMAD R17, R17, R18, RZ ;  /* 0x0000001211117224 */ /* 0x004fe400078e02ff */
[----:B------:R-:W-:-:S04]  /*e560*/  IMAD.WIDE.U32 R36, R18, R16, R36 ;  /* 0x0000001012247225 */ /* 0x000fc800078e0024 */
[----:B------:R-:W-:Y:S01]  /*e570*/  IMAD R19, R19, R16, R17 ;  /* 0x0000001013137224 */ /* 0x000fe200078e0211 */
[----:B------:R-:W-:-:S04]  /*e580*/  IADD3 R16, P0, R20, UR18, RZ ;  /* 0x0000001214107c10 */ /* 0x000fc8000ff1e0ff */
[----:B------:R-:W-:Y:S01]  /*e590*/  IADD3 R37, R37, R19, RZ ;  /* 0x0000001325257210 */ /* 0x000fe20007ffe0ff */
[----:B---3--:R-:W-:Y:S01]  /*e5a0*/  IMAD R19, R23, R24, RZ ;  /* 0x0000001817137224 */ /* 0x008fe200078e02ff */
[----:B------:R-:W-:Y:S02]  /*e5b0*/  IADD3.X R17, R21, UR14, RZ, P0, !PT ;  /* 0x0000000e15117c10 */ /* 0x000fe400087fe4ff */
[----:B------:R-:W2:Y:S01]  /*e5c0*/  LDG.E.64 R20, desc[UR6][R14.64+0x10] ;  /* 0x000010060e147981 */ /* 0x000ea2000c1e1b00 */
[----:B------:R-:W-:-:S03]  /*e5d0*/  IMAD R26, R25, R22, R19 ;  /* 0x00000016191a7224 */ /* 0x000fc600078e0213 */
[----:B------:R0:W2:Y:S01]  /*e5e0*/  LDG.E.64.CONSTANT R18, desc[UR6][R16.64] ;  /* 0x0000000610127981 */ /* 0x0000a2000c1e9b00 */
[----:B------:R-:W-:-:S03]  /*e5f0*/  IMAD.WIDE.U32 R22, R24, R22, R36 ;  /* 0x0000001618167225 */ /* 0x000fc600078e0024 */
[----:B------:R-:W3:Y:S01]  /*e600*/  LDG.E.64 R14, desc[UR6][R14.64+0x18] ;  /* 0x000018060e0e7981 */ /* 0x000ee2000c1e1b00 */
[----:B0-----:R-:W-:-:S04]  /*e610*/  IADD3 R16, P0, R16, UR18, RZ ;  /* 0x0000001210107c10 */ /* 0x001fc8000ff1e0ff */
[----:B------:R-:W-:-:S05]  /*e620*/  IADD3.X R17, R17, UR14, RZ, P0, !PT ;  /* 0x0000000e11117c10 */ /* 0x000fca00087fe4ff */
[----:B------:R-:W3:Y:S01]  /*e630*/  LDG.E.64.CONSTANT R24, desc[UR6][R16.64] ;  /* 0x0000000610187981 */ /* 0x000ee2000c1e9b00 */
[----:B------:R-:W-:Y:S01]  /*e640*/  UIADD3 UR9, UP0, UR9, -0x4, URZ ;  /* 0xfffffffc09097890 */ /* 0x000fe2000ff1e03f */
[----:B------:R-:W-:-:S03]  /*e650*/  IMAD.IADD R23, R23, 0x1, R26 ;  /* 0x0000000117177824 */ /* 0x000fc600078e021a */
[----:B------:R-:W-:Y:S02]  /*e660*/  UIADD3.X UR11, UR11, -0x1, URZ, UP0, !UPT ;  /* 0xffffffff0b0b7890 */ /* 0x000fe400087fe43f */
[----:B------:R-:W-:-:S04]  /*e670*/  ISETP.NE.U32.AND P0, PT, RZ, UR9, PT ;  /* 0x00000009ff007c0c */ /* 0x000fc8000bf05070 */
[----:B------:R-:W-:Y:S01]  /*e680*/  ISETP.NE.AND.EX P0, PT, RZ, UR11, PT, P0 ;  /* 0x0000000bff007c0c */ /* 0x000fe2000bf05300 */
[----:B------:R-:W-:-:S04]  /*e690*/  UIADD3 UR4, UP0, UR4, 0x4, URZ ;  /* 0x0000000404047890 */ /* 0x000fc8000ff1e03f */
[----:B------:R-:W-:Y:S01]  /*e6a0*/  UIADD3.X UR5, URZ, UR5, URZ, UP0, !UPT ;  /* 0x000000053f057290 */ /* 0x000fe200087fe43f */
[----:B--2---:R-:W-:-:S04]  /*e6b0*/  IMAD R19, R19, R20, RZ ;  /* 0x0000001413137224 */ /* 0x004fc800078e02ff */
[-C--:B------:R-:W-:Y:S02]  /*e6c0*/  IMAD R21, R21, R18.reuse, R19 ;  /* 0x0000001215157224 */ /* 0x080fe400078e0213 */
[----:B------:R-:W-:Y:S01]  /*e6d0*/  IMAD.WIDE.U32 R18, R20, R18, R22 ;  /* 0x0000001214127225 */ /* 0x000fe200078e0016 */
[----:B------:R-:W-:-:S04]  /*e6e0*/  IADD3 R23, P2, R16, UR18, RZ ;  /* 0x0000001210177c10 */ /* 0x000fc8000ff5e0ff */
[----:B------:R-:W-:Y:S01]  /*e6f0*/  IADD3 R19, R19, R21, RZ ;  /* 0x0000001513137210 */ /* 0x000fe20007ffe0ff */
[----:B---3--:R-:W-:Y:S01]  /*e700*/  IMAD R21, R25, R14, RZ ;  /* 0x0000000e19157224 */ /* 0x008fe200078e02ff */
[----:B------:R-:W-:-:S03]  /*e710*/  IADD3.X R22, R17, UR14, RZ, P2, !PT ;  /* 0x0000000e11167c10 */ /* 0x000fc600097fe4ff */
[-C--:B------:R-:W-:Y:S02]  /*e720*/  IMAD R21, R15, R24.reuse, R21 ;  /* 0x000000180f157224 */ /* 0x080fe400078e0215 */
[----:B------:R-:W-:-:S04]  /*e730*/  IMAD.WIDE.U32 R14, R14, R24, R18 ;  /* 0x000000180e0e7225 */ /* 0x000fc800078e0012 */
[----:B------:R-:W-:Y:S01]  /*e740*/  IMAD.IADD R36, R15, 0x1, R21 ;  /* 0x000000010f247824 */ /* 0x000fe200078e0215 */
[----:B------:R-:W-:Y:S01]  /*e750*/  MOV R37, R14 ;  /* 0x0000000e00257202 */ /* 0x000fe20000000f00 */
[----:B------:R-:W-:Y:S06]  /*e760*/  @P0 BRA `(.L_x_707) ;  /* 0xfffffffc003c0947 */ /* 0x000fec000383ffff */
.L_x_706:
[----:B------:R-:W-:-:S06]  /*e770*/  ULOP3.LUT UP0, URZ, UR10, 0x3, URZ, 0xc0, !UPT ;  /* 0x000000030a3f7892 */ /* 0x000fcc000f80c03f */
[----:B------:R-:W-:-:S13]  /*e780*/  PLOP3.LUT P0, PT, PT, PT, UP0, 0x80, 0x0 ;  /* 0x000000000000781c */ /* 0x000fda0003f0f008 */
[----:B------:R-:W-:Y:S05]  /*e790*/  @!P0 BRA `(.L_x_705) ;  /* 0x0000000000f88947 */ /* 0x000fea0003800000 */
[----:B------:R-:W-:Y:S01]  /*e7a0*/  UIMAD UR11, UR5, UR16, URZ ;  /* 0x00000010050b72a4 */ /* 0x000fe2000f8e023f */
[----:B------:R-:W-:Y:S01]  /*e7b0*/  MOV R30, R12 ;  /* 0x0000000c001e7202 */ /* 0x000fe20000000f00 */
[----:B------:R-:W-:Y:S01]  /*e7c0*/  ULDC.64 UR12, c[0x0][0x230] ;  /* 0x00008c00000c7ab9 */ /* 0x000fe20000000a00 */
[----:B------:R-:W-:Y:S01]  /*e7d0*/  ULDC UR17, c[0x0][0x23c] ;  /* 0x00008f0000117ab9 */ /* 0x000fe20000000800 */
[----:B------:R-:W-:Y:S01]  /*e7e0*/  IMAD.U32 R17, RZ, RZ, UR4 ;  /* 0x00000004ff117e24 */ /* 0x000fe2000f8e00ff */
[----:B------:R-:W-:Y:S02]  /*e7f0*/  ULEA UR9, UP0, UR4, UR12, 0x3 ;  /* 0x0000000c04097291 */ /* 0x000fe4000f80183f */
[----:B------:R-:W-:Y:S01]  /*e800*/  UIMAD UR12, UR4, UR17, UR11 ;  /* 0x00000011040c72a4 */ /* 0x000fe2000f8e020b */
[----:B------:R-:W-:Y:S01]  /*e810*/  IMAD.WIDE.U32 R16, R17, UR16, R30 ;  /* 0x0000001011107c25 */ /* 0x000fe2000f8e001e */
[----:B------:R-:W-:Y:S01]  /*e820*/  ULDC.64 UR14, c[0x0][0x218] ;  /* 0x00008600000e7ab9 */ /* 0x000fe20000000a00 */
[----:B------:R-:W-:Y:S01]  /*e830*/  ULEA.HI.X UR5, UR4, UR13, UR5, 0x3, UP0 ;  /* 0x0000000d04057291 */ /* 0x000fe200080f1c05 */
[----:B------:R-:W-:-:S02]  /*e840*/  MOV R14, UR9 ;  /* 0x00000009000e7c02 */ /* 0x000fc40008000f00 */
[----:B------:R-:W-:Y:S01]  /*e850*/  VIADD R15, R17, UR12 ;  /* 0x0000000c110f7c36 */ /* 0x000fe20008000000 */
[----:B------:R-:W-:-:S04]  /*e860*/  LEA R18, P0, R16, UR14, 0x3 ;  /* 0x0000000e10127c11 */ /* 0x000fc8000f8018ff */
[----:B------:R-:W-:Y:S01]  /*e870*/  LEA.HI.X R19, R16, UR15, R15, 0x3, P0 ;  /* 0x0000000f10137c11 */ /* 0x000fe200080f1c0f */
[----:B------:R-:W-:-:S04]  /*e880*/  IMAD.U32 R15, RZ, RZ, UR5 ;  /* 0x00000005ff0f7e24 */ /* 0x000fc8000f8e00ff */
[----:B------:R-:W2:Y:S04]  /*e890*/  LDG.E.64.CONSTANT R16, desc[UR6][R18.64] ;  /* 0x0000000612107981 */ /* 0x000ea8000c1e9b00 */
[----:B------:R-:W2:Y:S01]  /*e8a0*/  LDG.E.64 R18, desc[UR6][R14.64] ;  /* 0x000000060e127981 */ /* 0x000ea2000c1e1b00 */
[----:B------:R-:W-:Y:S01]  /*e8b0*/  ULOP3.LUT UR10, UR10, 0x3, URZ, 0xc0, !UPT ;  /* 0x000000030a0a7892 */ /* 0x000fe2000f8ec03f */
[----:B------:R-:W-:Y:S01]  /*e8c0*/  MOV R20, R37 ;  /* 0x0000002500147202 */ /* 0x000fe20000000f00 */
[----:B------:R-:W-:Y:S02]  /*e8d0*/  IMAD.MOV.U32 R21, RZ, RZ, R36 ;  /* 0x000000ffff157224 */ /* 0x000fe400078e0024 */
[----:B------:R-:W-:-:S04]  /*e8e0*/  UISETP.NE.U32.AND UP0, UPT, UR10, 0x1, UPT ;  /* 0x000000010a00788c */ /* 0x000fc8000bf05070 */
[----:B------:R-:W-:-:S06]  /*e8f0*/  UISETP.NE.AND.EX UP0, UPT, URZ, URZ, UPT, UP0 ;  /* 0x0000003f3f00728c */ /* 0x000fcc000bf05300 */
[----:B------:R-:W-:Y:S01]  /*e900*/  PLOP3.LUT P0, PT, PT, PT, UP0, 0x80, 0x0 ;  /* 0x000000000000781c */ /* 0x000fe20003f0f008 */
[-C--:B--2---:R-:W-:Y:S02]  /*e910*/  IMAD R17, R17, R18.reuse, RZ ;  /* 0x0000001211117224 */ /* 0x084fe400078e02ff */
[----:B------:R-:W-:-:S04]  /*e920*/  IMAD.WIDE.U32 R20, R16, R18, R20 ;  /* 0x0000001210147225 */ /* 0x000fc800078e0014 */
[----:B------:R-:W-:Y:S01]  /*e930*/  IMAD R17, R16, R19, R17 ;  /* 0x0000001310117224 */ /* 0x000fe200078e0211 */
[----:B------:R-:W-:-:S03]  /*e940*/  MOV R37, R20 ;  /* 0x0000001400257202 */ /* 0x000fc60000000f00 */
[----:B------:R-:W-:Y:S02]  /*e950*/  IMAD.IADD R36, R21, 0x1, R17 ;  /* 0x0000000115247824 */ /* 0x000fe400078e0211 */
[----:B------:R-:W-:Y:S05]  /*e960*/  @!P0 BRA `(.L_x_705) ;  /* 0x0000000000848947 */ /* 0x000fea0003800000 */
[----:B------:R-:W-:Y:S01]  /*e970*/  UISETP.NE.U32.AND UP0, UPT, UR10, 0x2, UPT ;  /* 0x000000020a00788c */ /* 0x000fe2000bf05070 */
[----:B------:R-:W-:Y:S01]  /*e980*/  IMAD.U32 R19, RZ, RZ, UR16 ;  /* 0x00000010ff137e24 */ /* 0x000fe2000f8e00ff */
[----:B------:R-:W2:Y:S01]  /*e990*/  LDG.E.64 R16, desc[UR6][R14.64+0x8] ;  /* 0x000008060e107981 */ /* 0x000ea2000c1e1b00 */
[----:B------:R-:W-:Y:S01]  /*e9a0*/  ULDC.64 UR10, c[0x0][0x238] ;  /* 0x00008e00000a7ab9 */ /* 0x000fe20000000a00 */
[----:B------:R-:W-:Y:S01]  /*e9b0*/  UISETP.NE.AND.EX UP0, UPT, URZ, URZ, UPT, UP0 ;  /* 0x0000003f3f00728c */ /* 0x000fe2000bf05300 */
[----:B------:R-:W-:Y:S01]  /*e9c0*/  IMAD.U32 R22, RZ, RZ, UR17 ;  /* 0x00000011ff167e24 */ /* 0x000fe2000f8e00ff */
[----:B------:R-:W-:Y:S02]  /*e9d0*/  UIMAD.WIDE.U32 UR4, UR4, UR16, UR10 ;  /* 0x00000010040472a5 */ /* 0x000fe4000f8e000a */
[----:B------:R-:W-:Y:S02]  /*e9e0*/  MOV R23, UR16 ;  /* 0x0000001000177c02 */ /* 0x000fe40008000f00 */
[----:B------:R-:W-:-:S02]  /*e9f0*/  PLOP3.LUT P2, PT, PT, PT, UP0, 0x80, 0x0 ;  /* 0x000000000000781c */ /* 0x000fc40003f4f008 */
[----:B------:R-:W-:Y:S02]  /*ea00*/  IADD3 R13, P0, R12, UR4, RZ ;  /* 0x000000040c0d7c10 */ /* 0x000fe4000ff1e0ff */
[----:B------:R-:W-:-:S04]  /*ea10*/  MOV R30, UR5 ;  /* 0x00000005001e7c02 */ /* 0x000fc80008000f00 */
[----:B------:R-:W-:Y:S02]  /*ea20*/  IADD3.X R30, R31, UR12, R30, P0, !PT ;  /* 0x0000000c1f1e7c10 */ /* 0x000fe400087fe41e */
[----:B------:R-:W-:-:S03]  /*ea30*/  LEA R12, P0, R13, UR14, 0x3 ;  /* 0x0000000e0d0c7c11 */ /* 0x000fc6000f8018ff */
[----:B------:R-:W3:Y:S01]  /*ea40*/  @P2 LDG.E.64 R14, desc[UR6][R14.64+0x10] ;  /* 0x000010060e0e2981 */ /* 0x000ee2000c1e1b00 */
[----:B------:R-:W-:Y:S02]  /*ea50*/  LEA.HI.X R13, R13, UR15, R30, 0x3, P0 ;  /* 0x0000000f0d0d7c11 */ /* 0x000fe400080f1c1e */
[----:B------:R-:W-:-:S03]  /*ea60*/  @P2 LEA R18, P0, R19, R12, 0x3 ;  /* 0x0000000c13122211 */ /* 0x000fc600078018ff */
[----:B------:R0:W2:Y:S01]  /*ea70*/  LDG.E.64.CONSTANT R20, desc[UR6][R12.64] ;  /* 0x000000060c147981 */ /* 0x0000a2000c1e9b00 */
[----:B------:R-:W-:-:S06]  /*ea80*/  @P2 LEA.HI.X R19, R23, R13, R22, 0x3, P0 ;  /* 0x0000000d17132211 */ /* 0x000fcc00000f1c16 */
[----:B------:R-:W3:Y:S01]  /*ea90*/  @P2 LDG.E.64.CONSTANT R18, desc[UR6][R18.64] ;  /* 0x0000000612122981 */ /* 0x000ee2000c1e9b00 */
[----:B0-----:R-:W-:Y:S01]  /*eaa0*/  MOV R12, R37 ;  /* 0x00000025000c7202 */ /* 0x001fe20000000f00 */
[----:B------:R-:W-:Y:S02]  /*eab0*/  IMAD.MOV.U32 R13, RZ, RZ, R36 ;  /* 0x000000ffff0d7224 */ /* 0x000fe400078e0024 */
[-C--:B--2---:R-:W-:Y:S02]  /*eac0*/  IMAD R21, R21, R16.reuse, RZ ;  /* 0x0000001015157224 */ /* 0x084fe400078e02ff */
[----:B------:R-:W-:-:S04]  /*ead0*/  IMAD.WIDE.U32 R12, R20, R16, R12 ;  /* 0x00000010140c7225 */ /* 0x000fc800078e000c */
[----:B------:R-:W-:Y:S01]  /*eae0*/  IMAD R21, R20, R17, R21 ;  /* 0x0000001114157224 */ /* 0x000fe200078e0215 */
[----:B------:R-:W-:-:S03]  /*eaf0*/  MOV R37, R12 ;  /* 0x0000000c00257202 */ /* 0x000fc60000000f00 */
[----:B------:R-:W-:Y:S01]  /*eb00*/  IMAD.IADD R36, R13, 0x1, R21 ;  /* 0x000000010d247824 */ /* 0x000fe200078e0215 */
[----:B------:R-:W-:Y:S01]  /*eb10*/  @P2 MOV R12, R37 ;  /* 0x00000025000c2202 */ /* 0x000fe20000000f00 */
[-C--:B---3--:R-:W-:Y:S02]  /*eb20*/  @P2 IMAD R17, R19, R14.reuse, RZ ;  /* 0x0000000e13112224 */ /* 0x088fe400078e02ff */
[----:B------:R-:W-:Y:S02]  /*eb30*/  @P2 IMAD.MOV.U32 R13, RZ, RZ, R36 ;  /* 0x000000ffff0d2224 */ /* 0x000fe400078e0024 */
[C---:B------:R-:W-:Y:S02]  /*eb40*/  @P2 IMAD R17, R18.reuse, R15, R17 ;  /* 0x0000000f12112224 */ /* 0x040fe400078e0211 */
[----:B------:R-:W-:-:S04]  /*eb50*/  @P2 IMAD.WIDE.U32 R14, R18, R14, R12 ;  /* 0x0000000e120e2225 */ /* 0x000fc800078e000c */
[----:B------:R-:W-:Y:S01]  /*eb60*/  @P2 IMAD.MOV.U32 R37, RZ, RZ, R14 ;  /* 0x000000ffff252224 */ /* 0x000fe200078e000e */
[----:B------:R-:W-:-:S07]  /*eb70*/  @P2 IADD3 R36, R15, R17, RZ ;  /* 0x000000110f242210 */ /* 0x000fce0007ffe0ff */
.L_x_705:
[----:B------:R-:W-:Y:S05]  /*eb80*/  BSYNC B0 ;  /* 0x0000000000007941 */ /* 0x000fea0003800000 */
.L_x_704:
[----:B------:R-:W0:Y:S01]  /*eb90*/  S2R R12, SR_TID.X ;  /* 0x00000000000c7919 */ /* 0x000e220000002100 */
        /* <DEDUP_REMOVED lines=9> */
[----:B------:R-:W-:-:S03]  /*ec30*/  HFMA2.MMA R10, -RZ, RZ, 0, 0 ;  /* 0x00000000ff0a7435 */ /* 0x000fc600000001ff */
        /* <DEDUP_REMOVED lines=10> */
[----:B------:R-:W-:Y:S01]  /*ece0*/  UMOV UR5, URZ ;  /* 0x0000003f00057c82 */ /* 0x000fe20008000000 */
[----:B------:R-:W-:-:S02]  /*ecf0*/  IMAD.MOV.U32 R9, RZ, RZ, RZ ;  /* 0x000000ffff097224 */ /* 0x000fc400078e00ff */
[----:B------:R-:W-:-:S08]  /*ed00*/  IMAD.IADD R31, R13, 0x1, R15 ;  /* 0x000000010d1f7824 */ /* 0x000fd000078e020f */
[----:B------:R-:W-:Y:S05]  /*ed10*/  @!P0 BRA `(.L_x_713) ;  /* 0x0000001000c08947 */ /* 0x000fea0003800000 */
[----:B------:R-:W-:Y:S01]  /*ed20*/  UIADD3 UR12, UP0, -UR12, UR10, URZ ;  /* 0x0000000a0c0c7290 */ /* 0x000fe2000ff1e13f */
[----:B------:R-:W-:Y:S01]  /*ed30*/  IMAD.IADD R15, R15, 0x1, R13 ;  /* 0x000000010f0f7824 */ /* 0x000fe200078e020d */
[----:B------:R-:W-:Y:S01]  /*ed40*/  ULDC.64 UR4, c[0x0][0x218] ;  /* 0x0000860000047ab9 */ /* 0x000fe20000000a00 */
[----:B------:R-:W-:Y:S01]  /*ed50*/  UIMAD.WIDE.U32 UR18, UR16, 0x8, URZ ;  /* 0x00000008101278a5 */ /* 0x000fe2000f8e003f */
[C---:B------:R-:W-:Y:S01]  /*ed60*/  LEA R18, P2, R12.reuse, UR4, 0x3 ;  /* 0x000000040c127c11 */ /* 0x040fe2000f8418ff */
[----:B------:R-:W-:Y:S01]  /*ed70*/  UIADD3.X UR11, UR11, -0x1, URZ, UP0, !UPT ;  /* 0xffffffff0b0b7890 */ /* 0x000fe200087fe43f */
[----:B------:R-:W-:Y:S01]  /*ed80*/  ISETP.LT.U32.AND P0, PT, RZ, UR12, PT ;  /* 0x0000000cff007c0c */ /* 0x000fe2000bf01070 */
[----:B------:R-:W-:Y:S01]  /*ed90*/  UMOV UR4, URZ ;  /* 0x0000003f00047c82 */ /* 0x000fe20008000000 */
[----:B------:R-:W-:Y:S01]  /*eda0*/  LEA.HI.X R22, R12, UR5, R15, 0x3, P2 ;  /* 0x000000050c167c11 */ /* 0x000fe200090f1c0f */
[----:B------:R-:W-:Y:S01]  /*edb0*/  UMOV UR5, URZ ;  /* 0x0000003f00057c82 */ /* 0x000fe20008000000 */
[----:B------:R-:W-:Y:S01]  /*edc0*/  ULDC.64 UR22, c[0x0][0x230] ;  /* 0x00008c0000167ab9 */ /* 0x000fe20000000a00 */
[----:B------:R-:W-:-:S04]  /*edd0*/  MOV R14, UR11 ;  /* 0x0000000b000e7c02 */ /* 0x000fc80008000f00 */
        /* <DEDUP_REMOVED lines=9> */
.L_x_716:
[----:B------:R-:W-:Y:S01]  /*ee70*/  ULEA UR14, UP0, UR4, UR20, 0x3 ;  /* 0x00000014040e7291 */ /* 0x000fe2000f80183f */
[----:B------:R-:W-:Y:S01]  /*ee80*/  MOV R19, R22 ;  /* 0x0000001600137202 */ /* 0x000fe20000000f00 */
[----:B------:R-:W-:Y:S01]  /*ee90*/  USHF.L.U32 UR13, UR17, 0x3, URZ ;  /* 0x00000003110d7899 */ /* 0x000fe2000800063f */
[----:B------:R-:W-:Y:S01]  /*eea0*/  IADD3 R16, P2, R18, UR18, RZ ;  /* 0x0000001212107c10 */ /* 0x000fe2000ff5e0ff */
[----:B------:R-:W-:Y:S02]  /*eeb0*/  ULEA.HI.X UR15, UR4, UR21, UR5, 0x3, UP0 ;  /* 0x00000015040f7291 */ /* 0x000fe400080f1c05 */
[----:B------:R-:W-:Y:S01]  /*eec0*/  MOV R14, UR14 ;  /* 0x0000000e000e7c02 */ /* 0x000fe20008000f00 */
[----:B------:R-:W-:Y:S01]  /*eed0*/  UIADD3 UR13, UR19, UR13, URZ ;  /* 0x0000000d130d7290 */ /* 0x000fe2000fffe03f */
[----:B------:R-:W2:Y:S02]  /*eee0*/  LDG.E.64.CONSTANT R18, desc[UR6][R18.64] ;  /* 0x0000000612127981 */ /* 0x000ea4000c1e9b00 */
[----:B------:R-:W-:-:S03]  /*eef0*/  IMAD.U32 R15, RZ, RZ, UR15 ;  /* 0x0000000fff0f7e24 */ /* 0x000fc6000f8e00ff */
[----:B------:R-:W-:Y:S02]  /*ef00*/  IADD3.X R17, R22, UR13, RZ, P2, !PT ;  /* 0x0000000d16117c10 */ /* 0x000fe400097fe4ff */
[----:B------:R-:W2:Y:S04]  /*ef10*/  LDG.E.64 R20, desc[UR6][R14.64] ;  /* 0x000000060e147981 */ /* 0x000ea8000c1e1b00 */
[----:B------:R0:W3:Y:S04]  /*ef20*/  LDG.E.64.CONSTANT R22, desc[UR6][R16.64] ;  /* 0x0000000610167981 */ /* 0x0000e8000c1e9b00 */
[----:B------:R-:W3:Y:S01]  /*ef30*/  LDG.E.64 R24, desc[UR6][R14.64+0x8] ;  /* 0x000008060e187981 */ /* 0x000ee2000c1e1b00 */
[----:B------:R-:W-:Y:S01]  /*ef40*/  MOV R27, R10 ;  /* 0x0000000a001b7202 */ /* 0x000fe20000000f00 */
[----:B------:R-:W-:Y:S01]  /*ef50*/  IMAD.MOV.U32 R26, RZ, RZ, R9 ;  /* 0x000000ffff1a7224 */ /* 0x000fe200078e0009 */
[----:B0-----:R-:W-:-:S04]  /*ef60*/  IADD3 R16, P2, R16, UR18, RZ ;  /* 0x0000001210107c10 */ /* 0x001fc8000ff5e0ff */
[----:B------:R-:W-:Y:S01]  /*ef70*/  IADD3.X R17, R17, UR13, RZ, P2, !PT ;  /* 0x0000000d11117c10 */ /* 0x000fe200097fe4ff */
[-C--:B--2---:R-:W-:Y:S02]  /*ef80*/  IMAD R19, R19, R20.reuse, RZ ;  /* 0x0000001413137224 */ /* 0x084fe400078e02ff */
[----:B------:R-:W-:-:S04]  /*ef90*/  IMAD.WIDE.U32 R26, R18, R20, R26 ;  /* 0x00000014121a7225 */ /* 0x000fc800078e001a */
[----:B------:R-:W-:Y:S02]  /*efa0*/  IMAD R21, R18, R21, R19 ;  /* 0x0000001512157224 */ /* 0x000fe400078e0213 */
[-C--:B---3--:R-:W-:Y:S01]  /*efb0*/  IMAD R9, R23, R24.reuse, RZ ;  /* 0x0000001817097224 */ /* 0x088fe200078e02ff */
[----:B------:R-:W-:Y:S01]  /*efc0*/  IADD3 R20, P2, R16, UR18, RZ ;  /* 0x0000001210147c10 */ /* 0x000fe2000ff5e0ff */
[----:B------:R-:W-:Y:S01]  /*efd0*/  IMAD.IADD R27, R27, 0x1, R21 ;  /* 0x000000011b1b7824 */ /* 0x000fe200078e0215 */
[----:B------:R-:W2:Y:S01]  /*efe0*/  LDG.E.64 R18, desc[UR6][R14.64+0x10] ;  /* 0x000010060e127981 */ /* 0x000ea2000c1e1b00 */
[C---:B------:R-:W-:Y:S02]  /*eff0*/  IMAD R9, R22.reuse, R25, R9 ;  /* 0x0000001916097224 */ /* 0x040fe400078e0209 */
[----:B------:R-:W-:Y:S02]  /*f000*/  IMAD.WIDE.U32 R24, R22, R24, R26 ;  /* 0x0000001816187225 */ /* 0x000fe400078e001a */
[----:B------:R-:W2:Y:S01]  /*f010*/  LDG.E.64.CONSTANT R22, desc[UR6][R16.64] ;  /* 0x0000000610167981 */ /* 0x000ea2000c1e9b00 */
[----:B------:R-:W-:-:S05]  /*f020*/  IADD3.X R21, R17, UR13, RZ, P2, !PT ;  /* 0x0000000d11157c10 */ /* 0x000fca00097fe4ff */
[----:B------:R-:W3:Y:S04]  /*f030*/  LDG.E.64.CONSTANT R26, desc[UR6][R20.64] ;  /* 0x00000006141a7981 */ /* 0x000ee8000c1e9b00 */
[----:B------:R-:W3:Y:S01]  /*f040*/  LDG.E.64 R16, desc[UR6][R14.64+0x18] ;  /* 0x000018060e107981 */ /* 0x000ee2000c1e1b00 */
[----:B------:R-:W-:Y:S01]  /*f050*/  IADD3 R25, R25, R9, RZ ;  /* 0x0000000919197210 */ /* 0x000fe20007ffe0ff */
[----:B--2---:R-:W-:-:S04]  /*f060*/  IMAD R9, R23, R18, RZ ;  /* 0x0000001217097224 */ /* 0x004fc800078e02ff */
[C---:B------:R-:W-:Y:S02]  /*f070*/  IMAD R9, R22.reuse, R19, R9 ;  /* 0x0000001316097224 */ /* 0x040fe400078e0209 */
[----:B------:R-:W-:Y:S01]  /*f080*/  IMAD.WIDE.U32 R22, R22, R18, R24 ;  /* 0x0000001216167225 */ /* 0x000fe200078e0018 */
[----:B------:R-:W-:-:S03]  /*f090*/  IADD3 R18, P2, R20, UR18, RZ ;  /* 0x0000001214127c10 */ /* 0x000fc6000ff5e0ff */
[-C--:B---3--:R-:W-:Y:S01]  /*f0a0*/  IMAD R25, R27, R16.reuse, RZ ;  /* 0x000000101b197224 */ /* 0x088fe200078e02ff */
[----:B------:R-:W-:Y:S01]  /*f0b0*/  IADD3.X R19, R21, UR13, RZ, P2, !PT ;  /* 0x0000000d15137c10 */ /* 0x000fe200097fe4ff */
[----:B------:R-:W-:Y:S01]  /*f0c0*/  IMAD.IADD R23, R23, 0x1, R9 ;  /* 0x0000000117177824 */ /* 0x000fe200078e0209 */
[----:B------:R-:W-:Y:S01]  /*f0d0*/  IADD3 R20, P2, R18, UR18, RZ ;  /* 0x0000001212147c10 */ /* 0x000fe2000ff5e0ff */
[C---:B------:R-:W-:Y:S02]  /*f0e0*/  IMAD R9, R26.reuse, R17, R25 ;  /* 0x000000111a097224 */ /* 0x040fe400078e0219 */
[----:B------:R-:W-:Y:S02]  /*f0f0*/  IMAD.WIDE.U32 R26, R26, R16, R22 ;  /* 0x000000101a1a7225 */ /* 0x000fe400078e0016 */
[----:B------:R-:W2:Y:S01]  /*f100*/  LDG.E.64 R16, desc[UR6][R14.64+0x20] ;  /* 0x000020060e107981 */ /* 0x000ea2000c1e1b00 */
[----:B------:R-:W-:-:S03]  /*f110*/  IADD3.X R21, R19, UR13, RZ, P2, !PT ;  /* 0x0000000d13157c10 */ /* 0x000fc600097fe4ff */
[----:B------:R-:W2:Y:S04]  /*f120*/  LDG.E.64.CONSTANT R22, desc[UR6][R18.64] ;  /* 0x0000000612167981 */ /* 0x000ea8000c1e9b00 */
        /* <DEDUP_REMOVED lines=10> */
[----:B------:R-:W2:Y:S01]  /*f1d0*/  LDG.E.64 R20, desc[UR6][R14.64+0x30] ;  /* 0x000030060e147981 */ /* 0x000ea2000c1e1b00 */
[C---:B------:R-:W-:Y:S02]  /*f1e0*/  IMAD R9, R24.reuse, R19, R25 ;  /* 0x0000001318097224 */ /* 0x040fe400078e0219 */
[----:B------:R-:W-:Y:S01]  /*f1f0*/  IMAD.WIDE.U32 R24, R24, R18, R22 ;  /* 0x0000001218187225 */ /* 0x000fe200078e0016 */
[----:B------:R-:W-:Y:S01]  /*f200*/  IADD3 R18, P2, R16, UR18, RZ ;  /* 0x0000001210127c10 */ /* 0x000fe2000ff5e0ff */
[----:B------:R-:W2:Y:S03]  /*f210*/  LDG.E.64.CONSTANT R22, desc[UR6][R16.64] ;  /* 0x0000000610167981 */ /* 0x000ea6000c1e9b00 */
[----:B------:R-:W-:-:S05]  /*f220*/  IADD3.X R19, R17, UR13, RZ, P2, !PT ;  /* 0x0000000d11137c10 */ /* 0x000fca00097fe4ff */
[----:B------:R0:W3:Y:S04]  /*f230*/  LDG.E.64.CONSTANT R26, desc[UR6][R18.64] ;  /* 0x00000006121a7981 */ /* 0x0000e8000c1e9b00 */
[----:B------:R-:W3:Y:S01]  /*f240*/  LDG.E.64 R16, desc[UR6][R14.64+0x38] ;  /* 0x000038060e107981 */ /* 0x000ee2000c1e1b00 */
[----:B------:R-:W-:Y:S02]  /*f250*/  IADD3 R25, R25, R9, RZ ;  /* 0x0000000919197210 */ /* 0x000fe40007ffe0ff */
[----:B0-----:R-:W-:-:S04]  /*f260*/  IADD3 R18, P2, R18, UR18, RZ ;  /* 0x0000001212127c10 */ /* 0x001fc8000ff5e0ff */
[----:B------:R-:W-:Y:S01]  /*f270*/  IADD3.X R19, R19, UR13, RZ, P2, !PT ;  /* 0x0000000d13137c10 */ /* 0x000fe200097fe4ff */
[----:B--2---:R-:W-:-:S04]  /*f280*/  IMAD R9, R23, R20, RZ ;  /* 0x0000001417097224 */ /* 0x004fc800078e02ff */
[C---:B------:R-:W-:Y:S02]  /*f290*/  IMAD R9, R22.reuse, R21, R9 ;  /* 0x0000001516097224 */ /* 0x040fe400078e0209 */
[----:B------:R-:W-:-:S04]  /*f2a0*/  IMAD.WIDE.U32 R20, R22, R20, R24 ;  /* 0x0000001416147225 */ /* 0x000fc800078e0018 */
[----:B------:R-:W-:Y:S02]  /*f2b0*/  IMAD.IADD R21, R21, 0x1, R9 ;  /* 0x0000000115157824 */ /* 0x000fe400078e0209 */
[----:B---3--:R-:W-:-:S04]  /*f2c0*/  IMAD R23, R27, R16, RZ ;  /* 0x000000101b177224 */ /* 0x008fc800078e02ff */
[C---:B------:R-:W-:Y:S02]  /*f2d0*/  IMAD R9, R26.reuse, R17, R23 ;  /* 0x000000111a097224 */ /* 0x040fe400078e0217 */
[----:B------:R-:W-:Y:S01]  /*f2e0*/  IMAD.WIDE.U32 R26, R26, R16, R20 ;  /* 0x000000101a1a7225 */ /* 0x000fe200078e0014 */
[----:B------:R-:W-:Y:S01]  /*f2f0*/  IADD3 R20, P2, R18, UR18, RZ ;  /* 0x0000001212147c10 */ /* 0x000fe2000ff5e0ff */
[----:B------:R-:W2:Y:S04]  /*f300*/  LDG.E.64 R16, desc[UR6][R14.64+0x40] ;  /* 0x000040060e107981 */ /* 0x000ea8000c1e1b00 */
        /* <DEDUP_REMOVED lines=25> */
[----:B------:R-:W-:Y:S02]  /*f4a0*/  IMAD.WIDE.U32 R20, R22, R20, R24 ;  /* 0x0000001416147225 */ /* 0x000fe400078e0018 */
[----:B------:R-:W2:Y:S02]  /*f4b0*/  LDG.E.64 R24, desc[UR6][R14.64+0x68] ;  /* 0x000068060e187981 */ /* 0x000ea4000c1e1b00 */
[----:B------:R-:W-:Y:S02]  /*f4c0*/  IMAD.IADD R21, R21, 0x1, R9 ;  /* 0x0000000115157824 */ /* 0x000fe400078e0209 */
[----:B---3--:R-:W-:-:S04]  /*f4d0*/  IMAD R23, R27, R16, RZ ;  /* 0x000000101b177224 */ /* 0x008fc800078e02ff */
[C---:B------:R-:W-:Y:S02]  /*f4e0*/  IMAD R9, R26.reuse, R17, R23 ;  /* 0x000000111a097224 */ /* 0x040fe400078e0217 */
[----:B------:R-:W-:Y:S01]  /*f4f0*/  IMAD.WIDE.U32 R26, R26, R16, R20 ;  /* 0x000000101a1a7225 */ /* 0x000fe200078e0014 */
[----:B------:R-:W-:Y:S01]  /*f500*/  IADD3 R20, P2, R18, UR18, RZ ;  /* 0x0000001212147c10 */ /* 0x000fe2000ff5e0ff */
[----:B------:R-:W3:Y:S04]  /*f510*/  LDG.E.64 R16, desc[UR6][R14.64+0x60] ;  /* 0x000060060e107981 */ /* 0x000ee8000c1e1b00 */
[----:B------:R-:W3:Y:S01]  /*f520*/  LDG.E.64.CONSTANT R22, desc[UR6][R18.64] ;  /* 0x0000000612167981 */ /* 0x000ee2000c1e9b00 */
[----:B------:R-:W-:-:S05]  /*f530*/  IADD3.X R21, R19, UR13, RZ, P2, !PT ;  /* 0x0000000d13157c10 */ /* 0x000fca00097fe4ff */
[----:B------:R-:W2:Y:S01]  /*f540*/  LDG.E.64.CONSTANT R18, desc[UR6][R20.64] ;  /* 0x0000000614127981 */ /* 0x000ea2000c1e9b00 */
[----:B------:R-:W-:Y:S01]  /*f550*/  IADD3 R27, R27, R9, RZ ;  /* 0x000000091b1b7210 */ /* 0x000fe20007ffe0ff */
[----:B---3--:R-:W-:-:S04]  /*f560*/  IMAD R9, R23, R16, RZ ;  /* 0x0000001017097224 */ /* 0x008fc800078e02ff */
[C---:B------:R-:W-:Y:S02]  /*f570*/  IMAD R9, R22.reuse, R17, R9 ;  /* 0x0000001116097224 */ /* 0x040fe400078e0209 */
[----:B------:R-:W-:Y:S01]  /*f580*/  IMAD.WIDE.U32 R22, R22, R16, R26 ;  /* 0x0000001016167225 */ /* 0x000fe200078e001a */
[----:B------:R-:W-:-:S03]  /*f590*/  IADD3 R16, P2, R20, UR18, RZ ;  /* 0x0000001214107c10 */ /* 0x000fc6000ff5e0ff */
[-C--:B--2---:R-:W-:Y:S01]  /*f5a0*/  IMAD R27, R19, R24.reuse, RZ ;  /* 0x00000018131b7224 */ /* 0x084fe200078e02ff */
[----:B------:R-:W-:Y:S01]  /*f5b0*/  IADD3.X R17, R21, UR13, RZ, P2, !PT ;  /* 0x0000000d15117c10 */ /* 0x000fe200097fe4ff */
[----:B------:R-:W-:Y:S02]  /*f5c0*/  IMAD.IADD R23, R23, 0x1, R9 ;  /* 0x0000000117177824 */ /* 0x000fe400078e0209 */
[C---:B------:R-:W-:Y:S02]  /*f5d0*/  IMAD R9, R18.reuse, R25, R27 ;  /* 0x0000001912097224 */ /* 0x040fe400078e021b */
[----:B------:R-:W-:Y:S01]  /*f5e0*/  IMAD.WIDE.U32 R24, R18, R24, R22 ;  /* 0x0000001812187225 */ /* 0x000fe200078e0016 */
[----:B------:R-:W2:Y:S01]  /*f5f0*/  LDG.E.64.CONSTANT R20, desc[UR6][R16.64] ;  /* 0x0000000610147981 */ /* 0x000ea2000c1e9b00 */
[----:B------:R-:W-:-:S03]  /*f600*/  IADD3 R22, P2, R16, UR18, RZ ;  /* 0x0000001210167c10 */ /* 0x000fc6000ff5e0ff */
[----:B------:R-:W2:Y:S01]  /*f610*/  LDG.E.64 R18, desc[UR6][R14.64+0x70] ;  /* 0x000070060e127981 */ /* 0x000ea2000c1e1b00 */
[----:B------:R-:W-:-:S03]  /*f620*/  IADD3.X R23, R17, UR13, RZ, P2, !PT ;  /* 0x0000000d11177c10 */ /* 0x000fc600097fe4ff */
[----:B------:R-:W3:Y:S04]  /*f630*/  LDG.E.64 R16, desc[UR6][R14.64+0x78] ;  /* 0x000078060e107981 */ /* 0x000ee8000c1e1b00 */
[----:B------:R-:W3:Y:S01]  /*f640*/  LDG.E.64.CONSTANT R14, desc[UR6][R22.64] ;  /* 0x00000006160e7981 */ /* 0x000ee2000c1e9b00 */
[----:B------:R-:W-:Y:S01]  /*f650*/  UIADD3 UR12, UP0, UR12, -0x10, URZ ;  /* 0xfffffff00c0c7890 */ /* 0x000fe2000ff1e03f */
[----:B------:R-:W-:-:S03]  /*f660*/  IADD3 R25, R25, R9, RZ ;  /* 0x0000000919197210 */ /* 0x000fc60007ffe0ff */
[----:B------:R-:W-:Y:S02]  /*f670*/  UIADD3.X UR11, UR11, -0x1, URZ, UP0, !UPT ;  /* 0xffffffff0b0b7890 */ /* 0x000fe400087fe43f */
[----:B------:R-:W-:-:S04]  /*f680*/  UISETP.GT.U32.AND UP0, UPT, UR12, 0xc, UPT ;  /* 0x0000000c0c00788c */ /* 0x000fc8000bf04070 */
[----:B------:R-:W-:-:S06]  /*f690*/  UISETP.GT.AND.EX UP0, UPT, UR11, URZ, UPT, UP0 ;  /* 0x0000003f0b00728c */ /* 0x000fcc000bf04300 */
[----:B------:R-:W-:Y:S01]  /*f6a0*/  PLOP3.LUT P3, PT, PT, PT, UP0, 0x80, 0x0 ;  /* 0x000000000000781c */ /* 0x000fe20003f6f008 */
        /* <DEDUP_REMOVED lines=10> */
[----:B------:R-:W-:Y:S02]  /*f750*/  IADD3.X R22, R23, UR13, RZ, P2, !PT ;  /* 0x0000000d17167c10 */ /* 0x000fe400097fe4ff */
[----:B------:R-:W-:Y:S01]  /*f760*/  IADD3 R10, R15, R9, RZ ;  /* 0x000000090f0a7210 */ /* 0x000fe20007ffe0ff */
[----:B------:R-:W-:Y:S01]  /*f770*/  IMAD.MOV.U32 R9, RZ, RZ, R14 ;  /* 0x000000ffff097224 */ /* 0x000fe200078e000e */
[----:B------:R-:W-:Y:S06]  /*f780*/  @P3 BRA `(.L_x_716) ;  /* 0xfffffff400b83947 */ /* 0x000fec000383ffff */
.L_x_715:
        /* <DEDUP_REMOVED lines=10> */
[----:B------:R-:W-:Y:S01]  /*f830*/  USHF.L.U32 UR15, UR17, 0x3, URZ ;  /* 0x00000003110f7899 */ /* 0x000fe2000800063f */
[----:B------:R-:W-:-:S03]  /*f840*/  MOV R16, UR13 ;  /* 0x0000000d00107c02 */ /* 0x000fc60008000f00 */
[----:B------:R-:W-:Y:S01]  /*f850*/  IMAD.U32 R17, RZ, RZ, UR14 ;  /* 0x0000000eff117e24 */ /* 0x000fe2000f8e00ff */
[----:B------:R-:W-:-:S04]  /*f860*/  UIADD3 UR15, UR19, UR15, URZ ;  /* 0x0000000f130f7290 */ /* 0x000fc8000fffe03f */
[----:B------:R-:W2:Y:S02]  /*f870*/  LDG.E.64 R18, desc[UR6][R16.64] ;  /* 0x0000000610127981 */ /* 0x000ea4000c1e1b00 */
        /* <DEDUP_REMOVED lines=9> */
[----:B------:R-:W-:Y:S01]  /*f910*/  IMAD R25, R24, R19, R25 ;  /* 0x0000001318197224 */ /* 0x000fe200078e0219 */
[----:B------:R-:W-:Y:S01]  /*f920*/  MOV R24, R26 ;  /* 0x0000001a00187202 */ /* 0x000fe20000000f00 */
[-C--:B---3--:R-:W-:Y:S01]  /*f930*/  IMAD R9, R21, R22.reuse, RZ ;  /* 0x0000001615097224 */ /* 0x088fe200078e02ff */
[----:B------:R-:W2:Y:S01]  /*f940*/  LDG.E.64 R18, desc[UR6][R16.64+0x10] ;  /* 0x0000100610127981 */ /* 0x000ea2000c1e1b00 */
[----:B------:R-:W-:Y:S02]  /*f950*/  IMAD.IADD R25, R27, 0x1, R25 ;  /* 0x000000011b197824 */ /* 0x000fe400078e0219 */
[C---:B------:R-:W-:Y:S02]  /*f960*/  IMAD R9, R20.reuse, R23, R9 ;  /* 0x0000001714097224 */ /* 0x040fe400078e0209 */
[----:B------:R-:W-:Y:S01]  /*f970*/  IMAD.WIDE.U32 R24, R20, R22, R24 ;  /* 0x0000001614187225 */ /* 0x000fe200078e0018 */
[----:B------:R-:W-:Y:S01]  /*f980*/  IADD3 R20, P0, R14, UR18, RZ ;  /* 0x000000120e147c10 */ /* 0x000fe2000ff1e0ff */
[----:B------:R-:W2:Y:S03]  /*f990*/  LDG.E.64.CONSTANT R22, desc[UR6][R14.64] ;  /* 0x000000060e167981 */ /* 0x000ea6000c1e9b00 */
[----:B------:R-:W-:-:S05]  /*f9a0*/  IADD3.X R21, R15, UR15, RZ, P0, !PT ;  /* 0x0000000f0f157c10 */ /* 0x000fca00087fe4ff */
[----:B------:R-:W3:Y:S04]  /*f9b0*/  LDG.E.64.CONSTANT R26, desc[UR6][R20.64] ;  /* 0x00000006141a7981 */ /* 0x000ee8000c1e9b00 */
[----:B------:R-:W3:Y:S01]  /*f9c0*/  LDG.E.64 R14, desc[UR6][R16.64+0x18] ;  /* 0x00001806100e7981 */ /* 0x000ee2000c1e1b00 */
[----:B------:R-:W-:Y:S02]  /*f9d0*/  IMAD.IADD R25, R25, 0x1, R9 ;  /* 0x0000000119197824 */ /* 0x000fe400078e0209 */
[----:B--2---:R-:W-:-:S04]  /*f9e0*/  IMAD R9, R23, R18, RZ ;  /* 0x0000001217097224 */ /* 0x004fc800078e02ff */
[C---:B------:R-:W-:Y:S02]  /*f9f0*/  IMAD R9, R22.reuse, R19, R9 ;  /* 0x0000001316097224 */ /* 0x040fe400078e0209 */
[----:B------:R-:W-:Y:S01]  /*fa00*/  IMAD.WIDE.U32 R22, R22, R18, R24 ;  /* 0x0000001216167225 */ /* 0x000fe200078e0018 */
[----:B------:R-:W-:-:S04]  /*fa10*/  IADD3 R18, P0, R20, UR18, RZ ;  /* 0x0000001214127c10 */ /* 0x000fc8000ff1e0ff */
[----:B------:R-:W-:Y:S01]  /*fa20*/  IADD3 R23, R23, R9, RZ ;  /* 0x0000000917177210 */ /* 0x000fe20007ffe0ff */
[----:B---3--:R-:W-:Y:S01]  /*fa30*/  IMAD R25, R27, R14, RZ ;  /* 0x0000000e1b197224 */ /* 0x008fe200078e02ff */
[----:B------:R-:W-:-:S03]  /*fa40*/  IADD3.X R19, R21, UR15, RZ, P0, !PT ;  /* 0x0000000f15137c10 */ /* 0x000fc600087fe4ff */
[C---:B------:R-:W-:Y:S02]  /*fa50*/  IMAD R9, R26.reuse, R15, R25 ;  /* 0x0000000f1a097224 */ /* 0x040fe400078e0219 */
[----:B------:R-:W-:Y:S01]  /*fa60*/  IMAD.WIDE.U32 R26, R26, R14, R22 ;  /* 0x0000000e1a1a7225 */ /* 0x000fe200078e0016 */
[----:B------:R-:W-:Y:S01]  /*fa70*/  IADD3 R20, P0, R18, UR18, RZ ;  /* 0x0000001212147c10 */ /* 0x000fe2000ff1e0ff */
[----:B------:R-:W2:Y:S04]  /*fa80*/  LDG.E.64 R14, desc[UR6][R16.64+0x20] ;  /* 0x00002006100e7981 */ /* 0x000ea8000c1e1b00 */
[----:B------:R-:W2:Y:S01]  /*fa90*/  LDG.E.64.CONSTANT R22, desc[UR6][R18.64] ;  /* 0x0000000612167981 */ /* 0x000ea2000c1e9b00 */
[----:B------:R-:W-:-:S03]  /*faa0*/  IADD3.X R21, R19, UR15, RZ, P0, !PT ;  /* 0x0000000f13157c10 */ /* 0x000fc600087fe4ff */
[----:B------:R-:W3:Y:S04]  /*fab0*/  LDG.E.64 R24, desc[UR6][R16.64+0x28] ;  /* 0x0000280610187981 */ /* 0x000ee8000c1e1b00 */
[----:B------:R-:W3:Y:S01]  /*fac0*/  LDG.E.64.CONSTANT R18, desc[UR6][R20.64] ;  /* 0x0000000614127981 */ /* 0x000ee2000c1e9b00 */
[----:B------:R-:W-:Y:S02]  /*fad0*/  IMAD.IADD R27, R27, 0x1, R9 ;  /* 0x000000011b1b7824 */ /* 0x000fe400078e0209 */
        /* <DEDUP_REMOVED lines=15> */
[----:B------:R-:W-:Y:S01]  /*fbd0*/  IMAD.IADD R25, R25, 0x1, R9 ;  /* 0x0000000119197824 */ /* 0x000fe200078e0209 */
[----:B------:R-:W-:Y:S01]  /*fbe0*/  UIADD3 UR12, UP1, UR12, -0x8, URZ ;  /* 0xfffffff80c0c7890 */ /* 0x000fe2000ff3e03f */
[----:B------:R-:W-:Y:S01]  /*fbf0*/  PLOP3.LUT P0, PT, PT, PT, PT, 0x8, 0x0 ;  /* 0x000000000000781c */ /* 0x000fe20003f0e170 */
[----:B------:R-:W-:Y:S02]  /*fc00*/  UIADD3 UR4, UP0, UR4, 0x8, URZ ;  /* 0x0000000804047890 */ /* 0x000fe4000ff1e03f */
[----:B------:R-:W-:-:S02]  /*fc10*/  UIADD3.X UR11, UR11, -0x1, URZ, UP1, !UPT ;  /* 0xffffffff0b0b7890 */ /* 0x000fc40008ffe43f */
[----:B------:R-:W-:Y:S01]  /*fc20*/  UIADD3.X UR5, URZ, UR5, URZ, UP0, !UPT ;  /* 0x000000053f057290 */ /* 0x000fe200087fe43f */
[----:B--2---:R-:W-:-:S04]  /*fc30*/  IMAD R9, R21, R18, RZ ;  /* 0x0000001215097224 */ /* 0x004fc800078e02ff */
[C---:B------:R-:W-:Y:S02]  /*fc40*/  IMAD R9, R20.reuse, R19, R9 ;  /* 0x0000001314097224 */ /* 0x040fe400078e0209 */
[----:B------:R-:W-:-:S04]  /*fc50*/  IMAD.WIDE.U32 R18, R20, R18, R24 ;  /* 0x0000001214127225 */ /* 0x000fc800078e0018 */
[----:B---3--:R-:W-:Y:S01]  /*fc60*/  IMAD R21, R15, R16, RZ ;  /* 0x000000100f157224 */ /* 0x008fe200078e02ff */
[----:B------:R-:W-:-:S03]  /*fc70*/  IADD3 R19, R19, R9, RZ ;  /* 0x0000000913137210 */ /* 0x000fc60007ffe0ff */
[C---:B------:R-:W-:Y:S02]  /*fc80*/  IMAD R21, R14.reuse, R17, R21 ;  /* 0x000000110e157224 */ /* 0x040fe400078e0215 */
[----:B------:R-:W-:Y:S01]  /*fc90*/  IMAD.WIDE.U32 R14, R14, R16, R18 ;  /* 0x000000100e0e7225 */ /* 0x000fe200078e0012 */
[----:B------:R-:W-:-:S03]  /*fca0*/  IADD3 R18, P2, R22, UR18, RZ ;  /* 0x0000001216127c10 */ /* 0x000fc6000ff5e0ff */
[----:B------:R-:W-:Y:S01]  /*fcb0*/  IMAD.IADD R10, R15, 0x1, R21 ;  /* 0x000000010f0a7824 */ /* 0x000fe200078e0215 */
[----:B------:R-:W-:Y:S02]  /*fcc0*/  MOV R9, R14 ;  /* 0x0000000e00097202 */ /* 0x000fe40000000f00 */
[----:B------:R-:W-:-:S07]  /*fcd0*/  IADD3.X R22, R23, UR15, RZ, P2, !PT ;  /* 0x0000000f17167c10 */ /* 0x000fce00097fe4ff */
.L_x_717:
[----:B------:R-:W-:-:S04]  /*fce0*/  ISETP.NE.U32.AND P2, PT, RZ, UR12, PT ;  /* 0x0000000cff007c0c */ /* 0x000fc8000bf45070 */
[----:B------:R-:W-:-:S13]  /*fcf0*/  ISETP.NE.OR.EX P0, PT, RZ, UR11, P0, P2 ;  /* 0x0000000bff007c0c */ /* 0x000fda0008705720 */
[----:B------:R-:W-:Y:S05]  /*fd00*/  @!P0 BRA `(.L_x_713) ;  /* 0x0000000000c48947 */ /* 0x000fea0003800000 */
.L_x_714:
[----:B------:R-:W-:Y:S01]  /*fd10*/  ULEA UR14, UP0, UR4, UR22, 0x3 ;  /* 0x00000016040e7291 */ /* 0x000fe2000f80183f */
[----:B------:R-:W-:Y:S01]  /*fd20*/  IMAD.MOV.U32 R19, RZ, RZ, R22 ;  /* 0x000000ffff137224 */ /* 0x000fe200078e0016 */
[----:B------:R-:W-:Y:S01]  /*fd30*/  USHF.L.U32 UR13, UR17, 0x3, URZ ;  /* 0x00000003110d7899 */ /* 0x000fe2000800063f */
[----:B------:R-:W-:Y:S01]  /*fd40*/  IADD3 R16, P0, R18, UR18, RZ ;  /* 0x0000001212107c10 */ /* 0x000fe2000ff1e0ff */
[----:B------:R-:W-:Y:S02]  /*fd50*/  ULEA.HI.X UR15, UR4, UR23, UR5, 0x3, UP0 ;  /* 0x00000017040f7291 */ /* 0x000fe400080f1c05 */
[----:B------:R-:W-:Y:S01]  /*fd60*/  IMAD.U32 R14, RZ, RZ, UR14 ;  /* 0x0000000eff0e7e24 */ /* 0x000fe2000f8e00ff */
[----:B------:R-:W-:Y:S01]  /*fd70*/  UIADD3 UR13, UR19, UR13, URZ ;  /* 0x0000000d130d7290 */ /* 0x000fe2000fffe03f */
[----:B------:R-:W2:Y:S02]  /*fd80*/  LDG.E.64.CONSTANT R18, desc[UR6][R18.64] ;  /* 0x0000000612127981 */ /* 0x000ea4000c1e9b00 */
[----:B------:R-:W-:-:S05]  /*fd90*/  MOV R15, UR15 ;  /* 0x0000000f000f7c02 */ /* 0x000fca0008000f00 */
[----:B------:R-:W2:Y:S01]  /*fda0*/  LDG.E.64 R20, desc[UR6][R14.64] ;  /* 0x000000060e147981 */ /* 0x000ea2000c1e1b00 */
[----:B------:R-:W-:-:S03]  /*fdb0*/  IADD3.X R17, R22, UR13, RZ, P0, !PT ;  /* 0x0000000d16117c10 */ /* 0x000fc600087fe4ff */
[----:B------:R-:W3:Y:S04]  /*fdc0*/  LDG.E.64 R24, desc[UR6][R14.64+0x8] ;  /* 0x000008060e187981 */ /* 0x000ee8000c1e1b00 */
[----:B------:R0:W3:Y:S01]  /*fdd0*/  LDG.E.64.CONSTANT R22, desc[UR6][R16.64] ;  /* 0x0000000610167981 */ /* 0x0000e2000c1e9b00 */
[----:B------:R-:W-:Y:S01]  /*fde0*/  MOV R26, R9 ;  /* 0x00000009001a7202 */ /* 0x000fe20000000f00 */
[----:B------:R-:W-:Y:S01]  /*fdf0*/  IMAD.MOV.U32 R27, RZ, RZ, R10 ;  /* 0x000000ffff1b7224 */ /* 0x000fe200078e000a */
[----:B0-----:R-:W-:-:S04]  /*fe00*/  IADD3 R16, P0, R16, UR18, RZ ;  /* 0x0000001210107c10 */ /* 0x001fc8000ff1e0ff */
[----:B------:R-:W-:Y:S01]  /*fe10*/  IADD3.X R17, R17, UR13, RZ, P0, !PT ;  /* 0x0000000d11117c10 */ /* 0x000fe200087fe4ff */
[----:B--2---:R-:W-:Y:S02]  /*fe20*/  IMAD R19, R19, R20, RZ ;  /* 0x0000001413137224 */ /* 0x004fe400078e02ff */
[----:B------:R-:W-:-:S04]  /*fe30*/  IMAD.WIDE.U32 R26, R20, R18, R26 ;  /* 0x00000012141a7225 */ /* 0x000fc800078e001a */
[----:B------:R-:W-:Y:S02]  /*fe40*/  IMAD R21, R21, R18, R19 ;  /* 0x0000001215157224 */ /* 0x000fe400078e0213 */
[----:B---3--:R-:W-:Y:S01]  /*fe50*/  IMAD R9, R23, R24, RZ ;  /* 0x0000001817097224 */ /* 0x008fe200078e02ff */
[----:B------:R-:W2:Y:S02]  /*fe60*/  LDG.E.64.CONSTANT R18, desc[UR6][R16.64] ;  /* 0x0000000610127981 */ /* 0x000ea4000c1e9b00 */
[----:B------:R-:W-:Y:S01]  /*fe70*/  IADD3 R27, R27, R21, RZ ;  /* 0x000000151b1b7210 */ /* 0x000fe20007ffe0ff */
[-C--:B------:R-:W-:Y:S01]  /*fe80*/  IMAD R9, R25, R22.reuse, R9 ;  /* 0x0000001619097224 */ /* 0x080fe200078e0209 */
[----:B------:R-:W2:Y:S01]  /*fe90*/  LDG.E.64 R20, desc[UR6][R14.64+0x10] ;  /* 0x000010060e147981 */ /* 0x000ea2000c1e1b00 */
[----:B------:R-:W-:Y:S01]  /*fea0*/  IMAD.WIDE.U32 R24, R24, R22, R26 ;  /* 0x0000001618187225 */ /* 0x000fe200078e001a */
[----:B------:R-:W-:-:S04]  /*feb0*/  IADD3 R22, P0, R16, UR18, RZ ;  /* 0x0000001210167c10 */ /* 0x000fc8000ff1e0ff */
[----:B------:R-:W-:Y:S01]  /*fec0*/  IADD3.X R23, R17, UR13, RZ, P0, !PT ;  /* 0x0000000d11177c10 */ /* 0x000fe200087fe4ff */
[----:B------:R-:W3:Y:S04]  /*fed0*/  LDG.E.64 R14, desc[UR6][R14.64+0x18] ;  /* 0x000018060e0e7981 */ /* 0x000ee8000c1e1b00 */
[----:B------:R-:W3:Y:S01]  /*fee0*/  LDG.E.64.CONSTANT R16, desc[UR6][R22.64] ;  /* 0x0000000616107981 */ /* 0x000ee2000c1e9b00 */
[----:B------:R-:W-:Y:S01]  /*fef0*/  IMAD.IADD R25, R25, 0x1, R9 ;  /* 0x0000000119197824 */ /* 0x000fe200078e0209 */
[----:B------:R-:W-:-:S04]  /*ff00*/  UIADD3 UR12, UP0, UR12, -0x4, URZ ;  /* 0xfffffffc0c0c7890 */ /* 0x000fc8000ff1e03f */
[----:B------:R-:W-:Y:S02]  /*ff10*/  UIADD3.X UR11, UR11, -0x1, URZ, UP0, !UPT ;  /* 0xffffffff0b0b7890 */ /* 0x000fe400087fe43f */
[----:B------:R-:W-:-:S04]  /*ff20*/  ISETP.NE.U32.AND P0, PT, RZ, UR12, PT ;  /* 0x0000000cff007c0c */ /* 0x000fc8000bf05070 */
[----:B------:R-:W-:Y:S01]  /*ff30*/  ISETP.NE.AND.EX P0, PT, RZ, UR11, PT, P0 ;  /* 0x0000000bff007c0c */ /* 0x000fe2000bf05300 */
[----:B------:R-:W-:-:S04]  /*ff40*/  UIADD3 UR4, UP0, UR4, 0x4, URZ ;  /* 0x0000000404047890 */ /* 0x000fc8000ff1e03f */
[----:B------:R-:W-:Y:S01]  /*ff50*/  UIADD3.X UR5, URZ, UR5, URZ, UP0, !UPT ;  /* 0x000000053f057290 */ /* 0x000fe200087fe43f */
[----:B--2---:R-:W-:-:S04]  /*ff60*/  IMAD R9, R19, R20, RZ ;  /* 0x0000001413097224 */ /* 0x004fc800078e02ff */
[-C--:B------:R-:W-:Y:S02]  /*ff70*/  IMAD R9, R21, R18.reuse, R9 ;  /* 0x0000001215097224 */ /* 0x080fe400078e0209 */
[----:B------:R-:W-:-:S05]  /*ff80*/  IMAD.WIDE.U32 R18, R20, R18, R24 ;  /* 0x0000001214127225 */ /* 0x000fca00078e0018 */
[----:B------:R-:W-:Y:S01]  /*ff90*/  IADD3 R19, R19, R9, RZ ;  /* 0x0000000913137210 */ /* 0x000fe20007ffe0ff */
[----:B---3--:R-:W-:-:S04]  /*ffa0*/  IMAD R9, R17, R14, RZ ;  /* 0x0000000e11097224 */ /* 0x008fc800078e02ff */
[-C--:B------:R-:W-:Y:S02]  /*ffb0*/  IMAD R9, R15, R16.reuse, R9 ;  /* 0x000000100f097224 */ /* 0x080fe400078e0209 */
[----:B------:R-:W-:Y:S01]  /*ffc0*/  IMAD.WIDE.U32 R14, R14, R16, R18 ;  /* 0x000000100e0e7225 */ /* 0x000fe200078e0012 */
[----:B------:R-:W-:-:S04]  /*ffd0*/  IADD3 R18, P2, R22, UR18, RZ ;  /* 0x0000001216127c10 */ /* 0x000fc8000ff5e0ff */
[----:B------:R-:W-:Y:S01]  /*ffe0*/  IADD3.X R22, R23, UR13, RZ, P2, !PT ;  /* 0x0000000d17167c10 */ /* 0x000fe200097fe4ff */
[----:B------:R-:W-:Y:S01]  /*fff0*/  IMAD.IADD R10, R15, 0x1, R9 ;  /* 0x000000010f0a7824 */ /* 0x000fe200078e0209 */
[----:B------:R-:W-:Y:S01]  /*10000*/  MOV R9, R14 ;  /* 0x0000000e00097202 */ /* 0x000fe20000000f00 */
[----:B------:R-:W-:Y:S06]  /*10010*/  @P0 BRA `(.L_x_714) ;  /* 0xfffffffc003c0947 */ /* 0x000fec000383ffff */
.L_x_713:
[----:B------:R-:W-:-:S06]  /*10020*/  ULOP3.LUT UR14, UR10, 0x3, URZ, 0xc0, !UPT ;  /* 0x000000030a0e7892 */ /* 0x000fcc000f8ec03f */
[----:B------:R-:W-:-:S04]  /*10030*/  ISETP.NE.U32.AND P0, PT, RZ, UR14, PT ;  /* 0x0000000eff007c0c */ /* 0x000fc8000bf05070 */
[----:B------:R-:W-:-:S13]  /*10040*/  ISETP.NE.AND.EX P0, PT, RZ, RZ, PT, P0 ;  /* 0x000000ffff00720c */ /* 0x000fda0003f05300 */
[----:B------:R-:W-:Y:S05]  /*10050*/  @!P0 BRA `(.L_x_712) ;  /* 0x0000000000f08947 */ /* 0x000fea0003800000 */
[----:B------:R-:W-:Y:S01]  /*10060*/  UIMAD UR11, UR5, UR16, URZ ;  /* 0x00000010050b72a4 */ /* 0x000fe2000f8e023f */
[----:B------:R-:W-:Y:S01]  /*10070*/  MOV R30, R12 ;  /* 0x0000000c001e7202 */ /* 0x000fe20000000f00 */
[----:B------:R-:W-:Y:S01]  /*10080*/  ULDC.64 UR12, c[0x0][0x230] ;  /* 0x00008c00000c7ab9 */ /* 0x000fe20000000a00 */
        /* <DEDUP_REMOVED lines=13> */
[----:B------:R-:W-:Y:S01]  /*10160*/  UISETP.NE.U32.AND UP0, UPT, UR14, 0x1, UPT ;  /* 0x000000010e00788c */ /* 0x000fe2000bf05070 */
[----:B------:R-:W-:Y:S01]  /*10170*/  MOV R20, R9 ;  /* 0x0000000900147202 */ /* 0x000fe20000000f00 */
[----:B------:R-:W-:Y:S02]  /*10180*/  IMAD.MOV.U32 R21, RZ, RZ, R10 ;  /* 0x000000ffff157224 */ /* 0x000fe400078e000a */
        /* <DEDUP_REMOVED lines=10> */
[----:B------:R-:W-:Y:S01]  /*10230*/  ULDC.64 UR10, c[0x0][0x238] ;  /* 0x00008e00000a7ab9 */ /* 0x000fe20000000a00 */
[----:B------:R-:W-:Y:S01]  /*10240*/  IMAD.U32 R22, RZ, RZ, UR17 ;  /* 0x00000011ff167e24 */ /* 0x000fe2000f8e00ff */
[----:B------:R-:W-:Y:S01]  /*10250*/  UIMAD.WIDE.U32 UR4, UR4, UR16, UR10 ;  /* 0x00000010040472a5 */ /* 0x000fe2000f8e000a */
[----:B------:R-:W2:Y:S01]  /*10260*/  LDG.E.64 R16, desc[UR6][R14.64+0x8] ;  /* 0x000008060e107981 */ /* 0x000ea2000c1e1b00 */
[----:B------:R-:W-:Y:S01]  /*10270*/  UISETP.NE.AND.EX UP0, UPT, URZ, URZ, UPT, UP0 ;  /* 0x0000003f3f00728c */ /* 0x000fe2000bf05300 */
[----:B------:R-:W-:-:S03]  /*10280*/  MOV R23, UR16 ;  /* 0x0000001000177c02 */ /* 0x000fc60008000f00 */
[----:B------:R-:W-:Y:S02]  /*10290*/  IADD3 R13, P0, R12, UR4, RZ ;  /* 0x000000040c0d7c10 */ /* 0x000fe4000ff1e0ff */
[----:B------:R-:W-:Y:S02]  /*102a0*/  MOV R30, UR5 ;  /* 0x00000005001e7c02 */ /* 0x000fe40008000f00 */
[----:B------:R-:W-:Y:S02]  /*102b0*/  PLOP3.LUT P2, PT, PT, PT, UP0, 0x80, 0x0 ;  /* 0x000000000000781c */ /* 0x000fe40003f4f008 */
[----:B------:R-:W-:Y:S02]  /*102c0*/  IADD3.X R30, R31, UR12, R30, P0, !PT ;  /* 0x0000000c1f1e7c10 */ /* 0x000fe400087fe41e */
[----:B------:R-:W-:-:S04]  /*102d0*/  LEA R12, P0, R13, UR18, 0x3 ;  /* 0x000000120d0c7c11 */ /* 0x000fc8000f8018ff */
[----:B------:R-:W-:-:S05]  /*102e0*/  LEA.HI.X R13, R13, UR19, R30, 0x3, P0 ;  /* 0x000000130d0d7c11 */ /* 0x000fca00080f1c1e */
[----:B------:R0:W2:Y:S01]  /*102f0*/  LDG.E.64.CONSTANT R20, desc[UR6][R12.64] ;  /* 0x000000060c147981 */ /* 0x0000a2000c1e9b00 */
[----:B------:R-:W-:-:S03]  /*10300*/  @P2 LEA R18, P0, R19, R12, 0x3 ;  /* 0x0000000c13122211 */ /* 0x000fc600078018ff */
[----:B------:R-:W3:Y:S01]  /*10310*/  @P2 LDG.E.64 R14, desc[UR6][R14.64+0x10] ;  /* 0x000010060e0e2981 */ /* 0x000ee2000c1e1b00 */
        /* <DEDUP_REMOVED lines=16> */
.L_x_712:
[----:B------:R-:W-:Y:S05]  /*10420*/  BSYNC B0 ;  /* 0x0000000000007941 */ /* 0x000fea0003800000 */
.L_x_711:
[----:B------:R-:W0:Y:S01]  /*10430*/  S2R R29, SR_TID.X ;  /* 0x00000000001d7919 */ /* 0x000e220000002100 */
[----:B------:R-:W-:Y:S01]  /*10440*/  BSSY B0, `(.L_x_718) ;  /* 0x0000184000007945 */ /* 0x000fe20003800000 */
[----:B0-----:R-:W-:-:S04]  /*10450*/  IADD3 R12, R29, 0x180, RZ ;  /* 0x000001801d0c7810 */ /* 0x001fc80007ffe0ff */
        /* <DEDUP_REMOVED lines=43> */
.L_x_723:
[----:B------:R-:W-:Y:S01]  /*10710*/  ULEA UR12, UP0, UR4, UR22, 0x3 ;  /* 0x00000016040c7291 */ /* 0x000fe2000f80183f */
[----:B------:R-:W-:Y:S01]  /*10720*/  MOV R14, R22 ;  /* 0x00000016000e7202 */ /* 0x000fe20000000f00 */
[----:B------:R-:W-:Y:S02]  /*10730*/  IMAD.MOV.U32 R15, RZ, RZ, R19 ;  /* 0x000000ffff0f7224 */ /* 0x000fe400078e0013 */
[----:B------:R-:W-:Y:S02]  /*10740*/  ULEA.HI.X UR13, UR4, UR23, UR5, 0x3, UP0 ;  /* 0x00000017040d7291 */ /* 0x000fe400080f1c05 */
[----:B------:R-:W-:Y:S01]  /*10750*/  MOV R12, UR12 ;  /* 0x0000000c000c7c02 */ /* 0x000fe20008000f00 */
[----:B------:R-:W2:Y:S03]  /*10760*/  LDG.E.64.CONSTANT R16, desc[UR6][R14.64] ;  /* 0x000000060e107981 */ /* 0x000ea6000c1e9b00 */
[----:B------:R-:W-:Y:S01]  /*10770*/  IMAD.U32 R13, RZ, RZ, UR13 ;  /* 0x0000000dff0d7e24 */ /* 0x000fe2000f8e00ff */
[----:B------:R-:W-:-:S04]  /*10780*/  IADD3 R22, P2, R22, UR20, RZ ;  /* 0x0000001416167c10 */ /* 0x000fc8000ff5e0ff */
[----:B------:R-:W3:Y:S04]  /*10790*/  LDG.E.64 R20, desc[UR6][R12.64+0x8] ;  /* 0x000008060c147981 */ /* 0x000ee8000c1e1b00 */
[----:B------:R-:W2:Y:S01]  /*107a0*/  LDG.E.64 R14, desc[UR6][R12.64] ;  /* 0x000000060c0e7981 */ /* 0x000ea2000c1e1b00 */
[----:B------:R-:W-:-:S05]  /*107b0*/  IADD3.X R23, R19, UR14, RZ, P2, !PT ;  /* 0x0000000e13177c10 */ /* 0x000fca00097fe4ff */
        /* <DEDUP_REMOVED lines=26> */
[----:B------:R-:W-:Y:S02]  /*10960*/  IADD3 R25, R25, R7, RZ ;  /* 0x0000000719197210 */ /* 0x000fe40007ffe0ff */
[----:B0-----:R-:W-:Y:S01]  /*10970*/  IADD3 R22, P2, R22, UR20, RZ ;  /* 0x0000001416167c10 */ /* 0x001fe2000ff5e0ff */
[----:B---3--:R-:W-:-:S03]  /*10980*/  IMAD R7, R21, R18, RZ ;  /* 0x0000001215077224 */ /* 0x008fc600078e02ff */
        /* <DEDUP_REMOVED lines=51> */
[----:B------:R-:W3:Y:S04]  /*10cc0*/  LDG.E.64.CONSTANT R20, desc[UR6][R22.64] ;  /* 0x0000000616147981 */ /* 0x000ee8000c1e9b00 */
[----:B------:R-:W3:Y:S01]  /*10cd0*/  LDG.E.64 R18, desc[UR6][R12.64+0x58] ;  /* 0x000058060c127981 */ /* 0x000ee2000c1e1b00 */
[----:B------:R-:W-:-:S02]  /*10ce0*/  IMAD.IADD R25, R25, 0x1, R7 ;  /* 0x0000000119197824 */ /* 0x000fc400078e0207 */
[----:B--2---:R-:W-:-:S04]  /*10cf0*/  IMAD R7, R15, R16, RZ ;  /* 0x000000100f077224 */ /* 0x004fc800078e02ff */
[C---:B------:R-:W-:Y:S02]  /*10d00*/  IMAD R7, R14.reuse, R17, R7 ;  /* 0x000000110e077224 */ /* 0x040fe400078e0207 */
[----:B------:R-:W-:Y:S01]  /*10d10*/  IMAD.WIDE.U32 R14, R14, R16, R24 ;  /* 0x000000100e0e7225 */ /* 0x000fe200078e0018 */
[----:B------:R-:W-:-:S04]  /*10d20*/  IADD3 R24, P2, R22, UR20, RZ ;  /* 0x0000001416187c10 */ /* 0x000fc8000ff5e0ff */
[----:B------:R-:W-:Y:S02]  /*10d30*/  IADD3.X R25, R23, UR14, RZ, P2, !PT ;  /* 0x0000000e17197c10 */ /* 0x000fe400097fe4ff */
[----:B------:R-:W-:Y:S01]  /*10d40*/  IADD3 R16, P2, R24, UR20, RZ ;  /* 0x0000001418107c10 */ /* 0x000fe2000ff5e0ff */
[----:B------:R-:W2:Y:S01]  /*10d50*/  LDG.E.64 R22, desc[UR6][R12.64+0x60] ;  /* 0x000060060c167981 */ /* 0x000ea2000c1e1b00 */
[----:B------:R-:W-:Y:S02]  /*10d60*/  IADD3 R15, R15, R7, RZ ;  /* 0x000000070f0f7210 */ /* 0x000fe40007ffe0ff */
[----:B------:R-:W-:Y:S02]  /*10d70*/  IADD3.X R17, R25, UR14, RZ, P2, !PT ;  /* 0x0000000e19117c10 */ /* 0x000fe400097fe4ff */
[----:B------:R-:W2:Y:S01]  /*10d80*/  LDG.E.64.CONSTANT R24, desc[UR6][R24.64] ;  /* 0x0000000618187981 */ /* 0x000ea2000c1e9b00 */
[----:B---3--:R-:W-:-:S04]  /*10d90*/  IMAD R7, R21, R18, RZ ;  /* 0x0000001215077224 */ /* 0x008fc800078e02ff */
[C---:B------:R-:W-:Y:S02]  /*10da0*/  IMAD R7, R20.reuse, R19, R7 ;  /* 0x0000001314077224 */ /* 0x040fe400078e0207 */
[----:B------:R-:W-:Y:S02]  /*10db0*/  IMAD.WIDE.U32 R20, R20, R18, R14 ;  /* 0x0000001214147225 */ /* 0x000fe400078e000e */
[----:B------:R0:W3:Y:S04]  /*10dc0*/  LDG.E.64.CONSTANT R14, desc[UR6][R16.64] ;  /* 0x00000006100e7981 */ /* 0x0000e8000c1e9b00 */
[----:B------:R-:W3:Y:S01]  /*10dd0*/  LDG.E.64 R18, desc[UR6][R12.64+0x68] ;  /* 0x000068060c127981 */ /* 0x000ee2000c1e1b00 */
[----:B------:R-:W-:Y:S02]  /*10de0*/  IADD3 R21, R21, R7, RZ ;  /* 0x0000000715157210 */ /* 0x000fe40007ffe0ff */
[----:B0-----:R-:W-:-:S04]  /*10df0*/  IADD3 R16, P2, R16, UR20, RZ ;  /* 0x0000001410107c10 */ /* 0x001fc8000ff5e0ff */
[----:B------:R-:W-:Y:S01]  /*10e00*/  IADD3.X R17, R17, UR14, RZ, P2, !PT ;  /* 0x0000000e11117c10 */ /* 0x000fe200097fe4ff */
[-C--:B--2---:R-:W-:Y:S02]  /*10e10*/  IMAD R7, R25, R22.reuse, RZ ;  /* 0x0000001619077224 */ /* 0x084fe400078e02ff */
[----:B------:R-:W-:-:S04]  /*10e20*/  IMAD.WIDE.U32 R20, R24, R22, R20 ;  /* 0x0000001618147225 */ /* 0x000fc800078e0014 */
[----:B------:R-:W-:Y:S02]  /*10e30*/  IMAD R7, R24, R23, R7 ;  /* 0x0000001718077224 */ /* 0x000fe400078e0207 */
[----:B------:R-:W2:Y:S02]  /*10e40*/  LDG.E.64 R22, desc[UR6][R12.64+0x70] ;  /* 0x000070060c167981 */ /* 0x000ea4000c1e1b00 */
[----:B------:R-:W-:Y:S02]  /*10e50*/  IMAD.IADD R21, R21, 0x1, R7 ;  /* 0x0000000115157824 */ /* 0x000fe400078e0207 */
[----:B---3--:R-:W-:-:S04]  /*10e60*/  IMAD R15, R15, R18, RZ ;  /* 0x000000120f0f7224 */ /* 0x008fc800078e02ff */
[C---:B------:R-:W-:Y:S02]  /*10e70*/  IMAD R7, R14.reuse, R19, R15 ;  /* 0x000000130e077224 */ /* 0x040fe400078e020f */
[----:B------:R-:W-:Y:S01]  /*10e80*/  IMAD.WIDE.U32 R18, R14, R18, R20 ;  /* 0x000000120e127225 */ /* 0x000fe200078e0014 */
[----:B------:R-:W-:Y:S01]  /*10e90*/  IADD3 R14, P2, R16, UR20, RZ ;  /* 0x00000014100e7c10 */ /* 0x000fe2000ff5e0ff */
[----:B------:R-:W2:Y:S03]  /*10ea0*/  LDG.E.64.CONSTANT R20, desc[UR6][R16.64] ;  /* 0x0000000610147981 */ /* 0x000ea6000c1e9b00 */
[----:B------:R-:W-:Y:S02]  /*10eb0*/  IADD3.X R15, R17, UR14, RZ, P2, !PT ;  /* 0x0000000e110f7c10 */ /* 0x000fe400097fe4ff */
[----:B------:R-:W3:Y:S04]  /*10ec0*/  LDG.E.64 R16, desc[UR6][R12.64+0x78] ;  /* 0x000078060c107981 */ /* 0x000ee8000c1e1b00 */
[----:B------:R-:W3:Y:S01]  /*10ed0*/  LDG.E.64.CONSTANT R12, desc[UR6][R14.64] ;  /* 0x000000060e0c7981 */ /* 0x000ee2000c1e9b00 */
[----:B------:R-:W-:-:S04]  /*10ee0*/  UIADD3 UR10, UP0, UR10, -0x10, URZ ;  /* 0xfffffff00a0a7890 */ /* 0x000fc8000ff1e03f */
[----:B------:R-:W-:Y:S02]  /*10ef0*/  UIADD3.X UR11, UR11, -0x1, URZ, UP0, !UPT ;  /* 0xffffffff0b0b7890 */ /* 0x000fe400087fe43f */
[----:B------:R-:W-:Y:S01]  /*10f00*/  UISETP.GT.U32.AND UP0, UPT, UR10, 0xc, UPT ;  /* 0x0000000c0a00788c */ /* 0x000fe2000bf04070 */
[----:B------:R-:W-:-:S03]  /*10f10*/  IADD3 R19, R19, R7, RZ ;  /* 0x0000000713137210 */ /* 0x000fc60007ffe0ff */
[----:B------:R-:W-:-:S06]  /*10f20*/  UISETP.GT.AND.EX UP0, UPT, UR11, URZ, UPT, UP0 ;  /* 0x0000003f0b00728c */ /* 0x000fcc000bf04300 */
[----:B------:R-:W-:Y:S01]  /*10f30*/  PLOP3.LUT P3, PT, PT, PT, UP0, 0x80, 0x0 ;  /* 0x000000000000781c */ /* 0x000fe20003f6f008 */
[----:B------:R-:W-:-:S04]  /*10f40*/  UIADD3 UR4, UP1, UR4, 0x10, URZ ;  /* 0x0000001004047890 */ /* 0x000fc8000ff3e03f */
[----:B------:R-:W-:Y:S01]  /*10f50*/  UIADD3.X UR5, URZ, UR5, URZ, UP1, !UPT ;  /* 0x000000053f057290 */ /* 0x000fe20008ffe43f */
[-C--:B--2---:R-:W-:Y:S02]  /*10f60*/  IMAD R7, R21, R22.reuse, RZ ;  /* 0x0000001615077224 */ /* 0x084fe400078e02ff */
[----:B------:R-:W-:-:S04]  /*10f70*/  IMAD.WIDE.U32 R18, R20, R22, R18 ;  /* 0x0000001614127225 */ /* 0x000fc800078e0012 */
[----:B------:R-:W-:Y:S01]  /*10f80*/  IMAD R7, R20, R23, R7 ;  /* 0x0000001714077224 */ /* 0x000fe200078e0207 */
[----:B------:R-:W-:-:S04]  /*10f90*/  IADD3 R22, P2, R14, UR20, RZ ;  /* 0x000000140e167c10 */ /* 0x000fc8000ff5e0ff */
[----:B------:R-:W-:Y:S01]  /*10fa0*/  IADD3 R19, R19, R7, RZ ;  /* 0x0000000713137210 */ /* 0x000fe20007ffe0ff */
[----:B---3--:R-:W-:-:S04]  /*10fb0*/  IMAD R7, R13, R16, RZ ;  /* 0x000000100d077224 */ /* 0x008fc800078e02ff */
[C---:B------:R-:W-:Y:S02]  /*10fc0*/  IMAD R7, R12.reuse, R17, R7 ;  /* 0x000000110c077224 */ /* 0x040fe400078e0207 */
[----:B------:R-:W-:Y:S01]  /*10fd0*/  IMAD.WIDE.U32 R12, R12, R16, R18 ;  /* 0x000000100c0c7225 */ /* 0x000fe200078e0012 */
[----:B------:R-:W-:-:S03]  /*10fe0*/  IADD3.X R19, R15, UR14, RZ, P2, !PT ;  /* 0x0000000e0f137c10 */ /* 0x000fc600097fe4ff */
[----:B------:R-:W-:Y:S01]  /*10ff0*/  IMAD.IADD R8, R13, 0x1, R7 ;  /* 0x000000010d087824 */ /* 0x000fe200078e0207 */
[----:B------:R-:W-:Y:S01]  /*11000*/  MOV R7, R12 ;  /* 0x0000000c00077202 */ /* 0x000fe20000000f00 */
[----:B------:R-:W-:Y:S06]  /*11010*/  @P3 BRA `(.L_x_723) ;  /* 0xfffffff400bc3947 */ /* 0x000fec000383ffff */
.L_x_722:
[----:B------:R-:W-:-:S04]  /*11020*/  UISETP.GT.U32.AND UP0, UPT, UR10, 0x4, UPT ;  /* 0x000000040a00788c */ /* 0x000fc8000bf04070 */
[----:B------:R-:W-:-:S06]  /*11030*/  UISETP.GT.AND.EX UP0, UPT, UR11, URZ, UPT, UP0 ;  /* 0x0000003f0b00728c */ /* 0x000fcc000bf04300 */
[----:B------:R-:W-:-:S13]  /*11040*/  PLOP3.LUT P2, PT, PT, PT, UP0, 0x80, 0x0 ;  /* 0x000000000000781c */ /* 0x000fda0003f4f008 */
[----:B------:R-:W-:Y:S05]  /*11050*/  @!P2 BRA `(.L_x_724) ;  /* 0x00000004003ca947 */ /* 0x000fea0003800000 */
[----:B------:R-:W-:Y:S01]  /*11060*/  ULDC.64 UR12, c[0x0][0x230] ;  /* 0x00008c00000c7ab9 */ /* 0x000fe20000000a00 */
[----:B------:R-:W-:Y:S01]  /*11070*/  MOV R14, R22 ;  /* 0x00000016000e7202 */ /* 0x000fe20000000f00 */
[----:B------:R-:W-:Y:S01]  /*11080*/  ULEA UR12, UP0, UR4, UR12, 0x3 ;  /* 0x0000000c040c7291 */ /* 0x000fe2000f80183f */
[----:B------:R-:W-:-:S03]  /*11090*/  MOV R15, R19 ;  /* 0x00000013000f7202 */ /* 0x000fc60000000f00 */
        /* <DEDUP_REMOVED lines=64> */
[-C--:B--2---:R-:W-:Y:S02]  /*114a0*/  IMAD R7, R21, R22.reuse, RZ ;  /* 0x0000001615077224 */ /* 0x084fe400078e02ff */
        /* <DEDUP_REMOVED lines=10> */
.L_x_724:
[----:B------:R-:W-:-:S04]  /*11550*/  ISETP.NE.U32.AND P2, PT, RZ, UR10, PT ;  /* 0x0000000aff007c0c */ /* 0x000fc8000bf45070 */
[----:B------:R-:W-:-:S13]  /*11560*/  ISETP.NE.OR.EX P0, PT, RZ, UR11, P0, P2 ;  /* 0x0000000bff007c0c */ /* 0x000fda0008705720 */
[----:B------:R-:W-:Y:S05]  /*11570*/  @!P0 BRA `(.L_x_720) ;  /* 0x0000000000c08947 */ /* 0x000fea0003800000 */
.L_x_721:
[----:B------:R-:W-:Y:S01]  /*11580*/  ULEA UR12, UP0, UR4, UR24, 0x3 ;  /* 0x00000018040c7291 */ /* 0x000fe2000f80183f */
[----:B------:R-:W-:Y:S02]  /*11590*/  MOV R14, R22 ;  /* 0x00000016000e7202 */ /* 0x000fe40000000f00 */
[----:B------:R-:W-:Y:S01]  /*115a0*/  MOV R15, R19 ;  /* 0x00000013000f7202 */ /* 0x000fe20000000f00 */
[----:B------:R-:W-:Y:S02]  /*115b0*/  ULEA.HI.X UR13, UR4, UR25, UR5, 0x3, UP0 ;  /* 0x00000019040d7291 */ /* 0x000fe400080f1c05 */
[----:B------:R-:W-:-:S03]  /*115c0*/  MOV R12, UR12 ;  /* 0x0000000c000c7c02 */ /* 0x000fc60008000f00 */
[----:B------:R-:W2:Y:S01]  /*115d0*/  LDG.E.64.CONSTANT R14, desc[UR6][R14.64] ;  /* 0x000000060e0e7981 */ /* 0x000ea2000c1e9b00 */
[----:B------:R-:W-:-:S05]  /*115e0*/  IMAD.U32 R13, RZ, RZ, UR13 ;  /* 0x0000000dff0d7e24 */ /* 0x000fca000f8e00ff */
[----:B------:R-:W2:Y:S01]  /*115f0*/  LDG.E.64 R16, desc[UR6][R12.64] ;  /* 0x000000060c107981 */ /* 0x000ea2000c1e1b00 */
[----:B------:R-:W-:-:S03]  /*11600*/  IADD3 R18, P0, R22, UR20, RZ ;  /* 0x0000001416127c10 */ /* 0x000fc6000ff1e0ff */
[----:B------:R-:W3:Y:S01]  /*11610*/  LDG.E.64 R22, desc[UR6][R12.64+0x8] ;  /* 0x000008060c167981 */ /* 0x000ee2000c1e1b00 */
[----:B------:R-:W-:-:S05]  /*11620*/  IADD3.X R19, R19, UR14, RZ, P0, !PT ;  /* 0x0000000e13137c10 */ /* 0x000fca00087fe4ff */
[----:B------:R-:W3:Y:S01]  /*11630*/  LDG.E.64.CONSTANT R20, desc[UR6][R18.64] ;  /* 0x0000000612147981 */ /* 0x000ee2000c1e9b00 */
[----:B------:R-:W-:Y:S01]  /*11640*/  MOV R25, R8 ;  /* 0x0000000800197202 */ /* 0x000fe20000000f00 */
[----:B------:R-:W-:Y:S02]  /*11650*/  IMAD.MOV.U32 R24, RZ, RZ, R7 ;  /* 0x000000ffff187224 */ /* 0x000fe400078e0007 */
[----:B--2---:R-:W-:Y:S02]  /*11660*/  IMAD R15, R15, R16, RZ ;  /* 0x000000100f0f7224 */ /* 0x004fe400078e02ff */
[----:B------:R-:W-:-:S04]  /*11670*/  IMAD.WIDE.U32 R24, R16, R14, R24 ;  /* 0x0000000e10187225 */ /* 0x000fc800078e0018 */
[----:B------:R-:W-:Y:S01]  /*11680*/  IMAD R17, R17, R14, R15 ;  /* 0x0000000e11117224 */ /* 0x000fe200078e020f */
[----:B------:R-:W-:-:S04]  /*11690*/  IADD3 R14, P0, R18, UR20, RZ ;  /* 0x00000014120e7c10 */ /* 0x000fc8000ff1e0ff */
[----:B------:R-:W-:Y:S02]  /*116a0*/  IADD3.X R15, R19, UR14, RZ, P0, !PT ;  /* 0x0000000e130f7c10 */ /* 0x000fe400087fe4ff */
[----:B------:R-:W-:Y:S01]  /*116b0*/  IADD3 R25, R25, R17, RZ ;  /* 0x0000001119197210 */ /* 0x000fe20007ffe0ff */
[----:B------:R-:W2:Y:S04]  /*116c0*/  LDG.E.64 R18, desc[UR6][R12.64+0x10] ;  /* 0x000010060c127981 */ /* 0x000ea8000c1e1b00 */
[----:B------:R0:W2:Y:S01]  /*116d0*/  LDG.E.64.CONSTANT R16, desc[UR6][R14.64] ;  /* 0x000000060e107981 */ /* 0x0000a2000c1e9b00 */
[----:B---3--:R-:W-:-:S03]  /*116e0*/  IMAD R7, R21, R22, RZ ;  /* 0x0000001615077224 */ /* 0x008fc600078e02ff */
[----:B------:R-:W3:Y:S01]  /*116f0*/  LDG.E.64 R12, desc[UR6][R12.64+0x18] ;  /* 0x000018060c0c7981 */ /* 0x000ee2000c1e1b00 */
[----:B0-----:R-:W-:Y:S01]  /*11700*/  IADD3 R14, P0, R14, UR20, RZ ;  /* 0x000000140e0e7c10 */ /* 0x001fe2000ff1e0ff */
[----:B------:R-:W-:-:S03]  /*11710*/  IMAD R7, R23, R20, R7 ;  /* 0x0000001417077224 */ /* 0x000fc600078e0207 */
[----:B------:R-:W-:Y:S01]  /*11720*/  IADD3.X R15, R15, UR14, RZ, P0, !PT ;  /* 0x0000000e0f0f7c10 */ /* 0x000fe200087fe4ff */
[----:B------:R-:W-:-:S04]  /*11730*/  IMAD.WIDE.U32 R20, R22, R20, R24 ;  /* 0x0000001416147225 */ /* 0x000fc800078e0018 */
        /* <DEDUP_REMOVED lines=16> */
[----:B------:R-:W-:Y:S02]  /*11840*/  IADD3.X R19, R15, UR14, RZ, P2, !PT ;  /* 0x0000000e0f137c10 */ /* 0x000fe400097fe4ff */
[----:B------:R-:W-:Y:S01]  /*11850*/  IADD3 R8, R13, R7, RZ ;  /* 0x000000070d087210 */ /* 0x000fe20007ffe0ff */
[----:B------:R-:W-:Y:S01]  /*11860*/  IMAD.MOV.U32 R7, RZ, RZ, R12 ;  /* 0x000000ffff077224 */ /* 0x000fe200078e000c */
[----:B------:R-:W-:Y:S06]  /*11870*/  @P0 BRA `(.L_x_721) ;  /* 0xfffffffc00400947 */ /* 0x000fec000383ffff */
.L_x_720:
[----:B------:R-:W-:-:S06]  /*11880*/  ULOP3.LUT UR16, UR16, 0x3, URZ, 0xc0, !UPT ;  /* 0x0000000310107892 */ /* 0x000fcc000f8ec03f */
[----:B------:R-:W-:-:S04]  /*11890*/  ISETP.NE.U32.AND P0, PT, RZ, UR16, PT ;  /* 0x00000010ff007c0c */ /* 0x000fc8000bf05070 */
[----:B------:R-:W-:-:S13]  /*118a0*/  ISETP.NE.AND.EX P0, PT, RZ, RZ, PT, P0 ;  /* 0x000000ffff00720c */ /* 0x000fda0003f05300 */
[----:B------:R-:W-:Y:S05]  /*118b0*/  @!P0 BRA `(.L_x_719) ;  /* 0x0000000000f08947 */ /* 0x000fea0003800000 */
[----:B------:R-:W-:Y:S01]  /*118c0*/  UIMAD UR11, UR5, UR18, URZ ;  /* 0x00000012050b72a4 */ /* 0x000fe2000f8e023f */
[----:B------:R-:W-:Y:S01]  /*118d0*/  MOV R15, UR4 ;  /* 0x00000004000f7c02 */ /* 0x000fe20008000f00 */
[----:B------:R-:W-:Y:S01]  /*118e0*/  ULDC.64 UR12, c[0x0][0x230] ;  /* 0x00008c00000c7ab9 */ /* 0x000fe20000000a00 */
[----:B------:R-:W-:Y:S01]  /*118f0*/  MOV R30, R26 ;  /* 0x0000001a001e7202 */ /* 0x000fe20000000f00 */
[----:B------:R-:W-:Y:S02]  /*11900*/  ULEA UR10, UP0, UR4, UR12, 0x3 ;  /* 0x0000000c040a7291 */ /* 0x000fe4000f80183f */
[----:B------:R-:W-:Y:S02]  /*11910*/  UIMAD UR12, UR4, UR19, UR11 ;  /* 0x00000013040c72a4 */ /* 0x000fe4000f8e020b */
[----:B------:R-:W-:Y:S01]  /*11920*/  IMAD.WIDE.U32 R14, R15, UR18, R30 ;  /* 0x000000120f0e7c25 */ /* 0x000fe2000f8e001e */
[----:B------:R-:W-:Y:S01]  /*11930*/  ULDC.64 UR14, c[0x0][0x218] ;  /* 0x00008600000e7ab9 */ /* 0x000fe20000000a00 */
[----:B------:R-:W-:Y:S01]  /*11940*/  ULEA.HI.X UR5, UR4, UR13, UR5, 0x3, UP0 ;  /* 0x0000000d04057291 */ /* 0x000fe200080f1c05 */
[----:B------:R-:W-:Y:S01]  /*11950*/  MOV R12, UR10 ;  /* 0x0000000a000c7c02 */ /* 0x000fe20008000f00 */
[----:B------:R-:W-:Y:S01]  /*11960*/  VIADD R13, R15, UR12 ;  /* 0x0000000c0f0d7c36 */ /* 0x000fe20008000000 */
[----:B------:R-:W-:-:S04]  /*11970*/  LEA R16, P0, R14, UR14, 0x3 ;  /* 0x0000000e0e107c11 */ /* 0x000fc8000f8018ff */
[----:B------:R-:W-:Y:S02]  /*11980*/  LEA.HI.X R17, R14, UR15, R13, 0x3, P0 ;  /* 0x0000000f0e117c11 */ /* 0x000fe400080f1c0d */
[----:B------:R-:W-:-:S03]  /*11990*/  MOV R13, UR5 ;  /* 0x00000005000d7c02 */ /* 0x000fc60008000f00 */
        /* <DEDUP_REMOVED lines=13> */
[----:B------:R-:W-:Y:S01]  /*11a70*/  ULDC.64 UR10, c[0x0][0x238] ;  /* 0x00008e00000a7ab9 */ /* 0x000fe20000000a00 */
[----:B------:R-:W-:Y:S01]  /*11a80*/  UISETP.NE.U32.AND UP0, UPT, UR16, 0x2, UPT ;  /* 0x000000021000788c */ /* 0x000fe2000bf05070 */
[----:B------:R-:W-:Y:S01]  /*11a90*/  MOV R19, UR18 ;  /* 0x0000001200137c02 */ /* 0x000fe20008000f00 */
[----:B------:R-:W-:Y:S01]  /*11aa0*/  UIMAD.WIDE.U32 UR4, UR4, UR18, UR10 ;  /* 0x00000012040472a5 */ /* 0x000fe2000f8e000a */
[----:B------:R-:W2:Y:S01]  /*11ab0*/  LDG.E.64 R16, desc[UR6][R12.64+0x8] ;  /* 0x000008060c107981 */ /* 0x000ea2000c1e1b00 */
[----:B------:R-:W-:Y:S01]  /*11ac0*/  UISETP.NE.AND.EX UP0, UPT, URZ, URZ, UPT, UP0 ;  /* 0x0000003f3f00728c */ /* 0x000fe2000bf05300 */
[----:B------:R-:W-:Y:S01]  /*11ad0*/  IMAD.U32 R23, RZ, RZ, UR18 ;  /* 0x00000012ff177e24 */ /* 0x000fe2000f8e00ff */
[----:B------:R-:W-:Y:S02]  /*11ae0*/  MOV R22, UR19 ;  /* 0x0000001300167c02 */ /* 0x000fe40008000f00 */
[----:B------:R-:W-:Y:S02]  /*11af0*/  IADD3 R26, P0, R26, UR4, RZ ;  /* 0x000000041a1a7c10 */ /* 0x000fe4000ff1e0ff */
[----:B------:R-:W-:-:S02]  /*11b00*/  MOV R15, UR5 ;  /* 0x00000005000f7c02 */ /* 0x000fc40008000f00 */
        /* <DEDUP_REMOVED lines=14> */
[----:B------:R-:W-:-:S04]  /*11bf0*/  MOV R7, R14 ;  /* 0x0000000e00077202 */ /* 0x000fc80000000f00 */
[----:B------:R-:W-:Y:S01]  /*11c00*/  IADD3 R8, R15, R21, RZ ;  /* 0x000000150f087210 */ /* 0x000fe20007ffe0ff */
[----:B---3--:R-:W-:Y:S02]  /*11c10*/  @P2 IMAD R17, R19, R12, RZ ;  /* 0x0000000c13112224 */ /* 0x008fe400078e02ff */
[----:B------:R-:W-:Y:S01]  /*11c20*/  @P2 IMAD.MOV.U32 R14, RZ, RZ, R7 ;  /* 0x000000ffff0e2224 */ /* 0x000fe200078e0007 */
[----:B------:R-:W-:Y:S01]  /*11c30*/  @P2 MOV R15, R8 ;  /* 0x00000008000f2202 */ /* 0x000fe20000000f00 */
[C---:B------:R-:W-:Y:S02]  /*11c40*/  @P2 IMAD R17, R18.reuse, R13, R17 ;  /* 0x0000000d12112224 */ /* 0x040fe400078e0211 */
[----:B------:R-:W-:-:S04]  /*11c50*/  @P2 IMAD.WIDE.U32 R12, R18, R12, R14 ;  /* 0x0000000c120c2225 */ /* 0x000fc800078e000e */
[----:B------:R-:W-:Y:S01]  /*11c60*/  @P2 IMAD.MOV.U32 R7, RZ, RZ, R12 ;  /* 0x000000ffff072224 */ /* 0x000fe200078e000c */
[----:B------:R-:W-:-:S07]  /*11c70*/  @P2 IADD3 R8, R13, R17, RZ ;  /* 0x000000110d082210 */ /* 0x000fce0007ffe0ff */
.L_x_719:
[----:B------:R-:W-:Y:S05]  /*11c80*/  BSYNC B0 ;  /* 0x0000000000007941 */ /* 0x000fea0003800000 */
.L_x_718:
[----:B------:R-:W-:Y:S01]  /*11c90*/  IADD3 R12, R29, 0x200, RZ ;  /* 0x000002001d0c7810 */ /* 0x000fe20007ffe0ff */
[----:B------:R-:W-:Y:S03]  /*11ca0*/  BSSY B0, `(.L_x_725) ;  /* 0x0000182000007945 */ /* 0x000fe60003800000 */
[----:B------:R-:W-:-:S13]  /*11cb0*/  ISETP.GE.AND P0, PT, R12, UR9, PT ;  /* 0x000000090c007c0c */ /* 0x000fda000bf06270 */
[----:B------:R-:W-:Y:S05]  /*11cc0*/  @P0 BRA `(.L_x_726) ;  /* 0x0000001400fc0947 */ /* 0x000fea0003800000 */
[----:B------:R-:W-:Y:S01]  /*11cd0*/  ULDC.64 UR10, c[0x0][0x228] ;  /* 0x00008a00000a7ab9 */ /* 0x000fe20000000a00 */
[----:B------:R-:W-:Y:S01]  /*11ce0*/  ULDC.64 UR16, c[0x0][0x238] ;  /* 0x00008e0000107ab9 */ /* 0x000fe20000000a00 */
[----:B------:R-:W-:Y:S01]  /*11cf0*/  UIADD3 UR4, UP0, UR10, -0x1, URZ ;  /* 0xffffffff0a047890 */ /* 0x000fe2000ff1e03f */
[----:B------:R-:W-:Y:S01]  /*11d00*/  IMAD.MOV.U32 R6, RZ, RZ, RZ ;  /* 0x000000ffff067224 */ /* 0x000fe200078e00ff */
        /* <DEDUP_REMOVED lines=11> */
[----:B------:R-:W-:-:S03]  /*11dc0*/  HFMA2.MMA R5, -RZ, RZ, 0, 0 ;  /* 0x00000000ff057435 */ /* 0x000fc600000001ff */
        /* <DEDUP_REMOVED lines=25> */
.L_x_730:
[----:B------:R-:W-:Y:S01]  /*11f60*/  ULEA UR12, UP0, UR4, UR20, 0x3 ;  /* 0x00000014040c7291 */ /* 0x000fe2000f80183f */
[----:B------:R-:W-:Y:S01]  /*11f70*/  IMAD.MOV.U32 R12, RZ, RZ, R24 ;  /* 0x000000ffff0c7224 */ /* 0x000fe200078e0018 */
[----:B------:R-:W-:Y:S02]  /*11f80*/  MOV R13, R25 ;  /* 0x00000019000d7202 */ /* 0x000fe40000000f00 */
[----:B------:R-:W-:Y:S02]  /*11f90*/  ULEA.HI.X UR13, UR4, UR21, UR5, 0x3, UP0 ;  /* 0x00000015040d7291 */ /* 0x000fe400080f1c05 */
[----:B------:R-:W-:Y:S01]  /*11fa0*/  MOV R18, UR12 ;  /* 0x0000000c00127c02 */ /* 0x000fe20008000f00 */
[----:B------:R-:W2:Y:S03]  /*11fb0*/  LDG.E.64.CONSTANT R20, desc[UR6][R12.64] ;  /* 0x000000060c147981 */ /* 0x000ea6000c1e9b00 */
[----:B------:R-:W-:-:S05]  /*11fc0*/  MOV R19, UR13 ;  /* 0x0000000d00137c02 */ /* 0x000fca0008000f00 */
[----:B------:R-:W2:Y:S01]  /*11fd0*/  LDG.E.64 R22, desc[UR6][R18.64] ;  /* 0x0000000612167981 */ /* 0x000ea2000c1e1b00 */
[----:B------:R-:W-:-:S03]  /*11fe0*/  IADD3 R16, P2, R24, UR18, RZ ;  /* 0x0000001218107c10 */ /* 0x000fc6000ff5e0ff */
[----:B------:R-:W3:Y:S01]  /*11ff0*/  LDG.E.64 R14, desc[UR6][R18.64+0x8] ;  /* 0x00000806120e7981 */ /* 0x000ee2000c1e1b00 */
        /* <DEDUP_REMOVED lines=22> */
[-C--:B--2---:R-:W-:Y:S02]  /*12160*/  IMAD R5, R21, R22.reuse, RZ ;  /* 0x0000001615057224 */ /* 0x084fe400078e02ff */
[----:B------:R-:W-:-:S04]  /*12170*/  IMAD.WIDE.U32 R24, R20, R22, R24 ;  /* 0x0000001614187225 */ /* 0x000fc800078e0018 */
[----:B------:R-:W-:Y:S02]  /*12180*/  IMAD R5, R20, R23, R5 ;  /* 0x0000001714057224 */ /* 0x000fe400078e0205 */
[----:B------:R-:W2:Y:S04]  /*12190*/  LDG.E.64 R22, desc[UR6][R18.64+0x20] ;  /* 0x0000200612167981 */ /* 0x000ea8000c1e1b00 */
[----:B------:R0:W2:Y:S01]  /*121a0*/  LDG.E.64.CONSTANT R20, desc[UR6][R16.64] ;  /* 0x0000000610147981 */ /* 0x0000a2000c1e9b00 */
[----:B------:R-:W-:Y:S01]  /*121b0*/  IMAD.IADD R25, R25, 0x1, R5 ;  /* 0x0000000119197824 */ /* 0x000fe200078e0205 */
[----:B0-----:R-:W-:Y:S01]  /*121c0*/  IADD3 R16, P2, R16, UR18, RZ ;  /* 0x0000001210107c10 */ /* 0x001fe2000ff5e0ff */
[----:B---3--:R-:W-:-:S03]  /*121d0*/  IMAD R5, R13, R14, RZ ;  /* 0x0000000e0d057224 */ /* 0x008fc600078e02ff */
        /* <DEDUP_REMOVED lines=57> */
[C---:B------:R-:W-:Y:S02]  /*12570*/  IMAD.WIDE.U32 R26, R22.reuse, R20, R24 ;  /* 0x00000014161a7225 */ /* 0x040fe400078e0018 */
[----:B------:R-:W2:Y:S02]  /*12580*/  LDG.E.64 R24, desc[UR6][R18.64+0x60] ;  /* 0x0000600612187981 */ /* 0x000ea4000c1e1b00 */
[----:B------:R-:W-:Y:S02]  /*12590*/  IMAD R5, R22, R21, R5 ;  /* 0x0000001516057224 */ /* 0x000fe400078e0205 */
[----:B------:R-:W2:Y:S01]  /*125a0*/  LDG.E.64.CONSTANT R20, desc[UR6][R16.64] ;  /* 0x0000000610147981 */ /* 0x000ea2000c1e9b00 */
[----:B------:R-:W-:-:S02]  /*125b0*/  IADD3 R22, P2, R16, UR18, RZ ;  /* 0x0000001210167c10 */ /* 0x000fc4000ff5e0ff */
[----:B------:R-:W-:Y:S02]  /*125c0*/  IADD3 R27, R27, R5, RZ ;  /* 0x000000051b1b7210 */ /* 0x000fe40007ffe0ff */
[----:B------:R-:W-:-:S05]  /*125d0*/  IADD3.X R23, R17, UR14, RZ, P2, !PT ;  /* 0x0000000e11177c10 */ /* 0x000fca00097fe4ff */
[----:B------:R-:W4:Y:S01]  /*125e0*/  LDG.E.64.CONSTANT R16, desc[UR6][R22.64] ;  /* 0x0000000616107981 */ /* 0x000f22000c1e9b00 */
[-C--:B---3--:R-:W-:Y:S02]  /*125f0*/  IMAD R5, R15, R12.reuse, RZ ;  /* 0x0000000c0f057224 */ /* 0x088fe400078e02ff */
[----:B------:R-:W-:Y:S01]  /*12600*/  IMAD.WIDE.U32 R26, R14, R12, R26 ;  /* 0x0000000c0e1a7225 */ /* 0x000fe200078e001a */
[----:B------:R-:W-:-:S03]  /*12610*/  IADD3 R12, P2, R22, UR18, RZ ;  /* 0x00000012160c7c10 */ /* 0x000fc6000ff5e0ff */
[----:B------:R-:W-:Y:S02]  /*12620*/  IMAD R5, R14, R13, R5 ;  /* 0x0000000d0e057224 */ /* 0x000fe400078e0205 */
[----:B------:R-:W4:Y:S02]  /*12630*/  LDG.E.64 R14, desc[UR6][R18.64+0x68] ;  /* 0x00006806120e7981 */ /* 0x000f24000c1e1b00 */
[----:B------:R-:W-:Y:S01]  /*12640*/  IMAD.IADD R27, R27, 0x1, R5 ;  /* 0x000000011b1b7824 */ /* 0x000fe200078e0205 */
[----:B------:R-:W-:Y:S02]  /*12650*/  IADD3.X R13, R23, UR14, RZ, P2, !PT ;  /* 0x0000000e170d7c10 */ /* 0x000fe400097fe4ff */
[----:B------:R-:W3:Y:S01]  /*12660*/  LDG.E.64 R22, desc[UR6][R18.64+0x70] ;  /* 0x0000700612167981 */ /* 0x000ee2000c1e1b00 */
[----:B--2---:R-:W-:-:S04]  /*12670*/  IMAD R5, R21, R24, RZ ;  /* 0x0000001815057224 */ /* 0x004fc800078e02ff */
[C---:B------:R-:W-:Y:S02]  /*12680*/  IMAD R5, R20.reuse, R25, R5 ;  /* 0x0000001914057224 */ /* 0x040fe400078e0205 */
[----:B------:R-:W-:Y:S02]  /*12690*/  IMAD.WIDE.U32 R24, R20, R24, R26 ;  /* 0x0000001814187225 */ /* 0x000fe400078e001a */
[----:B------:R0:W3:Y:S04]  /*126a0*/  LDG.E.64.CONSTANT R20, desc[UR6][R12.64] ;  /* 0x000000060c147981 */ /* 0x0000e8000c1e9b00 */
[----:B------:R-:W2:Y:S01]  /*126b0*/  LDG.E.64 R26, desc[UR6][R18.64+0x78] ;  /* 0x00007806121a7981 */ /* 0x000ea2000c1e1b00 */
[----:B0-----:R-:W-:-:S04]  /*126c0*/  IADD3 R12, P2, R12, UR18, RZ ;  /* 0x000000120c0c7c10 */ /* 0x001fc8000ff5e0ff */
[----:B------:R-:W-:-:S05]  /*126d0*/  IADD3.X R13, R13, UR14, RZ, P2, !PT ;  /* 0x0000000e0d0d7c10 */ /* 0x000fca00097fe4ff */
[----:B------:R-:W2:Y:S01]  /*126e0*/  LDG.E.64.CONSTANT R18, desc[UR6][R12.64] ;  /* 0x000000060c127981 */ /* 0x000ea2000c1e9b00 */
[----:B------:R-:W-:Y:S01]  /*126f0*/  IADD3 R25, R25, R5, RZ ;  /* 0x0000000519197210 */ /* 0x000fe20007ffe0ff */
[----:B----4-:R-:W-:Y:S01]  /*12700*/  IMAD R5, R17, R14, RZ ;  /* 0x0000000e11057224 */ /* 0x010fe200078e02ff */
[----:B------:R-:W-:-:S03]  /*12710*/  UIADD3 UR10, UP0, UR10, -0x10, URZ ;  /* 0xfffffff00a0a7890 */ /* 0x000fc6000ff1e03f */
[C---:B------:R-:W-:Y:S01]  /*12720*/  IMAD R5, R16.reuse, R15, R5 ;  /* 0x0000000f10057224 */ /* 0x040fe200078e0205 */
[----:B------:R-:W-:Y:S01]  /*12730*/  UIADD3.X UR11, UR11, -0x1, URZ, UP0, !UPT ;  /* 0xffffffff0b0b7890 */ /* 0x000fe200087fe43f */
[----:B------:R-:W-:Y:S01]  /*12740*/  IMAD.WIDE.U32 R14, R16, R14, R24 ;  /* 0x0000000e100e7225 */ /* 0x000fe200078e0018 */
[----:B------:R-:W-:-:S04]  /*12750*/  UISETP.GT.U32.AND UP0, UPT, UR10, 0xc, UPT ;  /* 0x0000000c0a00788c */ /* 0x000fc8000bf04070 */
[----:B------:R-:W-:Y:S01]  /*12760*/  UISETP.GT.AND.EX UP0, UPT, UR11, URZ, UPT, UP0 ;  /* 0x0000003f0b00728c */ /* 0x000fe2000bf04300 */
[----:B------:R-:W-:-:S05]  /*12770*/  IADD3 R15, R15, R5, RZ ;  /* 0x000000050f0f7210 */ /* 0x000fca0007ffe0ff */
[----:B------:R-:W-:Y:S01]  /*12780*/  PLOP3.LUT P3, PT, PT, PT, UP0, 0x80, 0x0 ;  /* 0x000000000000781c */ /* 0x000fe20003f6f008 */
[----:B------:R-:W-:Y:S01]  /*12790*/  UIADD3 UR4, UP1, UR4, 0x10, URZ ;  /* 0x0000001004047890 */ /* 0x000fe2000ff3e03f */
[----:B------:R-:W-:-:S03]  /*127a0*/  IADD3 R24, P2, R12, UR18, RZ ;  /* 0x000000120c187c10 */ /* 0x000fc6000ff5e0ff */
[----:B------:R-:W-:Y:S01]  /*127b0*/  UIADD3.X UR5, URZ, UR5, URZ, UP1, !UPT ;  /* 0x000000053f057290 */ /* 0x000fe20008ffe43f */
[----:B------:R-:W-:Y:S01]  /*127c0*/  IADD3.X R25, R13, UR14, RZ, P2, !PT ;  /* 0x0000000e0d197c10 */ /* 0x000fe200097fe4ff */
        /* <DEDUP_REMOVED lines=8> */
[----:B------:R-:W-:Y:S01]  /*12850*/  MOV R5, R14 ;  /* 0x0000000e00057202 */ /* 0x000fe20000000f00 */
[----:B------:R-:W-:Y:S06]  /*12860*/  @P3 BRA `(.L_x_730) ;  /* 0xfffffff400bc3947 */ /* 0x000fec000383ffff */
.L_x_729:
        /* <DEDUP_REMOVED lines=15> */
[----:B------:R-:W-:-:S05]  /*12960*/  IADD3.X R17, R25, UR14, RZ, P0, !PT ;  /* 0x0000000e19117c10 */ /* 0x000fca00087fe4ff */
[----:B------:R0:W3:Y:S01]  /*12970*/  LDG.E.64.CONSTANT R18, desc[UR6][R16.64] ;  /* 0x0000000610127981 */ /* 0x0000e2000c1e9b00 */
[----:B------:R-:W-:Y:S02]  /*12980*/  MOV R24, R5 ;  /* 0x0000000500187202 */ /* 0x000fe40000000f00 */
        /* <DEDUP_REMOVED lines=14> */
[----:B------:R-:W3:Y:S01]  /*12a70*/  LDG.E.64.CONSTANT R18, desc[UR6][R16.64] ;  /* 0x0000000610127981 */ /* 0x000ee2000c1e9b00 */
[----:B------:R-:W-:-:S03]  /*12a80*/  IADD3 R24, P0, R16, UR18, RZ ;  /* 0x0000001210187c10 */ /* 0x000fc6000ff1e0ff */
[----:B------:R-:W3:Y:S01]  /*12a90*/  LDG.E.64 R14, desc[UR6][R12.64+0x18] ;  /* 0x000018060c0e7981 */ /* 0x000ee2000c1e1b00 */
[----:B------:R-:W-:Y:S02]  /*12aa0*/  IADD3 R27, R27, R5, RZ ;  /* 0x000000051b1b7210 */ /* 0x000fe40007ffe0ff */
[----:B------:R-:W-:Y:S02]  /*12ab0*/  IADD3.X R25, R17, UR14, RZ, P0, !PT ;  /* 0x0000000e11197c10 */ /* 0x000fe400087fe4ff */
[----:B------:R-:W4:Y:S01]  /*12ac0*/  LDG.E.64 R16, desc[UR6][R12.64+0x20] ;  /* 0x000020060c107981 */ /* 0x000f22000c1e1b00 */
[----:B--2---:R-:W-:-:S04]  /*12ad0*/  IMAD R5, R21, R22, RZ ;  /* 0x0000001615057224 */ /* 0x004fc800078e02ff */
[C---:B------:R-:W-:Y:S02]  /*12ae0*/  IMAD R5, R20.reuse, R23, R5 ;  /* 0x0000001714057224 */ /* 0x040fe400078e0205 */
[----:B------:R-:W-:Y:S02]  /*12af0*/  IMAD.WIDE.U32 R22, R20, R22, R26 ;  /* 0x0000001614167225 */ /* 0x000fe400078e001a */
[----:B------:R0:W4:Y:S03]  /*12b00*/  LDG.E.64.CONSTANT R20, desc[UR6][R24.64] ;  /* 0x0000000618147981 */ /* 0x000126000c1e9b00 */
[----:B------:R-:W-:Y:S02]  /*12b10*/  IADD3 R23, R23, R5, RZ ;  /* 0x0000000517177210 */ /* 0x000fe40007ffe0ff */
[----:B0-----:R-:W-:Y:S01]  /*12b20*/  IADD3 R24, P0, R24, UR18, RZ ;  /* 0x0000001218187c10 */ /* 0x001fe2000ff1e0ff */
[----:B---3--:R-:W-:-:S03]  /*12b30*/  IMAD R5, R19, R14, RZ ;  /* 0x0000000e13057224 */ /* 0x008fc600078e02ff */
[----:B------:R-:W-:Y:S01]  /*12b40*/  IADD3.X R25, R25, UR14, RZ, P0, !PT ;  /* 0x0000000e19197c10 */ /* 0x000fe200087fe4ff */
[C---:B------:R-:W-:Y:S02]  /*12b50*/  IMAD R5, R18.reuse, R15, R5 ;  /* 0x0000000f12057224 */ /* 0x040fe400078e0205 */
[----:B------:R-:W-:Y:S02]  /*12b60*/  IMAD.WIDE.U32 R26, R18, R14, R22 ;  /* 0x0000000e121a7225 */ /* 0x000fe400078e0016 */
[----:B------:R-:W2:Y:S01]  /*12b70*/  LDG.E.64 R14, desc[UR6][R12.64+0x28] ;  /* 0x000028060c0e7981 */ /* 0x000ea2000c1e1b00 */
[----:B------:R-:W-:-:S03]  /*12b80*/  IADD3 R18, P0, R24, UR18, RZ ;  /* 0x0000001218127c10 */ /* 0x000fc6000ff1e0ff */
[----:B------:R-:W2:Y:S01]  /*12b90*/  LDG.E.64.CONSTANT R22, desc[UR6][R24.64] ;  /* 0x0000000618167981 */ /* 0x000ea2000c1e9b00 */
[----:B------:R-:W-:Y:S01]  /*12ba0*/  IMAD.IADD R27, R27, 0x1, R5 ;  /* 0x000000011b1b7824 */ /* 0x000fe200078e0205 */
[----:B------:R-:W-:Y:S02]  /*12bb0*/  IADD3.X R19, R25, UR14, RZ, P0, !PT ;  /* 0x0000000e19137c10 */ /* 0x000fe400087fe4ff */
[----:B------:R-:W3:Y:S01]  /*12bc0*/  LDG.E.64 R24, desc[UR6][R12.64+0x30] ;  /* 0x000030060c187981 */ /* 0x000ee2000c1e1b00 */
[-C--:B----4-:R-:W-:Y:S02]  /*12bd0*/  IMAD R5, R21, R16.reuse, RZ ;  /* 0x0000001015057224 */ /* 0x090fe400078e02ff */
[----:B------:R-:W-:Y:S01]  /*12be0*/  IMAD.WIDE.U32 R26, R20, R16, R26 ;  /* 0x00000010141a7225 */ /* 0x000fe200078e001a */
[----:B------:R-:W-:-:S03]  /*12bf0*/  IADD3 R16, P0, R18, UR18, RZ ;  /* 0x0000001212107c10 */ /* 0x000fc6000ff1e0ff */
[----:B------:R-:W-:Y:S02]  /*12c00*/  IMAD R5, R20, R17, R5 ;  /* 0x0000001114057224 */ /* 0x000fe400078e0205 */
[----:B------:R-:W3:Y:S01]  /*12c10*/  LDG.E.64.CONSTANT R20, desc[UR6][R18.64] ;  /* 0x0000000612147981 */ /* 0x000ee2000c1e9b00 */
[----:B------:R-:W-:-:S03]  /*12c20*/  IADD3.X R17, R19, UR14, RZ, P0, !PT ;  /* 0x0000000e13117c10 */ /* 0x000fc600087fe4ff */
[----:B------:R-:W4:Y:S04]  /*12c30*/  LDG.E.64 R18, desc[UR6][R12.64+0x38] ;  /* 0x000038060c127981 */ /* 0x000f28000c1e1b00 */
[----:B------:R-:W4:Y:S01]  /*12c40*/  LDG.E.64.CONSTANT R12, desc[UR6][R16.64] ;  /* 0x00000006100c7981 */ /* 0x000f22000c1e9b00 */
[----:B------:R-:W-:Y:S01]  /*12c50*/  IADD3 R27, R27, R5, RZ ;  /* 0x000000051b1b7210 */ /* 0x000fe20007ffe0ff */
[----:B--2---:R-:W-:-:S04]  /*12c60*/  IMAD R5, R23, R14, RZ ;  /* 0x0000000e17057224 */ /* 0x004fc800078e02ff */
[C---:B------:R-:W-:Y:S02]  /*12c70*/  IMAD R5, R22.reuse, R15, R5 ;  /* 0x0000000f16057224 */ /* 0x040fe400078e0205 */
[----:B------:R-:W-:-:S05]  /*12c80*/  IMAD.WIDE.U32 R14, R22, R14, R26 ;  /* 0x0000000e160e7225 */ /* 0x000fca00078e001a */
[----:B------:R-:W-:Y:S01]  /*12c90*/  IADD3 R15, R15, R5, RZ ;  /* 0x000000050f0f7210 */ /* 0x000fe20007ffe0ff */
[----:B------:R-:W-:Y:S01]  /*12ca0*/  UIADD3 UR10, UP1, UR10, -0x8, URZ ;  /* 0xfffffff80a0a7890 */ /* 0x000fe2000ff3e03f */
[----:B------:R-:W-:Y:S01]  /*12cb0*/  PLOP3.LUT P0, PT, PT, PT, PT, 0x8, 0x0 ;  /* 0x000000000000781c */ /* 0x000fe20003f0e170 */
[----:B------:R-:W-:Y:S02]  /*12cc0*/  UIADD3 UR4, UP0, UR4, 0x8, URZ ;  /* 0x0000000804047890 */ /* 0x000fe4000ff1e03f */
[----:B------:R-:W-:Y:S02]  /*12cd0*/  UIADD3.X UR11, UR11, -0x1, URZ, UP1, !UPT ;  /* 0xffffffff0b0b7890 */ /* 0x000fe40008ffe43f */
[----:B------:R-:W-:Y:S01]  /*12ce0*/  UIADD3.X UR5, URZ, UR5, URZ, UP0, !UPT ;  /* 0x000000053f057290 */ /* 0x000fe200087fe43f */
[-C--:B---3--:R-:W-:Y:S02]  /*12cf0*/  IMAD R5, R21, R24.reuse, RZ ;  /* 0x0000001815057224 */ /* 0x088fe400078e02ff */
[----:B------:R-:W-:-:S04]  /*12d00*/  IMAD.WIDE.U32 R14, R20, R24, R14 ;  /* 0x00000018140e7225 */ /* 0x000fc800078e000e */
[----:B------:R-:W-:-:S04]  /*12d10*/  IMAD R5, R20, R25, R5 ;  /* 0x0000001914057224 */ /* 0x000fc800078e0205 */
[----:B------:R-:W-:Y:S01]  /*12d20*/  IMAD.IADD R15, R15, 0x1, R5 ;  /* 0x000000010f0f7824 */ /* 0x000fe200078e0205 */
[----:B------:R-:W-:Y:S01]  /*12d30*/  IADD3 R24, P2, R16, UR18, RZ ;  /* 0x0000001210187c10 */ /* 0x000fe2000ff5e0ff */
[----:B----4-:R-:W-:-:S04]  /*12d40*/  IMAD R13, R13, R18, RZ ;  /* 0x000000120d0d7224 */ /* 0x010fc800078e02ff */
[C---:B------:R-:W-:Y:S02]  /*12d50*/  IMAD R5, R12.reuse, R19, R13 ;  /* 0x000000130c057224 */ /* 0x040fe400078e020d */
[----:B------:R-:W-:Y:S01]  /*12d60*/  IMAD.WIDE.U32 R12, R12, R18, R14 ;  /* 0x000000120c0c7225 */ /* 0x000fe200078e000e */
[----:B------:R-:W-:-:S04]  /*12d70*/  IADD3.X R25, R17, UR14, RZ, P2, !PT ;  /* 0x0000000e11197c10 */ /* 0x000fc800097fe4ff */
[----:B------:R-:W-:Y:S02]  /*12d80*/  IADD3 R6, R13, R5, RZ ;  /* 0x000000050d067210 */ /* 0x000fe40007ffe0ff */
[----:B------:R-:W-:-:S07]  /*12d90*/  MOV R5, R12 ;  /* 0x0000000c00057202 */ /* 0x000fce0000000f00 */
.L_x_731:
[----:B------:R-:W-:-:S04]  /*12da0*/  ISETP.NE.U32.AND P2, PT, RZ, UR10, PT ;  /* 0x0000000aff007c0c */ /* 0x000fc8000bf45070 */
[----:B------:R-:W-:-:S13]  /*12db0*/  ISETP.NE.OR.EX P0, PT, RZ, UR11, P0, P2 ;  /* 0x0000000bff007c0c */ /* 0x000fda0008705720 */
[----:B------:R-:W-:Y:S05]  /*12dc0*/  @!P0 BRA `(.L_x_727) ;  /* 0x0000000000c08947 */ /* 0x000fea0003800000 */
.L_x_728:
[----:B------:R-:W-:Y:S01]  /*12dd0*/  ULEA UR12, UP0, UR4, UR22, 0x3 ;  /* 0x00000016040c7291 */ /* 0x000fe2000f80183f */
[----:B------:R-:W-:Y:S01]  /*12de0*/  MOV R14, R24 ;  /* 0x00000018000e7202 */ /* 0x000fe20000000f00 */
[----:B------:R-:W-:Y:S02]  /*12df0*/  IMAD.MOV.U32 R15, RZ, RZ, R25 ;  /* 0x000000ffff0f7224 */ /* 0x000fe400078e0019 */
[----:B------:R-:W-:Y:S02]  /*12e00*/  ULEA.HI.X UR13, UR4, UR23, UR5, 0x3, UP0 ;  /* 0x00000017040d7291 */ /* 0x000fe400080f1c05 */
[----:B------:R-:W-:Y:S02]  /*12e10*/  IMAD.U32 R12, RZ, RZ, UR12 ;  /* 0x0000000cff0c7e24 */ /* 0x000fe4000f8e00ff */
[----:B------:R-:W2:Y:S02]  /*12e20*/  LDG.E.64.CONSTANT R14, desc[UR6][R14.64] ;  /* 0x000000060e0e7981 */ /* 0x000ea4000c1e9b00 */
[----:B------:R-:W-:-:S05]  /*12e30*/  MOV R13, UR13 ;  /* 0x0000000d000d7c02 */ /* 0x000fca0008000f00 */
[----:B------:R-:W2:Y:S01]  /*12e40*/  LDG.E.64 R16, desc[UR6][R12.64] ;  /* 0x000000060c107981 */ /* 0x000ea2000c1e1b00 */
[----:B------:R-:W-:-:S04]  /*12e50*/  IADD3 R18, P0, R24, UR18, RZ ;  /* 0x0000001218127c10 */ /* 0x000fc8000ff1e0ff */
[----:B------:R-:W-:Y:S02]  /*12e60*/  IADD3.X R19, R25, UR14, RZ, P0, !PT ;  /* 0x0000000e19137c10 */ /* 0x000fe400087fe4ff */
[----:B------:R-:W-:Y:S01]  /*12e70*/  IADD3 R20, P0, R18, UR18, RZ ;  /* 0x0000001212147c10 */ /* 0x000fe2000ff1e0ff */
[----:B------:R-:W3:Y:S04]  /*12e80*/  LDG.E.64 R24, desc[UR6][R12.64+0x8] ;  /* 0x000008060c187981 */ /* 0x000ee8000c1e1b00 */
[----:B------:R0:W3:Y:S01]  /*12e90*/  LDG.E.64.CONSTANT R22, desc[UR6][R18.64] ;  /* 0x0000000612167981 */ /* 0x0000e2000c1e9b00 */
[----:B------:R-:W-:Y:S02]  /*12ea0*/  IADD3.X R21, R19, UR14, RZ, P0, !PT ;  /* 0x0000000e13157c10 */ /* 0x000fe400087fe4ff */
[----:B0-----:R-:W-:-:S02]  /*12eb0*/  MOV R18, R5 ;  /* 0x0000000500127202 */ /* 0x001fc40000000f00 */
[----:B------:R-:W-:Y:S01]  /*12ec0*/  MOV R19, R6 ;  /* 0x0000000600137202 */ /* 0x000fe20000000f00 */
[----:B--2---:R-:W-:Y:S02]  /*12ed0*/  IMAD R27, R15, R16, RZ ;  /* 0x000000100f1b7224 */ /* 0x004fe400078e02ff */
[----:B------:R-:W-:-:S04]  /*12ee0*/  IMAD.WIDE.U32 R18, R16, R14, R18 ;  /* 0x0000000e10127225 */ /* 0x000fc800078e0012 */
[----:B------:R-:W-:Y:S02]  /*12ef0*/  IMAD R5, R17, R14, R27 ;  /* 0x0000000e11057224 */ /* 0x000fe400078e021b */
[----:B------:R-:W2:Y:S01]  /*12f00*/  LDG.E.64.CONSTANT R26, desc[UR6][R20.64] ;  /* 0x00000006141a7981 */ /* 0x000ea2000c1e9b00 */
[----:B------:R-:W-:-:S03]  /*12f10*/  IADD3 R14, P0, R20, UR18, RZ ;  /* 0x00000012140e7c10 */ /* 0x000fc6000ff1e0ff */
[----:B------:R-:W2:Y:S01]  /*12f20*/  LDG.E.64 R16, desc[UR6][R12.64+0x10] ;  /* 0x000010060c107981 */ /* 0x000ea2000c1e1b00 */
[----:B------:R-:W-:-:S05]  /*12f30*/  IADD3.X R15, R21, UR14, RZ, P0, !PT ;  /* 0x0000000e150f7c10 */ /* 0x000fca00087fe4ff */
[----:B------:R-:W4:Y:S04]  /*12f40*/  LDG.E.64.CONSTANT R20, desc[UR6][R14.64] ;  /* 0x000000060e147981 */ /* 0x000f28000c1e9b00 */
[----:B------:R-:W4:Y:S01]  /*12f50*/  LDG.E.64 R12, desc[UR6][R12.64+0x18] ;  /* 0x000018060c0c7981 */ /* 0x000f22000c1e1b00 */
[----:B------:R-:W-:Y:S02]  /*12f60*/  IMAD.IADD R19, R19, 0x1, R5 ;  /* 0x0000000113137824 */ /* 0x000fe400078e0205 */
[----:B---3--:R-:W-:Y:S02]  /*12f70*/  IMAD R5, R23, R24, RZ ;  /* 0x0000001817057224 */ /* 0x008fe400078e02ff */
[----:B------:R-:W-:Y:S01]  /*12f80*/  IMAD.WIDE.U32 R18, R24, R22, R18 ;  /* 0x0000001618127225 */ /* 0x000fe200078e0012 */
[----:B------:R-:W-:-:S03]  /*12f90*/  UIADD3 UR10, UP0, UR10, -0x4, URZ ;  /* 0xfffffffc0a0a7890 */ /* 0x000fc6000ff1e03f */
[----:B------:R-:W-:Y:S01]  /*12fa0*/  IMAD R5, R25, R22, R5 ;  /* 0x0000001619057224 */ /* 0x000fe200078e0205 */
[----:B------:R-:W-:-:S04]  /*12fb0*/  UIADD3.X UR11, UR11, -0x1, URZ, UP0, !UPT ;  /* 0xffffffff0b0b7890 */ /* 0x000fc800087fe43f */
[----:B------:R-:W-:Y:S02]  /*12fc0*/  IADD3 R19, R19, R5, RZ ;  /* 0x0000000513137210 */ /* 0x000fe40007ffe0ff */
[----:B------:R-:W-:-:S04]  /*12fd0*/  ISETP.NE.U32.AND P0, PT, RZ, UR10, PT ;  /* 0x0000000aff007c0c */ /* 0x000fc8000bf05070 */
[----:B------:R-:W-:Y:S01]  /*12fe0*/  ISETP.NE.AND.EX P0, PT, RZ, UR11, PT, P0 ;  /* 0x0000000bff007c0c */ /* 0x000fe2000bf05300 */
[----:B------:R-:W-:Y:S01]  /*12ff0*/  UIADD3 UR4, UP0, UR4, 0x4, URZ ;  /* 0x0000000404047890 */ /* 0x000fe2000ff1e03f */
[----:B------:R-:W-:-:S03]  /*13000*/  IADD3 R24, P2, R14, UR18, RZ ;  /* 0x000000120e187c10 */ /* 0x000fc6000ff5e0ff */
[----:B------:R-:W-:Y:S01]  /*13010*/  UIADD3.X UR5, URZ, UR5, URZ, UP0, !UPT ;  /* 0x000000053f057290 */ /* 0x000fe200087fe43f */
[----:B------:R-:W-:Y:S01]  /*13020*/  IADD3.X R25, R15, UR14, RZ, P2, !PT ;  /* 0x0000000e0f197c10 */ /* 0x000fe200097fe4ff */
[----:B--2---:R-:W-:-:S04]  /*13030*/  IMAD R5, R27, R16, RZ ;  /* 0x000000101b057224 */ /* 0x004fc800078e02ff */
[-C--:B------:R-:W-:Y:S02]  /*13040*/  IMAD R5, R17, R26.reuse, R5 ;  /* 0x0000001a11057224 */ /* 0x080fe400078e0205 */
[----:B------:R-:W-:-:S05]  /*13050*/  IMAD.WIDE.U32 R16, R16, R26, R18 ;  /* 0x0000001a10107225 */ /* 0x000fca00078e0012 */
[----:B------:R-:W-:Y:S01]  /*13060*/  IADD3 R17, R17, R5, RZ ;  /* 0x0000000511117210 */ /* 0x000fe20007ffe0ff */
[----:B----4-:R-:W-:-:S04]  /*13070*/  IMAD R5, R21, R12, RZ ;  /* 0x0000000c15057224 */ /* 0x010fc800078e02ff */
[-C--:B------:R-:W-:Y:S02]  /*13080*/  IMAD R5, R13, R20.reuse, R5 ;  /* 0x000000140d057224 */ /* 0x080fe400078e0205 */
[----:B------:R-:W-:-:S04]  /*13090*/  IMAD.WIDE.U32 R12, R12, R20, R16 ;  /* 0x000000140c0c7225 */ /* 0x000fc800078e0010 */
[----:B------:R-:W-:Y:S01]  /*130a0*/  IMAD.IADD R6, R13, 0x1, R5 ;  /* 0x000000010d067824 */ /* 0x000fe200078e0205 */
[----:B------:R-:W-:Y:S01]  /*130b0*/  MOV R5, R12 ;  /* 0x0000000c00057202 */ /* 0x000fe20000000f00 */
[----:B------:R-:W-:Y:S06]  /*130c0*/  @P0 BRA `(.L_x_728) ;  /* 0xfffffffc00400947 */ /* 0x000fec000383ffff */
.L_x_727:
        /* <DEDUP_REMOVED lines=19> */
[----:B------:R-:W-:Y:S01]  /*13200*/  UISETP.NE.U32.AND UP0, UPT, UR15, 0x1, UPT ;  /* 0x000000010f00788c */ /* 0x000fe2000bf05070 */
[----:B------:R-:W-:Y:S02]  /*13210*/  MOV R18, R5 ;  /* 0x0000000500127202 */ /* 0x000fe40000000f00 */
[----:B------:R-:W-:Y:S01]  /*13220*/  MOV R19, R6 ;  /* 0x0000000600137202 */ /* 0x000fe20000000f00 */
[----:B------:R-:W-:-:S06]  /*13230*/  UISETP.NE.AND.EX UP0, UPT, URZ, URZ, UPT, UP0 ;  /* 0x0000003f3f00728c */ /* 0x000fcc000bf05300 */
[----:B------:R-:W-:Y:S01]  /*13240*/  PLOP3.LUT P0, PT, PT, PT, UP0, 0x80, 0x0 ;  /* 0x000000000000781c */ /* 0x000fe20003f0f008 */
[-C--:B--2---:R-:W-:Y:S02]  /*13250*/  IMAD R15, R15, R16.reuse, RZ ;  /* 0x000000100f0f7224 */ /* 0x084fe400078e02ff */
[----:B------:R-:W-:-:S04]  /*13260*/  IMAD.WIDE.U32 R18, R14, R16, R18 ;  /* 0x000000100e127225 */ /* 0x000fc800078e0012 */
[----:B------:R-:W-:Y:S02]  /*13270*/  IMAD R15, R14, R17, R15 ;  /* 0x000000110e0f7224 */ /* 0x000fe400078e020f */
[----:B------:R-:W-:-:S03]  /*13280*/  IMAD.MOV.U32 R5, RZ, RZ, R18 ;  /* 0x000000ffff057224 */ /* 0x000fc600078e0012 */
[----:B------:R-:W-:Y:S01]  /*13290*/  IADD3 R6, R19, R15, RZ ;  /* 0x0000000f13067210 */ /* 0x000fe20007ffe0ff */
[----:B------:R-:W-:Y:S06]  /*132a0*/  @!P0 BRA `(.L_x_726) ;  /* 0x0000000000848947 */ /* 0x000fec0003800000 */
[----:B------:R-:W-:Y:S01]  /*132b0*/  ULDC.64 UR10, c[0x0][0x238] ;  /* 0x00008e00000a7ab9 */ /* 0x000fe20000000a00 */
[----:B------:R-:W-:Y:S01]  /*132c0*/  UISETP.NE.U32.AND UP0, UPT, UR15, 0x2, UPT ;  /* 0x000000020f00788c */ /* 0x000fe2000bf05070 */
[----:B------:R-:W-:Y:S01]  /*132d0*/  IMAD.U32 R19, RZ, RZ, UR16 ;  /* 0x00000010ff137e24 */ /* 0x000fe2000f8e00ff */
[----:B------:R-:W-:Y:S01]  /*132e0*/  UIMAD.WIDE.U32 UR4, UR4, UR16, UR10 ;  /* 0x00000010040472a5 */ /* 0x000fe2000f8e000a */
[----:B------:R-:W2:Y:S01]  /*132f0*/  LDG.E.64 R16, desc[UR6][R12.64+0x8] ;  /* 0x000008060c107981 */ /* 0x000ea2000c1e1b00 */
[----:B------:R-:W-:Y:S01]  /*13300*/  UISETP.NE.AND.EX UP0, UPT, URZ, URZ, UPT, UP0 ;  /* 0x0000003f3f00728c */ /* 0x000fe2000bf05300 */
[----:B------:R-:W-:Y:S02]  /*13310*/  MOV R23, UR16 ;  /* 0x0000001000177c02 */ /* 0x000fe40008000f00 */
[----:B------:R-:W-:Y:S02]  /*13320*/  MOV R22, UR17 ;  /* 0x0000001100167c02 */ /* 0x000fe40008000f00 */
[----:B------:R-:W-:-:S02]  /*13330*/  IADD3 R30, P0, R30, UR4, RZ ;  /* 0x000000041e1e7c10 */ /* 0x000fc4000ff1e0ff */
        /* <DEDUP_REMOVED lines=18> */
[----:B---3--:R-:W-:-:S03]  /*13460*/  @P2 IMAD R17, R19, R12, RZ ;  /* 0x0000000c13112224 */ /* 0x008fc600078e02ff */
[----:B------:R-:W-:Y:S01]  /*13470*/  @P2 MOV R15, R6 ;  /* 0x00000006000f2202 */ /* 0x000fe20000000f00 */
[C---:B------:R-:W-:Y:S02]  /*13480*/  @P2 IMAD R17, R18.reuse, R13, R17 ;  /* 0x0000000d12112224 */ /* 0x040fe400078e0211 */
[----:B------:R-:W-:-:S04]  /*13490*/  @P2 IMAD.WIDE.U32 R12, R18, R12, R14 ;  /* 0x0000000c120c2225 */ /* 0x000fc800078e000e */
[----:B------:R-:W-:Y:S01]  /*134a0*/  @P2 IMAD.IADD R6, R13, 0x1, R17 ;  /* 0x000000010d062824 */ /* 0x000fe200078e0211 */
[----:B------:R-:W-:-:S07]  /*134b0*/  @P2 MOV R5, R12 ;  /* 0x0000000c00052202 */ /* 0x000fce0000000f00 */
.L_x_726:
[----:B------:R-:W-:Y:S05]  /*134c0*/  BSYNC B0 ;  /* 0x0000000000007941 */ /* 0x000fea0003800000 */
.L_x_725:
[----:B------:R-:W-:Y:S01]  /*134d0*/  IADD3 R12, R29, 0x280, RZ ;  /* 0x000002801d0c7810 */ /* 0x000fe20007ffe0ff */
[----:B------:R-:W-:Y:S01]  /*134e0*/  ULDC.64 UR14, c[0x0][0x228] ;  /* 0x00008a00000e7ab9 */ /* 0x000fe20000000a00 */
[----:B------:R-:W-:Y:S02]  /*134f0*/  BSSY B0, `(.L_x_732) ;  /* 0x0000181000007945 */ /* 0x000fe40003800000 */
[----:B------:R-:W-:-:S13]  /*13500*/  ISETP.GE.AND P0, PT, R12, UR9, PT ;  /* 0x000000090c007c0c */ /* 0x000fda000bf06270 */
[----:B------:R-:W-:Y:S05]  /*13510*/  @P0 BRA `(.L_x_733) ;  /* 0x0000001400f80947 */ /* 0x000fea0003800000 */
[----:B------:R-:W-:Y:S01]  /*13520*/  UIADD3 UR4, UP0, UR14, -0x1, URZ ;  /* 0xffffffff0e047890 */ /* 0x000fe2000ff1e03f */
[----:B------:R-:W-:Y:S01]  /*13530*/  HFMA2.MMA R4, -RZ, RZ, 0, 0 ;  /* 0x00000000ff047435 */ /* 0x000fe200000001ff */
[----:B------:R-:W-:Y:S02]  /*13540*/  ULOP3.LUT UR19, UR14, 0x3, URZ, 0xc0, !UPT ;  /* 0x000000030e137892 */ /* 0x000fe4000f8ec03f */
[----:B------:R-:W-:Y:S02]  /*13550*/  UIADD3.X UR10, UR15, -0x1, URZ, UP0, !UPT ;  /* 0xffffffff0f0a7890 */ /* 0x000fe400087fe43f */
[----:B------:R-:W-:Y:S01]  /*13560*/  UISETP.GE.U32.AND UP0, UPT, UR4, 0x3, UPT ;  /* 0x000000030400788c */ /* 0x000fe2000bf06070 */
[----:B------:R-:W-:Y:S02]  /*13570*/  ULDC.64 UR16, c[0x0][0x238] ;  /* 0x00008e0000107ab9 */ /* 0x000fe40000000a00 */
[----:B------:R-:W-:Y:S01]  /*13580*/  ULDC.64 UR4, c[0x0][0x220] ;  /* 0x0000880000047ab9 */ /* 0x000fe20000000a00 */
[----:B------:R-:W-:Y:S01]  /*13590*/  UISETP.GE.U32.AND.EX UP0, UPT, UR10, URZ, UPT, UP0 ;  /* 0x0000003f0a00728c */ /* 0x000fe2000bf06100 */
[----:B------:R-:W-:-:S02]  /*135a0*/  IMAD R3, R43, UR4, RZ ;  /* 0x000000042b037c24 */ /* 0x000fc4000f8e02ff */
[C---:B------:R-:W-:Y:S01]  /*135b0*/  IMAD.WIDE.U32 R34, R42.reuse, UR4, RZ ;  /* 0x000000042a227c25 */ /* 0x040fe2000f8e00ff */
[----:B------:R-:W-:Y:S02]  /*135c0*/  UMOV UR4, URZ ;  /* 0x0000003f00047c82 */ /* 0x000fe40008000000 */
[----:B------:R-:W-:Y:S01]  /*135d0*/  PLOP3.LUT P0, PT, PT, PT, UP0, 0x80, 0x0 ;  /* 0x000000000000781c */ /* 0x000fe20003f0f008 */
[----:B------:R-:W-:Y:S01]  /*135e0*/  IMAD R23, R42, UR5, R3 ;  /* 0x000000052a177c24 */ /* 0x000fe2000f8e0203 */
[----:B------:R-:W-:Y:S01]  /*135f0*/  UMOV UR5, URZ ;  /* 0x0000003f00057c82 */ /* 0x000fe20008000000 */
[----:B------:R-:W-:-:S03]  /*13600*/  IMAD.MOV.U32 R3, RZ, RZ, RZ ;  /* 0x000000ffff037224 */ /* 0x000fc600078e00ff */
[----:B------:R-:W-:-:S07]  /*13610*/  IADD3 R41, R35, R23, RZ ;  /* 0x0000001723297210 */ /* 0x000fce0007ffe0ff */
        /* <DEDUP_REMOVED lines=24> */
.L_x_737:
[----:B------:R-:W-:Y:S01]  /*137a0*/  ULEA UR10, UP0, UR4, UR22, 0x3 ;  /* 0x00000016040a7291 */ /* 0x000fe2000f80183f */
[----:B------:R-:W-:Y:S02]  /*137b0*/  MOV R12, R22 ;  /* 0x00000016000c7202 */ /* 0x000fe40000000f00 */
[----:B------:R-:W-:Y:S01]  /*137c0*/  MOV R13, R23 ;  /* 0x00000017000d7202 */ /* 0x000fe20000000f00 */
        /* <DEDUP_REMOVED lines=52> */
[----:B------:R-:W-:Y:S01]  /*13b10*/  IMAD.WIDE.U32 R12, R18, R12, R30 ;  /* 0x0000000c120c7225 */ /* 0x000fe200078e001e */
[----:B------:R-:W-:Y:S01]  /*13b20*/  IADD3 R30, P2, R32, UR20, RZ ;  /* 0x00000014201e7c10 */ /* 0x000fe2000ff5e0ff */
[----:B------:R-:W3:Y:S02]  /*13b30*/  LDG.E.64.CONSTANT R18, desc[UR6][R32.64] ;  /* 0x0000000620127981 */ /* 0x000ee4000c1e9b00 */
        /* <DEDUP_REMOVED lines=24> */
[----:B------:R-:W-:Y:S01]  /*13cc0*/  IMAD.WIDE.U32 R24, R12, R22, R18 ;  /* 0x000000160c187225 */ /* 0x000fe200078e0012 */
[----:B------:R-:W-:Y:S01]  /*13cd0*/  IADD3 R22, P2, R26, UR20, RZ ;  /* 0x000000141a167c10 */ /* 0x000fe2000ff5e0ff */
[----:B------:R0:W3:Y:S02]  /*13ce0*/  LDG.E.64.CONSTANT R18, desc[UR6][R26.64] ;  /* 0x000000061a127981 */ /* 0x0000e4000c1e9b00 */
[----:B------:R-:W-:Y:S02]  /*13cf0*/  IMAD R3, R12, R23, R3 ;  /* 0x000000170c037224 */ /* 0x000fe400078e0203 */
[----:B------:R-:W3:Y:S01]  /*13d00*/  LDG.E.64 R12, desc[UR6][R14.64+0x50] ;  /* 0x000050060e0c7981 */ /* 0x000ee2000c1e1b00 */
[----:B------:R-:W-:-:S05]  /*13d10*/  IADD3.X R23, R27, UR12, RZ, P2, !PT ;  /* 0x0000000c1b177c10 */ /* 0x000fca00097fe4ff */
[----:B------:R1:W5:Y:S01]  /*13d20*/  LDG.E.64.CONSTANT R30, desc[UR6][R22.64] ;  /* 0x00000006161e7981 */ /* 0x000362000c1e9b00 */
[----:B0-----:R-:W-:Y:S02]  /*13d30*/  IADD3 R26, P2, R22, UR20, RZ ;  /* 0x00000014161a7c10 */ /* 0x001fe4000ff5e0ff */
[----:B------:R-:W-:Y:S02]  /*13d40*/  IADD3 R25, R25, R3, RZ ;  /* 0x0000000319197210 */ /* 0x000fe40007ffe0ff */
[----:B------:R-:W-:Y:S01]  /*13d50*/  IADD3.X R27, R23, UR12, RZ, P2, !PT ;  /* 0x0000000c171b7c10 */ /* 0x000fe200097fe4ff */
[-C--:B--2---:R-:W-:Y:S02]  /*13d60*/  IMAD R3, R17, R20.reuse, RZ ;  /* 0x0000001411037224 */ /* 0x084fe400078e02ff */
[----:B------:R-:W-:-:S04]  /*13d70*/  IMAD.WIDE.U32 R24, R16, R20, R24 ;  /* 0x0000001410187225 */ /* 0x000fc800078e0018 */
[----:B------:R-:W-:Y:S02]  /*13d80*/  IMAD R3, R16, R21, R3 ;  /* 0x0000001510037224 */ /* 0x000fe400078e0203 */
[----:B------:R-:W2:Y:S04]  /*13d90*/  LDG.E.64.CONSTANT R16, desc[UR6][R26.64] ;  /* 0x000000061a107981 */ /* 0x000ea8000c1e9b00 */
[----:B------:R-:W2:Y:S01]  /*13da0*/  LDG.E.64 R20, desc[UR6][R14.64+0x60] ;  /* 0x000060060e147981 */ /* 0x000ea2000c1e1b00 */
[----:B------:R-:W-:Y:S02]  /*13db0*/  IADD3 R25, R25, R3, RZ ;  /* 0x0000000319197210 */ /* 0x000fe40007ffe0ff */
[----:B-1----:R-:W-:-:S04]  /*13dc0*/  IADD3 R22, P2, R26, UR20, RZ ;  /* 0x000000141a167c10 */ /* 0x002fc8000ff5e0ff */
[----:B------:R-:W-:Y:S02]  /*13dd0*/  IADD3.X R23, R27, UR12, RZ, P2, !PT ;  /* 0x0000000c1b177c10 */ /* 0x000fe400097fe4ff */
[----:B------:R-:W4:Y:S01]  /*13de0*/  LDG.E.64 R26, desc[UR6][R14.64+0x70] ;  /* 0x000070060e1a7981 */ /* 0x000f22000c1e1b00 */
[----:B---3--:R-:W-:-:S04]  /*13df0*/  IMAD R3, R19, R12, RZ ;  /* 0x0000000c13037224 */ /* 0x008fc800078e02ff */
[C---:B------:R-:W-:Y:S02]  /*13e00*/  IMAD R3, R18.reuse, R13, R3 ;  /* 0x0000000d12037224 */ /* 0x040fe400078e0203 */
[----:B------:R-:W-:Y:S02]  /*13e10*/  IMAD.WIDE.U32 R12, R18, R12, R24 ;  /* 0x0000000c120c7225 */ /* 0x000fe400078e0018 */
[----:B------:R0:W3:Y:S02]  /*13e20*/  LDG.E.64.CONSTANT R18, desc[UR6][R22.64] ;  /* 0x0000000616127981 */ /* 0x0000e4000c1e9b00 */
[----:B------:R-:W-:Y:S02]  /*13e30*/  IMAD.IADD R13, R13, 0x1, R3 ;  /* 0x000000010d0d7824 */ /* 0x000fe400078e0203 */
[----:B-----5:R-:W-:-:S04]  /*13e40*/  IMAD R3, R31, R32, RZ ;  /* 0x000000201f037224 */ /* 0x020fc800078e02ff */
[C---:B------:R-:W-:Y:S02]  /*13e50*/  IMAD R3, R30.reuse, R33, R3 ;  /* 0x000000211e037224 */ /* 0x040fe400078e0203 */
[----:B------:R-:W-:Y:S01]  /*13e60*/  IMAD.WIDE.U32 R30, R30, R32, R12 ;  /* 0x000000201e1e7225 */ /* 0x000fe200078e000c */
[----:B0-----:R-:W-:Y:S01]  /*13e70*/  IADD3 R22, P2, R22, UR20, RZ ;  /* 0x0000001416167c10 */ /* 0x001fe2000ff5e0ff */
[----:B------:R-:W3:Y:S03]  /*13e80*/  LDG.E.64 R12, desc[UR6][R14.64+0x68] ;  /* 0x000068060e0c7981 */ /* 0x000ee6000c1e1b00 */
[----:B------:R-:W-:Y:S02]  /*13e90*/  IADD3.X R23, R23, UR12, RZ, P2, !PT ;  /* 0x0000000c17177c10 */ /* 0x000fe400097fe4ff */
[----:B------:R-:W-:-:S03]  /*13ea0*/  IADD3 R31, R31, R3, RZ ;  /* 0x000000031f1f7210 */ /* 0x000fc60007ffe0ff */
[----:B------:R-:W4:Y:S01]  /*13eb0*/  LDG.E.64.CONSTANT R24, desc[UR6][R22.64] ;  /* 0x0000000616187981 */ /* 0x000f22000c1e9b00 */
[----:B--2---:R-:W-:-:S04]  /*13ec0*/  IMAD R3, R17, R20, RZ ;  /* 0x0000001411037224 */ /* 0x004fc800078e02ff */
[C---:B------:R-:W-:Y:S02]  /*13ed0*/  IMAD R3, R16.reuse, R21, R3 ;  /* 0x0000001510037224 */ /* 0x040fe400078e0203 */
[----:B------:R-:W-:Y:S01]  /*13ee0*/  IMAD.WIDE.U32 R20, R16, R20, R30 ;  /* 0x0000001410147225 */ /* 0x000fe200078e001e */
[----:B------:R-:W-:-:S04]  /*13ef0*/  IADD3 R16, P2, R22, UR20, RZ ;  /* 0x0000001416107c10 */ /* 0x000fc8000ff5e0ff */
[----:B------:R-:W-:Y:S02]  /*13f00*/  IADD3.X R17, R23, UR12, RZ, P2, !PT ;  /* 0x0000000c17117c10 */ /* 0x000fe400097fe4ff */
[----:B------:R-:W2:Y:S04]  /*13f10*/  LDG.E.64 R22, desc[UR6][R14.64+0x78] ;  /* 0x000078060e167981 */ /* 0x000ea8000c1e1b00 */
[----:B------:R-:W2:Y:S01]  /*13f20*/  LDG.E.64.CONSTANT R14, desc[UR6][R16.64] ;  /* 0x00000006100e7981 */ /* 0x000ea2000c1e9b00 */
[----:B------:R-:W-:Y:S01]  /*13f30*/  IADD3 R21, R21, R3, RZ ;  /* 0x0000000315157210 */ /* 0x000fe20007ffe0ff */
[----:B------:R-:W-:-:S04]  /*13f40*/  UIADD3 UR13, UP0, UR13, -0x10, URZ ;  /* 0xfffffff00d0d7890 */ /* 0x000fc8000ff1e03f */
[----:B------:R-:W-:Y:S02]  /*13f50*/  UIADD3.X UR18, UR18, -0x1, URZ, UP0, !UPT ;  /* 0xffffffff12127890 */ /* 0x000fe400087fe43f */
[----:B------:R-:W-:Y:S01]  /*13f60*/  UISETP.GT.U32.AND UP0, UPT, UR13, 0xc, UPT ;  /* 0x0000000c0d00788c */ /* 0x000fe2000bf04070 */
[----:B---3--:R-:W-:-:S04]  /*13f70*/  IMAD R3, R19, R12, RZ ;  /* 0x0000000c13037224 */ /* 0x008fc800078e02ff */
[C---:B------:R-:W-:Y:S02]  /*13f80*/  IMAD R3, R18.reuse, R13, R3 ;  /* 0x0000000d12037224 */ /* 0x040fe400078e0203 */
[----:B------:R-:W-:Y:S01]  /*13f90*/  IMAD.WIDE.U32 R12, R18, R12, R20 ;  /* 0x0000000c120c7225 */ /* 0x000fe200078e0014 */
[----:B------:R-:W-:-:S03]  /*13fa0*/  UISETP.GT.AND.EX UP0, UPT, UR18, URZ, UPT, UP0 ;  /* 0x0000003f1200728c */ /* 0x000fc6000bf04300 */
[----:B------:R-:W-:Y:S02]  /*13fb0*/  IMAD.IADD R13, R13, 0x1, R3 ;  /* 0x000000010d0d7824 */ /* 0x000fe400078e0203 */
[-C--:B----4-:R-:W-:Y:S02]  /*13fc0*/  IMAD R3, R25, R26.reuse, RZ ;  /* 0x0000001a19037224 */ /* 0x090fe400078e02ff */
[----:B------:R-:W-:Y:S01]  /*13fd0*/  IMAD.WIDE.U32 R12, R24, R26, R12 ;  /* 0x0000001a180c7225 */ /* 0x000fe200078e000c */
[----:B------:R-:W-:-:S03]  /*13fe0*/  PLOP3.LUT P3, PT, PT, PT, UP0, 0x80, 0x0 ;  /* 0x000000000000781c */ /* 0x000fc60003f6f008 */
[----:B------:R-:W-:-:S05]  /*13ff0*/  IMAD R3, R24, R27, R3 ;  /* 0x0000001b18037224 */ /* 0x000fca00078e0203 */
[----:B------:R-:W-:Y:S01]  /*14000*/  IADD3 R13, R13, R3, RZ ;  /* 0x000000030d0d7210 */ /* 0x000fe20007ffe0ff */
[----:B------:R-:W-:-:S04]  /*14010*/  UIADD3 UR4, UP1, UR4, 0x10, URZ ;  /* 0x0000001004047890 */ /* 0x000fc8000ff3e03f */
[----:B------:R-:W-:Y:S01]  /*14020*/  UIADD3.X UR5, URZ, UR5, URZ, UP1, !UPT ;  /* 0x000000053f057290 */ /* 0x000fe20008ffe43f */
[-C--:B--2---:R-:W-:Y:S02]  /*14030*/  IMAD R3, R15, R22.reuse, RZ ;  /* 0x000000160f037224 */ /* 0x084fe400078e02ff */
[----:B------:R-:W-:Y:S01]  /*14040*/  IMAD.WIDE.U32 R12, R14, R22, R12 ;  /* 0x000000160e0c7225 */ /* 0x000fe200078e000c */
[----:B------:R-:W-:-:S03]  /*14050*/  IADD3 R22, P2, R16, UR20, RZ ;  /* 0x0000001410167c10 */ /* 0x000fc6000ff5e0ff */
[----:B------:R-:W-:Y:S01]  /*14060*/  IMAD R3, R14, R23, R3 ;  /* 0x000000170e037224 */ /* 0x000fe200078e0203 */
[----:B------:R-:W-:-:S04]  /*14070*/  IADD3.X R23, R17, UR12, RZ, P2, !PT ;  /* 0x0000000c11177c10 */ /* 0x000fc800097fe4ff */
[----:B------:R-:W-:Y:S01]  /*14080*/  IADD3 R4, R13, R3, RZ ;  /* 0x000000030d047210 */ /* 0x000fe20007ffe0ff */
[----:B------:R-:W-:Y:S01]  /*14090*/  IMAD.MOV.U32 R3, RZ, RZ, R12 ;  /* 0x000000ffff037224 */ /* 0x000fe200078e000c */
[----:B------:R-:W-:Y:S06]  /*140a0*/  @P3 BRA `(.L_x_737) ;  /* 0xfffffff400bc3947 */ /* 0x000fec000383ffff */
.L_x_736:
        /* <DEDUP_REMOVED lines=9> */
[----:B------:R-:W-:Y:S01]  /*14140*/  MOV R12, UR10 ;  /* 0x0000000a000c7c02 */ /* 0x000fe20008000f00 */
[----:B------:R-:W2:Y:S03]  /*14150*/  LDG.E.64.CONSTANT R18, desc[UR6][R14.64] ;  /* 0x000000060e127981 */ /* 0x000ea6000c1e9b00 */
        /* <DEDUP_REMOVED lines=10> */
[----:B------:R-:W-:Y:S02]  /*14200*/  IADD3.X R17, R17, UR12, RZ, P0, !PT ;  /* 0x0000000c11117c10 */ /* 0x000fe400087fe4ff */
[----:B------:R-:W-:-:S03]  /*14210*/  IADD3 R24, P0, R16, UR20, RZ ;  /* 0x0000001410187c10 */ /* 0x000fc6000ff1e0ff */
[----:B------:R0:W5:Y:S01]  /*14220*/  LDG.E.64.CONSTANT R30, desc[UR6][R16.64] ;  /* 0x00000006101e7981 */ /* 0x000162000c1e9b00 */
[----:B------:R-:W-:Y:S02]  /*14230*/  IADD3.X R25, R17, UR12, RZ, P0, !PT ;  /* 0x0000000c11197c10 */ /* 0x000fe400087fe4ff */
[----:B0-----:R-:W-:-:S04]  /*14240*/  IADD3 R16, P0, R24, UR20, RZ ;  /* 0x0000001418107c10 */ /* 0x001fc8000ff1e0ff */
[----:B------:R-:W-:Y:S01]  /*14250*/  IADD3.X R17, R25, UR12, RZ, P0, !PT ;  /* 0x0000000c19117c10 */ /* 0x000fe200087fe4ff */
[-C--:B--2---:R-:W-:Y:S02]  /*14260*/  IMAD R19, R19, R20.reuse, RZ ;  /* 0x0000001413137224 */ /* 0x084fe400078e02ff */
[----:B------:R-:W-:-:S04]  /*14270*/  IMAD.WIDE.U32 R26, R18, R20, R26 ;  /* 0x00000014121a7225 */ /* 0x000fc800078e001a */
[----:B------:R-:W-:Y:S02]  /*14280*/  IMAD R21, R18, R21, R19 ;  /* 0x0000001512157224 */ /* 0x000fe400078e0213 */
[----:B------:R-:W5:Y:S03]  /*14290*/  LDG.E.64 R18, desc[UR6][R12.64+0x10] ;  /* 0x000010060c127981 */ /* 0x000f66000c1e1b00 */
[----:B------:R-:W-:Y:S02]  /*142a0*/  IADD3 R27, R27, R21, RZ ;  /* 0x000000151b1b7210 */ /* 0x000fe40007ffe0ff */
[----:B------:R-:W4:Y:S01]  /*142b0*/  LDG.E.64.CONSTANT R20, desc[UR6][R24.64] ;  /* 0x0000000618147981 */ /* 0x000f22000c1e9b00 */
[-C--:B---3--:R-:W-:Y:S02]  /*142c0*/  IMAD R3, R33, R14.reuse, RZ ;  /* 0x0000000e21037224 */ /* 0x088fe400078e02ff */
[----:B------:R-:W-:-:S04]  /*142d0*/  IMAD.WIDE.U32 R26, R32, R14, R26 ;  /* 0x0000000e201a7225 */ /* 0x000fc800078e001a */
[----:B------:R-:W-:Y:S02]  /*142e0*/  IMAD R3, R32, R15, R3 ;  /* 0x0000000f20037224 */ /* 0x000fe400078e0203 */
[----:B------:R-:W2:Y:S04]  /*142f0*/  LDG.E.64 R14, desc[UR6][R12.64+0x20] ;  /* 0x000020060c0e7981 */ /* 0x000ea8000c1e1b00 */
[----:B------:R-:W2:Y:S01]  /*14300*/  LDG.E.64.CONSTANT R24, desc[UR6][R16.64] ;  /* 0x0000000610187981 */ /* 0x000ea2000c1e9b00 */
[----:B------:R-:W-:Y:S01]  /*14310*/  IADD3 R27, R27, R3, RZ ;  /* 0x000000031b1b7210 */ /* 0x000fe20007ffe0ff */
[----:B-----5:R-:W-:-:S04]  /*14320*/  IMAD R3, R31, R18, RZ ;  /* 0x000000121f037224 */ /* 0x020fc800078e02ff */
[C---:B------:R-:W-:Y:S02]  /*14330*/  IMAD R3, R30.reuse, R19, R3 ;  /* 0x000000131e037224 */ /* 0x040fe400078e0203 */
[----:B------:R-:W-:Y:S01]  /*14340*/  IMAD.WIDE.U32 R18, R30, R18, R26 ;  /* 0x000000121e127225 */ /* 0x000fe200078e001a */
[----:B------:R-:W-:-:S03]  /*14350*/  IADD3 R26, P0, R16, UR20, RZ ;  /* 0x00000014101a7c10 */ /* 0x000fc6000ff1e0ff */
[----:B------:R-:W-:Y:S02]  /*14360*/  IMAD.IADD R19, R19, 0x1, R3 ;  /* 0x0000000113137824 */ /* 0x000fe400078e0203 */
[-C--:B----4-:R-:W-:Y:S01]  /*14370*/  IMAD R3, R21, R22.reuse, RZ ;  /* 0x0000001615037224 */ /* 0x090fe200078e02ff */
[----:B------:R-:W-:Y:S02]  /*14380*/  IADD3.X R27, R17, UR12, RZ, P0, !PT ;  /* 0x0000000c111b7c10 */ /* 0x000fe400087fe4ff */
[----:B------:R-:W3:Y:S01]  /*14390*/  LDG.E.64 R16, desc[UR6][R12.64+0x28] ;  /* 0x000028060c107981 */ /* 0x000ee2000c1e1b00 */
[C---:B------:R-:W-:Y:S02]  /*143a0*/  IMAD R3, R20.reuse, R23, R3 ;  /* 0x0000001714037224 */ /* 0x040fe400078e0203 */
[----:B------:R-:W-:Y:S01]  /*143b0*/  IMAD.WIDE.U32 R22, R20, R22, R18 ;  /* 0x0000001614167225 */ /* 0x000fe200078e0012 */
[----:B------:R-:W-:Y:S01]  /*143c0*/  IADD3 R20, P0, R26, UR20, RZ ;  /* 0x000000141a147c10 */ /* 0x000fe2000ff1e0ff */
[----:B------:R-:W3:Y:S03]  /*143d0*/  LDG.E.64.CONSTANT R18, desc[UR6][R26.64] ;  /* 0x000000061a127981 */ /* 0x000ee6000c1e9b00 */
[----:B------:R-:W-:Y:S01]  /*143e0*/  IADD3 R23, R23, R3, RZ ;  /* 0x0000000317177210 */ /* 0x000fe20007ffe0ff */
[----:B--2---:R-:W-:Y:S01]  /*143f0*/  IMAD R3, R25, R14, RZ ;  /* 0x0000000e19037224 */ /* 0x004fe200078e02ff */
[----:B------:R-:W-:-:S03]  /*14400*/  IADD3.X R21, R27, UR12, RZ, P0, !PT ;  /* 0x0000000c1b157c10 */ /* 0x000fc600087fe4ff */
[C---:B------:R-:W-:Y:S02]  /*14410*/  IMAD R3, R24.reuse, R15, R3 ;  /* 0x0000000f18037224 */ /* 0x040fe400078e0203 */
[----:B------:R-:W-:Y:S01]  /*14420*/  IMAD.WIDE.U32 R24, R24, R14, R22 ;  /* 0x0000000e18187225 */ /* 0x000fe200078e0016 */
[----:B------:R-:W2:Y:S01]  /*14430*/  LDG.E.64 R26, desc[UR6][R12.64+0x30] ;  /* 0x000030060c1a7981 */ /* 0x000ea2000c1e1b00 */
[----:B------:R-:W-:-:S03]  /*14440*/  IADD3 R14, P0, R20, UR20, RZ ;  /* 0x00000014140e7c10 */ /* 0x000fc6000ff1e0ff */
[----:B------:R-:W2:Y:S01]  /*14450*/  LDG.E.64.CONSTANT R22, desc[UR6][R20.64] ;  /* 0x0000000614167981 */ /* 0x000ea2000c1e9b00 */
[----:B------:R-:W-:-:S03]  /*14460*/  IADD3.X R15, R21, UR12, RZ, P0, !PT ;  /* 0x0000000c150f7c10 */ /* 0x000fc600087fe4ff */
[----:B------:R-:W4:Y:S04]  /*14470*/  LDG.E.64 R20, desc[UR6][R12.64+0x38] ;  /* 0x000038060c147981 */ /* 0x000f28000c1e1b00 */
[----:B------:R-:W4:Y:S01]  /*14480*/  LDG.E.64.CONSTANT R12, desc[UR6][R14.64] ;  /* 0x000000060e0c7981 */ /* 0x000f22000c1e9b00 */
[----:B------:R-:W-:Y:S01]  /*14490*/  IADD3 R25, R25, R3, RZ ;  /* 0x0000000319197210 */ /* 0x000fe20007ffe0ff */
[----:B------:R-:W-:Y:S01]  /*144a0*/  UIADD3 UR13, UP1, UR13, -0x8, URZ ;  /* 0xfffffff80d0d7890 */ /* 0x000fe2000ff3e03f */
[----:B------:R-:W-:Y:S01]  /*144b0*/  PLOP3.LUT P0, PT, PT, PT, PT, 0x8, 0x0 ;  /* 0x000000000000781c */ /* 0x000fe20003f0e170 */
[----:B------:R-:W-:Y:S02]  /*144c0*/  UIADD3 UR4, UP0, UR4, 0x8, URZ ;  /* 0x0000000804047890 */ /* 0x000fe4000ff1e03f */
[----:B------:R-:W-:-:S02]  /*144d0*/  UIADD3.X UR18, UR18, -0x1, URZ, UP1, !UPT ;  /* 0xffffffff12127890 */ /* 0x000fc40008ffe43f */
[----:B------:R-:W-:Y:S01]  /*144e0*/  UIADD3.X UR5, URZ, UR5, URZ, UP0, !UPT ;  /* 0x000000053f057290 */ /* 0x000fe200087fe43f */
[----:B---3--:R-:W-:-:S04]  /*144f0*/  IMAD R3, R19, R16, RZ ;  /* 0x0000001013037224 */ /* 0x008fc800078e02ff */
[C---:B------:R-:W-:Y:S02]  /*14500*/  IMAD R3, R18.reuse, R17, R3 ;  /* 0x0000001112037224 */ /* 0x040fe400078e0203 */
[----:B------:R-:W-:-:S04]  /*14510*/  IMAD.WIDE.U32 R16, R18, R16, R24 ;  /* 0x0000001012107225 */ /* 0x000fc800078e0018 */
[----:B------:R-:W-:Y:S02]  /*14520*/  IMAD.IADD R17, R17, 0x1, R3 ;  /* 0x0000000111117824 */ /* 0x000fe400078e0203 */
[-C--:B--2---:R-:W-:Y:S02]  /*14530*/  IMAD R3, R23, R26.reuse, RZ ;  /* 0x0000001a17037224 */ /* 0x084fe400078e02ff */
[----:B------:R-:W-:-:S04]  /*14540*/  IMAD.WIDE.U32 R16, R22, R26, R16 ;  /* 0x0000001a16107225 */ /* 0x000fc800078e0010 */
[----:B------:R-:W-:-:S05]  /*14550*/  IMAD R3, R22, R27, R3 ;  /* 0x0000001b16037224 */ /* 0x000fca00078e0203 */
[----:B------:R-:W-:Y:S02]  /*14560*/  IADD3 R17, R17, R3, RZ ;  /* 0x0000000311117210 */ /* 0x000fe40007ffe0ff */
[----:B------:R-:W-:Y:S01]  /*14570*/  IADD3 R22, P2, R14, UR20, RZ ;  /* 0x000000140e167c10 */ /* 0x000fe2000ff5e0ff */
[----:B----4-:R-:W-:-:S04]  /*14580*/  IMAD R13, R13, R20, RZ ;  /* 0x000000140d0d7224 */ /* 0x010fc800078e02ff */
[C---:B------:R-:W-:Y:S02]  /*14590*/  IMAD R3, R12.reuse, R21, R13 ;  /* 0x000000150c037224 */ /* 0x040fe400078e020d */
[----:B------:R-:W-:Y:S01]  /*145a0*/  IMAD.WIDE.U32 R12, R12, R20, R16 ;  /* 0x000000140c0c7225 */ /* 0x000fe200078e0010 */
[----:B------:R-:W-:-:S04]  /*145b0*/  IADD3.X R23, R15, UR12, RZ, P2, !PT ;  /* 0x0000000c0f177c10 */ /* 0x000fc800097fe4ff */
[----:B------:R-:W-:Y:S01]  /*145c0*/  IADD3 R4, R13, R3, RZ ;  /* 0x000000030d047210 */ /* 0x000fe20007ffe0ff */
[----:B------:R-:W-:-:S07]  /*145d0*/  IMAD.MOV.U32 R3, RZ, RZ, R12 ;  /* 0x000000ffff037224 */ /* 0x000fce00078e000c */
.L_x_738:
[----:B------:R-:W-:-:S04]  /*145e0*/  ISETP.NE.U32.AND P2, PT, RZ, UR13, PT ;  /* 0x0000000dff007c0c */ /* 0x000fc8000bf45070 */
[----:B------:R-:W-:-:S13]  /*145f0*/  ISETP.NE.OR.EX P0, PT, RZ, UR18, P0, P2 ;  /* 0x00000012ff007c0c */ /* 0x000fda0008705720 */
[----:B------:R-:W-:Y:S05]  /*14600*/  @!P0 BRA `(.L_x_734) ;  /* 0x0000000000c08947 */ /* 0x000fea0003800000 */
.L_x_735:
[----:B------:R-:W-:Y:S01]  /*14610*/  ULEA UR10, UP0, UR4, UR24, 0x3 ;  /* 0x00000018040a7291 */ /* 0x000fe2000f80183f */
[----:B------:R-:W-:Y:S01]  /*14620*/  IMAD.MOV.U32 R14, RZ, RZ, R22 ;  /* 0x000000ffff0e7224 */ /* 0x000fe200078e0016 */
[----:B------:R-:W-:Y:S02]  /*14630*/  MOV R15, R23 ;  /* 0x00000017000f7202 */ /* 0x000fe40000000f00 */
[----:B------:R-:W-:Y:S02]  /*14640*/  ULEA.HI.X UR11, UR4, UR25, UR5, 0x3, UP0 ;  /* 0x00000019040b7291 */ /* 0x000fe400080f1c05 */
[----:B------:R-:W-:Y:S02]  /*14650*/  MOV R12, UR10 ;  /* 0x0000000a000c7c02 */ /* 0x000fe40008000f00 */
        /* <DEDUP_REMOVED lines=11> */
[----:B--2---:R-:W-:Y:S02]  /*14710*/  IMAD R27, R15, R16, RZ ;  /* 0x000000100f1b7224 */ /* 0x004fe400078e02ff */
[----:B------:R-:W-:-:S04]  /*14720*/  IMAD.WIDE.U32 R18, R16, R14, R18 ;  /* 0x0000000e10127225 */ /* 0x000fc800078e0012 */
[----:B------:R-:W-:Y:S01]  /*14730*/  IMAD R3, R17, R14, R27 ;  /* 0x0000000e11037224 */ /* 0x000fe200078e021b */
[----:B------:R-:W-:Y:S01]  /*14740*/  IADD3 R14, P0, R20, UR20, RZ ;  /* 0x00000014140e7c10 */ /* 0x000fe2000ff1e0ff */
[----:B------:R-:W2:Y:S04]  /*14750*/  LDG.E.64.CONSTANT R26, desc[UR6][R20.64] ;  /* 0x00000006141a7981 */ /* 0x000ea8000c1e9b00 */
[----:B------:R-:W2:Y:S01]  /*14760*/  LDG.E.64 R16, desc[UR6][R12.64+0x10] ;  /* 0x000010060c107981 */ /* 0x000ea2000c1e1b00 */
[----:B------:R-:W-:-:S05]  /*14770*/  IADD3.X R15, R21, UR12, RZ, P0, !PT ;  /* 0x0000000c150f7c10 */ /* 0x000fca00087fe4ff */
[----:B------:R-:W4:Y:S04]  /*14780*/  LDG.E.64.CONSTANT R20, desc[UR6][R14.64] ;  /* 0x000000060e147981 */ /* 0x000f28000c1e9b00 */
[----:B------:R-:W4:Y:S01]  /*14790*/  LDG.E.64 R12, desc[UR6][R12.64+0x18] ;  /* 0x000018060c0c7981 */ /* 0x000f22000c1e1b00 */
[----:B------:R-:W-:Y:S01]  /*147a0*/  IADD3 R19, R19, R3, RZ ;  /* 0x0000000313137210 */ /* 0x000fe20007ffe0ff */
[----:B---3--:R-:W-:Y:S01]  /*147b0*/  IMAD R3, R23, R24, RZ ;  /* 0x0000001817037224 */ /* 0x008fe200078e02ff */
[----:B------:R-:W-:-:S03]  /*147c0*/  UIADD3 UR13, UP0, UR13, -0x4, URZ ;  /* 0xfffffffc0d0d7890 */ /* 0x000fc6000ff1e03f */
[-C--:B------:R-:W-:Y:S02]  /*147d0*/  IMAD R3, R25, R22.reuse, R3 ;  /* 0x0000001619037224 */ /* 0x080fe400078e0203 */
[----:B------:R-:W-:Y:S01]  /*147e0*/  IMAD.WIDE.U32 R18, R24, R22, R18 ;  /* 0x0000001618127225 */ /* 0x000fe200078e0012 */
[----:B------:R-:W-:Y:S01]  /*147f0*/  UIADD3.X UR18, UR18, -0x1, URZ, UP0, !UPT ;  /* 0xffffffff12127890 */ /* 0x000fe200087fe43f */
[----:B------:R-:W-:-:S03]  /*14800*/  ISETP.NE.U32.AND P0, PT, RZ, UR13, PT ;  /* 0x0000000dff007c0c */ /* 0x000fc6000bf05070 */
[----:B------:R-:W-:Y:S02]  /*14810*/  IADD3 R19, R19, R3, RZ ;  /* 0x0000000313137210 */ /* 0x000fe40007ffe0ff */
[----:B------:R-:W-:Y:S01]  /*14820*/  ISETP.NE.AND.EX P0, PT, RZ, UR18, PT, P0 ;  /* 0x00000012ff007c0c */ /* 0x000fe2000bf05300 */
[----:B------:R-:W-:Y:S01]  /*14830*/  UIADD3 UR4, UP0, UR4, 0x4, URZ ;  /* 0x0000000404047890 */ /* 0x000fe2000ff1e03f */
[----:B------:R-:W-:-:S03]  /*14840*/  IADD3 R22, P2, R14, UR20, RZ ;  /* 0x000000140e167c10 */ /* 0x000fc6000ff5e0ff */
[----:B------:R-:W-:Y:S01]  /*14850*/  UIADD3.X UR5, URZ, UR5, URZ, UP0, !UPT ;  /* 0x000000053f057290 */ /* 0x000fe200087fe43f */
[----:B------:R-:W-:Y:S01]  /*14860*/  IADD3.X R23, R15, UR12, RZ, P2, !PT ;  /* 0x0000000c0f177c10 */ /* 0x000fe200097fe4ff */
[----:B--2---:R-:W-:-:S04]  /*14870*/  IMAD R3, R27, R16, RZ ;  /* 0x000000101b037224 */ /* 0x004fc800078e02ff */
[-C--:B------:R-:W-:Y:S02]  /*14880*/  IMAD R3, R17, R26.reuse, R3 ;  /* 0x0000001a11037224 */ /* 0x080fe400078e0203 */
[----:B------:R-:W-:-:S04]  /*14890*/  IMAD.WIDE.U32 R16, R16, R26, R18 ;  /* 0x0000001a10107225 */ /* 0x000fc800078e0012 */
[----:B------:R-:W-:Y:S02]  /*148a0*/  IMAD.IADD R17, R17, 0x1, R3 ;  /* 0x0000000111117824 */ /* 0x000fe400078e0203 */
[----:B----4-:R-:W-:-:S04]  /*148b0*/  IMAD R3, R21, R12, RZ ;  /* 0x0000000c15037224 */ /* 0x010fc800078e02ff */
[-C--:B------:R-:W-:Y:S02]  /*148c0*/  IMAD R3, R13, R20.reuse, R3 ;  /* 0x000000140d037224 */ /* 0x080fe400078e0203 */
[----:B------:R-:W-:-:S05]  /*148d0*/  IMAD.WIDE.U32 R12, R12, R20, R16 ;  /* 0x000000140c0c7225 */ /* 0x000fca00078e0010 */
[----:B------:R-:W-:Y:S02]  /*148e0*/  IADD3 R4, R13, R3, RZ ;  /* 0x000000030d047210 */ /* 0x000fe40007ffe0ff */
[----:B------:R-:W-:Y:S01]  /*148f0*/  MOV R3, R12 ;  /* 0x0000000c00037202 */ /* 0x000fe20000000f00 */
[----:B------:R-:W-:Y:S06]  /*14900*/  @P0 BRA `(.L_x_735) ;  /* 0xfffffffc00400947 */ /* 0x000fec000383ffff */
.L_x_734:
        /* <DEDUP_REMOVED lines=27> */
[----:B------:R-:W-:-:S04]  /*14ac0*/  MOV R3, R18 ;  /* 0x0000001200037202 */ /* 0x000fc80000000f00 */
[----:B------:R-:W-:Y:S01]  /*14ad0*/  IADD3 R4, R19, R15, RZ ;  /* 0x0000000f13047210 */ /* 0x000fe20007ffe0ff */
[----:B------:R-:W-:Y:S06]  /*14ae0*/  @!P0 BRA `(.L_x_733) ;  /* 0x0000000000848947 */ /* 0x000fec0003800000 */
        /* <DEDUP_REMOVED lines=8> */
[----:B------:R-:W-:Y:S01]  /*14b70*/  IMAD.U32 R15, RZ, RZ, UR5 ;  /* 0x00000005ff0f7e24 */ /* 0x000fe2000f8e00ff */
[----:B------:R-:W-:-:S02]  /*14b80*/  IADD3 R34, P0, R34, UR4, RZ ;  /* 0x0000000422227c10 */ /* 0x000fc4000ff1e0ff */
        /* <DEDUP_REMOVED lines=9> */
[----:B0-----:R-:W-:Y:S02]  /*14c20*/  MOV R14, R3 ;  /* 0x00000003000e7202 */ /* 0x001fe40000000f00 */
[----:B------:R-:W-:Y:S01]  /*14c30*/  MOV R15, R4 ;  /* 0x00000004000f7202 */ /* 0x000fe20000000f00 */
[-C--:B--2---:R-:W-:Y:S02]  /*14c40*/  IMAD R21, R21, R16.reuse, RZ ;  /* 0x0000001015157224 */ /* 0x084fe400078e02ff */
[----:B------:R-:W-:-:S04]  /*14c50*/  IMAD.WIDE.U32 R14, R20, R16, R14 ;  /* 0x00000010140e7225 */ /* 0x000fc800078e000e */
[----:B------:R-:W-:Y:S02]  /*14c60*/  IMAD R21, R20, R17, R21 ;  /* 0x0000001114157224 */ /* 0x000fe400078e0215 */
[----:B------:R-:W-:-:S03]  /*14c70*/  IMAD.MOV.U32 R3, RZ, RZ, R14 ;  /* 0x000000ffff037224 */ /* 0x000fc600078e000e */
[----:B------:R-:W-:Y:S01]  /*14c80*/  IADD3 R4, R15, R21, RZ ;  /* 0x000000150f047210 */ /* 0x000fe20007ffe0ff */
[----:B---3--:R-:W-:Y:S01]  /*14c90*/  @P2 IMAD R17, R19, R12, RZ ;  /* 0x0000000c13112224 */ /* 0x008fe200078e02ff */
[----:B------:R-:W-:-:S03]  /*14ca0*/  @P2 MOV R14, R3 ;  /* 0x00000003000e2202 */ /* 0x000fc60000000f00 */
[----:B------:R-:W-:Y:S02]  /*14cb0*/  @P2 IMAD.MOV.U32 R15, RZ, RZ, R4 ;  /* 0x000000ffff0f2224 */ /* 0x000fe400078e0004 */
[C---:B------:R-:W-:Y:S02]  /*14cc0*/  @P2 IMAD R17, R18.reuse, R13, R17 ;  /* 0x0000000d12112224 */ /* 0x040fe400078e0211 */
[----:B------:R-:W-:-:S05]  /*14cd0*/  @P2 IMAD.WIDE.U32 R12, R18, R12, R14 ;  /* 0x0000000c120c2225 */ /* 0x000fca00078e000e */
[----:B------:R-:W-:Y:S02]  /*14ce0*/  @P2 IADD3 R4, R13, R17, RZ ;  /* 0x000000110d042210 */ /* 0x000fe40007ffe0ff */
[----:B------:R-:W-:-:S07]  /*14cf0*/  @P2 MOV R3, R12 ;  /* 0x0000000c00032202 */ /* 0x000fce0000000f00 */
.L_x_733:
[----:B------:R-:W-:Y:S05]  /*14d00*/  BSYNC B0 ;  /* 0x0000000000007941 */ /* 0x000fea0003800000 */
.L_x_732:
[----:B------:R-:W-:Y:S01]  /*14d10*/  VIADD R12, R29, 0x300 ;  /* 0x000003001d0c7836 */ /* 0x000fe20000000000 */
[----:B------:R-:W-:Y:S04]  /*14d20*/  BSSY B0, `(.L_x_739) ;  /* 0x0000180000007945 */ /* 0x000fe80003800000 */
[----:B------:R-:W-:-:S13]  /*14d30*/  ISETP.GE.AND P0, PT, R12, UR9, PT ;  /* 0x000000090c007c0c */ /* 0x000fda000bf06270 */
[----:B------:R-:W-:Y:S05]  /*14d40*/  @P0 BRA `(.L_x_740) ;  /* 0x0000001400f40947 */ /* 0x000fea0003800000 */
[----:B------:R-:W-:Y:S01]  /*14d50*/  UIADD3 UR4, UP0, UR14, -0x1, URZ ;  /* 0xffffffff0e047890 */ /* 0x000fe2000ff1e03f */
[----:B------:R-:W-:Y:S01]  /*14d60*/  HFMA2.MMA R0, -RZ, RZ, 0, 0 ;  /* 0x00000000ff007435 */ /* 0x000fe200000001ff */
[----:B------:R-:W-:Y:S01]  /*14d70*/  ULOP3.LUT UR19, UR14, 0x3, URZ, 0xc0, !UPT ;  /* 0x000000030e137892 */ /* 0x000fe2000f8ec03f */
[----:B------:R-:W-:Y:S01]  /*14d80*/  MOV R2, RZ ;  /* 0x000000ff00027202 */ /* 0x000fe20000000f00 */
        /* <DEDUP_REMOVED lines=36> */
.L_x_744:
[----:B------:R-:W-:Y:S01]  /*14fd0*/  ULEA UR10, UP0, UR4, UR22, 0x3 ;  /* 0x00000016040a7291 */ /* 0x000fe2000f80183f */
[----:B------:R-:W-:Y:S01]  /*14fe0*/  MOV R12, R16 ;  /* 0x00000010000c7202 */ /* 0x000fe20000000f00 */
[----:B------:R-:W-:Y:S02]  /*14ff0*/  IMAD.MOV.U32 R13, RZ, RZ, R17 ;  /* 0x000000ffff0d7224 */ /* 0x000fe400078e0011 */
[----:B------:R-:W-:Y:S02]  /*15000*/  ULEA.HI.X UR11, UR4, UR23, UR5, 0x3, UP0 ;  /* 0x00000017040b7291 */ /* 0x000fe400080f1c05 */
[----:B------:R-:W-:Y:S01]  /*15010*/  IMAD.U32 R18, RZ, RZ, UR10 ;  /* 0x0000000aff127e24 */ /* 0x000fe2000f8e00ff */
[----:B------:R0:W2:Y:S03]  /*15020*/  LDG.E.64.CONSTANT R24, desc[UR6][R12.64] ;  /* 0x000000060c187981 */ /* 0x0000a6000c1e9b00 */
[----:B------:R-:W-:-:S05]  /*15030*/  MOV R19, UR11 ;  /* 0x0000000b00137c02 */ /* 0x000fca0008000f00 */
[----:B------:R-:W2:Y:S01]  /*15040*/  LDG.E.64 R26, desc[UR6][R18.64] ;  /* 0x00000006121a7981 */ /* 0x000ea2000c1e1b00 */
[----:B0-----:R-:W-:-:S03]  /*15050*/  IADD3 R12, P2, R16, UR20, RZ ;  /* 0x00000014100c7c10 */ /* 0x001fc6000ff5e0ff */
[----:B------:R-:W3:Y:S01]  /*15060*/  LDG.E.64 R22, desc[UR6][R18.64+0x8] ;  /* 0x0000080612167981 */ /* 0x000ee2000c1e1b00 */
[----:B------:R-:W-:Y:S02]  /*15070*/  IADD3.X R13, R17, UR12, RZ, P2, !PT ;  /* 0x0000000c110d7c10 */ /* 0x000fe400097fe4ff */
[----:B------:R-:W-:Y:S01]  /*15080*/  IADD3 R20, P2, R12, UR20, RZ ;  /* 0x000000140c147c10 */ /* 0x000fe2000ff5e0ff */
[----:B------:R-:W4:Y:S04]  /*15090*/  LDG.E.64 R14, desc[UR6][R18.64+0x10] ;  /* 0x00001006120e7981 */ /* 0x000f28000c1e1b00 */
[----:B------:R-:W3:Y:S01]  /*150a0*/  LDG.E.64.CONSTANT R16, desc[UR6][R12.64] ;  /* 0x000000060c107981 */ /* 0x000ee2000c1e9b00 */
[----:B------:R-:W-:-:S05]  /*150b0*/  IADD3.X R21, R13, UR12, RZ, P2, !PT ;  /* 0x0000000c0d157c10 */ /* 0x000fca00097fe4ff */
[----:B------:R0:W4:Y:S01]  /*150c0*/  LDG.E.64.CONSTANT R12, desc[UR6][R20.64] ;  /* 0x00000006140c7981 */ /* 0x000122000c1e9b00 */
[----:B------:R-:W-:Y:S02]  /*150d0*/  MOV R30, R0 ;  /* 0x00000000001e7202 */ /* 0x000fe40000000f00 */
[----:B------:R-:W-:Y:S02]  /*150e0*/  MOV R31, R2 ;  /* 0x00000002001f7202 */ /* 0x000fe40000000f00 */
[----:B0-----:R-:W-:-:S04]  /*150f0*/  IADD3 R20, P2, R20, UR20, RZ ;  /* 0x0000001414147c10 */ /* 0x001fc8000ff5e0ff */
[----:B------:R-:W-:Y:S01]  /*15100*/  IADD3.X R21, R21, UR12, RZ, P2, !PT ;  /* 0x0000000c15157c10 */ /* 0x000fe200097fe4ff */
[-C--:B--2---:R-:W-:Y:S02]  /*15110*/  IMAD R25, R25, R26.reuse, RZ ;  /* 0x0000001a19197224 */ /* 0x084fe400078e02ff */
[----:B------:R-:W-:-:S04]  /*15120*/  IMAD.WIDE.U32 R30, R24, R26, R30 ;  /* 0x0000001a181e7225 */ /* 0x000fc800078e001e */
[----:B------:R-:W-:Y:S02]  /*15130*/  IMAD R33, R24, R27, R25 ;  /* 0x0000001b18217224 */ /* 0x000fe400078e0219 */
[----:B------:R-:W2:Y:S04]  /*15140*/  LDG.E.64 R26, desc[UR6][R18.64+0x18] ;  /* 0x00001806121a7981 */ /* 0x000ea8000c1e1b00 */
[----:B------:R0:W2:Y:S01]  /*15150*/  LDG.E.64.CONSTANT R24, desc[UR6][R20.64] ;  /* 0x0000000614187981 */ /* 0x0000a2000c1e9b00 */
[----:B---3--:R-:W-:Y:S02]  /*15160*/  IMAD R17, R17, R22, RZ ;  /* 0x0000001611117224 */ /* 0x008fe400078e02ff */
[----:B------:R-:W-:Y:S01]  /*15170*/  IMAD.IADD R31, R31, 0x1, R33 ;  /* 0x000000011f1f7824 */ /* 0x000fe200078e0221 */
        /* <DEDUP_REMOVED lines=14> */
[----:B------:R-:W-:-:S02]  /*15260*/  IADD3 R30, P2, R20, UR20, RZ ;  /* 0x00000014141e7c10 */ /* 0x000fc4000ff5e0ff */
[----:B------:R-:W-:Y:S02]  /*15270*/  IADD3 R33, R33, R0, RZ ;  /* 0x0000000021217210 */ /* 0x000fe40007ffe0ff */
[----:B------:R-:W-:-:S05]  /*15280*/  IADD3.X R31, R21, UR12, RZ, P2, !PT ;  /* 0x0000000c151f7c10 */ /* 0x000fca00097fe4ff */
[----:B------:R-:W5:Y:S01]  /*15290*/  LDG.E.64.CONSTANT R20, desc[UR6][R30.64] ;  /* 0x000000061e147981 */ /* 0x000f62000c1e9b00 */
[-C--:B--2---:R-:W-:Y:S02]  /*152a0*/  IMAD R25, R25, R26.reuse, RZ ;  /* 0x0000001a19197224 */ /* 0x084fe400078e02ff */
[----:B------:R-:W-:-:S04]  /*152b0*/  IMAD.WIDE.U32 R32, R24, R26, R32 ;  /* 0x0000001a18207225 */ /* 0x000fc800078e0020 */
[----:B------:R-:W-:Y:S02]  /*152c0*/  IMAD R0, R24, R27, R25 ;  /* 0x0000001b18007224 */ /* 0x000fe400078e0219 */
[----:B------:R-:W5:Y:S01]  /*152d0*/  LDG.E.64 R24, desc[UR6][R18.64+0x30] ;  /* 0x0000300612187981 */ /* 0x000f62000c1e1b00 */
[----:B------:R-:W-:Y:S01]  /*152e0*/  IADD3 R26, P2, R30, UR20, RZ ;  /* 0x000000141e1a7c10 */ /* 0x000fe2000ff5e0ff */
[----:B------:R-:W-:-:S03]  /*152f0*/  IMAD.IADD R33, R33, 0x1, R0 ;  /* 0x0000000121217824 */ /* 0x000fc600078e0200 */
[----:B------:R-:W-:Y:S01]  /*15300*/  IADD3.X R27, R31, UR12, RZ, P2, !PT ;  /* 0x0000000c1f1b7c10 */ /* 0x000fe200097fe4ff */
[-C--:B---3--:R-:W-:Y:S02]  /*15310*/  IMAD R17, R17, R22.reuse, RZ ;  /* 0x0000001611117224 */ /* 0x088fe400078e02ff */
[----:B------:R-:W-:-:S04]  /*15320*/  IMAD.WIDE.U32 R32, R16, R22, R32 ;  /* 0x0000001610207225 */ /* 0x000fc800078e0020 */
[----:B------:R-:W-:Y:S02]  /*15330*/  IMAD R0, R16, R23, R17 ;  /* 0x0000001710007224 */ /* 0x000fe400078e0211 */
[----:B------:R-:W2:Y:S04]  /*15340*/  LDG.E.64 R16, desc[UR6][R18.64+0x38] ;  /* 0x0000380612107981 */ /* 0x000ea8000c1e1b00 */
[----:B------:R0:W2:Y:S01]  /*15350*/  LDG.E.64.CONSTANT R22, desc[UR6][R26.64] ;  /* 0x000000061a167981 */ /* 0x0000a2000c1e9b00 */
[----:B------:R-:W-:Y:S02]  /*15360*/  IADD3 R33, R33, R0, RZ ;  /* 0x0000000021217210 */ /* 0x000fe40007ffe0ff */
        /* <DEDUP_REMOVED lines=13> */
[----:B------:R-:W4:Y:S02]  /*15440*/  LDG.E.64 R24, desc[UR6][R18.64+0x48] ;  /* 0x0000480612187981 */ /* 0x000f24000c1e1b00 */
[----:B------:R-:W-:Y:S02]  /*15450*/  IMAD.IADD R33, R33, 0x1, R21 ;  /* 0x0000000121217824 */ /* 0x000fe400078e0215 */
        /* <DEDUP_REMOVED lines=9> */
[----:B0-----:R-:W-:-:S04]  /*154f0*/  IADD3 R26, P2, R26, UR20, RZ ;  /* 0x000000141a1a7c10 */ /* 0x001fc8000ff5e0ff */
[----:B------:R-:W-:Y:S01]  /*15500*/  IADD3.X R27, R27, UR12, RZ, P2, !PT ;  /* 0x0000000c1b1b7c10 */ /* 0x000fe200097fe4ff */
[-C--:B---3--:R-:W-:Y:S02]  /*15510*/  IMAD R13, R13, R14.reuse, RZ ;  /* 0x0000000e0d0d7224 */ /* 0x088fe400078e02ff */
[----:B------:R-:W-:-:S04]  /*15520*/  IMAD.WIDE.U32 R30, R12, R14, R32 ;  /* 0x0000000e0c1e7225 */ /* 0x000fc800078e0020 */
[----:B------:R-:W-:Y:S02]  /*15530*/  IMAD R0, R12, R15, R13 ;  /* 0x0000000f0c007224 */ /* 0x000fe400078e020d */
[----:B------:R-:W3:Y:S04]  /*15540*/  LDG.E.64 R12, desc[UR6][R18.64+0x58] ;  /* 0x00005806120c7981 */ /* 0x000ee8000c1e1b00 */
[----:B------:R0:W3:Y:S01]  /*15550*/  LDG.E.64.CONSTANT R14, desc[UR6][R26.64] ;  /* 0x000000061a0e7981 */ /* 0x0000e2000c1e9b00 */
[----:B------:R-:W-:Y:S02]  /*15560*/  IADD3 R31, R31, R0, RZ ;  /* 0x000000001f1f7210 */ /* 0x000fe40007ffe0ff */
[----:B0-----:R-:W-:-:S04]  /*15570*/  IADD3 R26, P2, R26, UR20, RZ ;  /* 0x000000141a1a7c10 */ /* 0x001fc8000ff5e0ff */
[----:B------:R-:W-:-:S05]  /*15580*/  IADD3.X R27, R27, UR12, RZ, P2, !PT ;  /* 0x0000000c1b1b7c10 */ /* 0x000fca00097fe4ff */
[----:B------:R0:W5:Y:S01]  /*15590*/  LDG.E.64.CONSTANT R32, desc[UR6][R26.64] ;  /* 0x000000061a207981 */ /* 0x000162000c1e9b00 */
[----:B----4-:R-:W-:-:S04]  /*155a0*/  IMAD R21, R21, R24, RZ ;  /* 0x0000001815157224 */ /* 0x010fc800078e02ff */
[C---:B------:R-:W-:Y:S02]  /*155b0*/  IMAD R0, R20.reuse, R25, R21 ;  /* 0x0000001914007224 */ /* 0x040fe400078e0215 */
[----:B------:R-:W-:Y:S01]  /*155c0*/  IMAD.WIDE.U32 R20, R20, R24, R30 ;  /* 0x0000001814147225 */ /* 0x000fe200078e001e */
[----:B------:R-:W-:Y:S01]  /*155d0*/  IADD3 R30, P2, R26, UR20, RZ ;  /* 0x000000141a1e7c10 */ /* 0x000fe2000ff5e0ff */
[----:B------:R-:W5:Y:S02]  /*155e0*/  LDG.E.64 R24, desc[UR6][R18.64+0x60] ;  /* 0x0000600612187981 */ /* 0x000f64000c1e1b00 */
[----:B------:R-:W-:Y:S01]  /*155f0*/  IMAD.IADD R21, R21, 0x1, R0 ;  /* 0x0000000115157824 */ /* 0x000fe200078e0200 */
[----:B------:R-:W-:Y:S01]  /*15600*/  IADD3.X R31, R27, UR12, RZ, P2, !PT ;  /* 0x0000000c1b1f7c10 */ /* 0x000fe200097fe4ff */
[-C--:B--2---:R-:W-:Y:S02]  /*15610*/  IMAD R23, R23, R16.reuse, RZ ;  /* 0x0000001017177224 */ /* 0x084fe400078e02ff */
[----:B0-----:R-:W-:-:S02]  /*15620*/  IMAD.WIDE.U32 R26, R22, R16, R20 ;  /* 0x00000010161a7225 */ /* 0x001fc400078e0014 */
[----:B------:R-:W2:Y:S02]  /*15630*/  LDG.E.64 R20, desc[UR6][R18.64+0x68] ;  /* 0x0000680612147981 */ /* 0x000ea4000c1e1b00 */
[----:B------:R-:W-:Y:S01]  /*15640*/  IMAD R23, R22, R17, R23 ;  /* 0x0000001116177224 */ /* 0x000fe200078e0217 */
[----:B------:R-:W-:Y:S01]  /*15650*/  IADD3 R22, P2, R30, UR20, RZ ;  /* 0x000000141e167c10 */ /* 0x000fe2000ff5e0ff */
[----:B------:R0:W2:Y:S03]  /*15660*/  LDG.E.64.CONSTANT R16, desc[UR6][R30.64] ;  /* 0x000000061e107981 */ /* 0x0000a6000c1e9b00 */
[----:B------:R-:W-:Y:S02]  /*15670*/  IADD3 R27, R27, R23, RZ ;  /* 0x000000171b1b7210 */ /* 0x000fe40007ffe0ff */
[----:B------:R-:W-:Y:S01]  /*15680*/  IADD3.X R23, R31, UR12, RZ, P2, !PT ;  /* 0x0000000c1f177c10 */ /* 0x000fe200097fe4ff */
[----:B---3--:R-:W-:-:S02]  /*15690*/  IMAD R15, R15, R12, RZ ;  /* 0x0000000c0f0f7224 */ /* 0x008fc400078e02ff */
[C---:B0-----:R-:W-:Y:S02]  /*156a0*/  IMAD.WIDE.U32 R30, R14.reuse, R12, R26 ;  /* 0x0000000c0e1e7225 */ /* 0x041fe400078e001a */
[----:B------:R-:W3:Y:S02]  /*156b0*/  LDG.E.64 R26, desc[UR6][R18.64+0x70] ;  /* 0x00007006121a7981 */ /* 0x000ee4000c1e1b00 */
[----:B------:R-:W-:Y:S02]  /*156c0*/  IMAD R0, R14, R13, R15 ;  /* 0x0000000d0e007224 */ /* 0x000fe400078e020f */
[----:B------:R-:W3:Y:S01]  /*156d0*/  LDG.E.64.CONSTANT R14, desc[UR6][R22.64] ;  /* 0x00000006160e7981 */ /* 0x000ee2000c1e9b00 */
[----:B------:R-:W-:-:S04]  /*156e0*/  IADD3 R12, P2, R22, UR20, RZ ;  /* 0x00000014160c7c10 */ /* 0x000fc8000ff5e0ff */
[----:B------:R-:W-:Y:S02]  /*156f0*/  IADD3.X R13, R23, UR12, RZ, P2, !PT ;  /* 0x0000000c170d7c10 */ /* 0x000fe400097fe4ff */
[----:B------:R-:W4:Y:S04]  /*15700*/  LDG.E.64 R22, desc[UR6][R18.64+0x78] ;  /* 0x0000780612167981 */ /* 0x000f28000c1e1b00 */
[----:B------:R-:W4:Y:S01]  /*15710*/  LDG.E.64.CONSTANT R18, desc[UR6][R12.64] ;  /* 0x000000060c127981 */ /* 0x000f22000c1e9b00 */
[----:B------:R-:W-:Y:S01]  /*15720*/  IADD3 R31, R31, R0, RZ ;  /* 0x000000001f1f7210 */ /* 0x000fe20007ffe0ff */
[----:B------:R-:W-:-:S04]  /*15730*/  UIADD3 UR13, UP0, UR13, -0x10, URZ ;  /* 0xfffffff00d0d7890 */ /* 0x000fc8000ff1e03f */
[----:B------:R-:W-:Y:S02]  /*15740*/  UIADD3.X UR18, UR18, -0x1, URZ, UP0, !UPT ;  /* 0xffffffff12127890 */ /* 0x000fe400087fe43f */
[----:B------:R-:W-:-:S04]  /*15750*/  UISETP.GT.U32.AND UP0, UPT, UR13, 0xc, UPT ;  /* 0x0000000c0d00788c */ /* 0x000fc8000bf04070 */
[----:B------:R-:W-:-:S06]  /*15760*/  UISETP.GT.AND.EX UP0, UPT, UR18, URZ, UPT, UP0 ;  /* 0x0000003f1200728c */ /* 0x000fcc000bf04300 */
[----:B------:R-:W-:Y:S01]  /*15770*/  PLOP3.LUT P3, PT, PT, PT, UP0, 0x80, 0x0 ;  /* 0x000000000000781c */ /* 0x000fe20003f6f008 */
[----:B------:R-:W-:-:S04]  /*15780*/  UIADD3 UR4, UP1, UR4, 0x10, URZ ;  /* 0x0000001004047890 */ /* 0x000fc8000ff3e03f */
[----:B------:R-:W-:Y:S01]  /*15790*/  UIADD3.X UR5, URZ, UR5, URZ, UP1, !UPT ;  /* 0x000000053f057290 */ /* 0x000fe20008ffe43f */
[----:B-----5:R-:W-:-:S04]  /*157a0*/  IMAD R33, R33, R24, RZ ;  /* 0x0000001821217224 */ /* 0x020fc800078e02ff */
[C---:B------:R-:W-:Y:S02]  /*157b0*/  IMAD R33, R32.reuse, R25, R33 ;  /* 0x0000001920217224 */ /* 0x040fe400078e0221 */
[----:B------:R-:W-:-:S04]  /*157c0*/  IMAD.WIDE.U32 R24, R32, R24, R30 ;  /* 0x0000001820187225 */ /* 0x000fc800078e001e */
[----:B------:R-:W-:Y:S02]  /*157d0*/  IMAD.IADD R25, R25, 0x1, R33 ;  /* 0x0000000119197824 */ /* 0x000fe400078e0221 */
[----:B--2---:R-:W-:-:S04]  /*157e0*/  IMAD R17, R17, R20, RZ ;  /* 0x0000001411117224 */ /* 0x004fc800078e02ff */
[C---:B------:R-:W-:Y:S02]  /*157f0*/  IMAD R21, R16.reuse, R21, R17 ;  /* 0x0000001510157224 */ /* 0x040fe400078e0211 */
[----:B------:R-:W-:-:S05]  /*15800*/  IMAD.WIDE.U32 R16, R16, R20, R24 ;  /* 0x0000001410107225 */ /* 0x000fca00078e0018 */
[----:B------:R-:W-:Y:S01]  /*15810*/  IADD3 R17, R17, R21, RZ ;  /* 0x0000001511117210 */ /* 0x000fe20007ffe0ff */
[----:B---3--:R-:W-:-:S04]  /*15820*/  IMAD R15, R15, R26, RZ ;  /* 0x0000001a0f0f7224 */ /* 0x008fc800078e02ff */
[C---:B------:R-:W-:Y:S02]  /*15830*/  IMAD R21, R14.reuse, R27, R15 ;  /* 0x0000001b0e157224 */ /* 0x040fe400078e020f */
[----:B------:R-:W-:-:S05]  /*15840*/  IMAD.WIDE.U32 R14, R14, R26, R16 ;  /* 0x0000001a0e0e7225 */ /* 0x000fca00078e0010 */
[----:B------:R-:W-:Y:S02]  /*15850*/  IADD3 R15, R15, R21, RZ ;  /* 0x000000150f0f7210 */ /* 0x000fe40007ffe0ff */
[----:B------:R-:W-:Y:S01]  /*15860*/  IADD3 R16, P2, R12, UR20, RZ ;  /* 0x000000140c107c10 */ /* 0x000fe2000ff5e0ff */
[-C--:B----4-:R-:W-:Y:S02]  /*15870*/  IMAD R17, R19, R22.reuse, RZ ;  /* 0x0000001613117224 */ /* 0x090fe400078e02ff */
[----:B------:R-:W-:-:S04]  /*15880*/  IMAD.WIDE.U32 R14, R18, R22, R14 ;  /* 0x00000016120e7225 */ /* 0x000fc800078e000e */
[----:B------:R-:W-:-:S04]  /*15890*/  IMAD R17, R18, R23, R17 ;  /* 0x0000001712117224 */ /* 0x000fc800078e0211 */
[----:B------:R-:W-:Y:S01]  /*158a0*/  IMAD.IADD R2, R15, 0x1, R17 ;  /* 0x000000010f027824 */ /* 0x000fe200078e0211 */
[----:B------:R-:W-:Y:S02]  /*158b0*/  IADD3.X R17, R13, UR12, RZ, P2, !PT ;  /* 0x0000000c0d117c10 */ /* 0x000fe400097fe4ff */
[----:B------:R-:W-:Y:S01]  /*158c0*/  MOV R0, R14 ;  /* 0x0000000e00007202 */ /* 0x000fe20000000f00 */
[----:B------:R-:W-:Y:S06]  /*158d0*/  @P3 BRA `(.L_x_744) ;  /* 0xfffffff400bc3947 */ /* 0x000fec000383ffff */
.L_x_743:
        /* <DEDUP_REMOVED lines=16> */
[----:B------:R-:W3:Y:S01]  /*159e0*/  LDG.E.64.CONSTANT R24, desc[UR6][R16.64] ;  /* 0x0000000610187981 */ /* 0x000ee2000c1e9b00 */
[----:B------:R-:W-:-:S04]  /*159f0*/  IADD3 R22, P0, R16, UR20, RZ ;  /* 0x0000001410167c10 */ /* 0x000fc8000ff1e0ff */
[----:B------:R-:W-:-:S05]  /*15a00*/  IADD3.X R23, R17, UR12, RZ, P0, !PT ;  /* 0x0000000c11177c10 */ /* 0x000fca00087fe4ff */
[----:B------:R0:W4:Y:S04]  /*15a10*/  LDG.E.64.CONSTANT R30, desc[UR6][R22.64] ;  /* 0x00000006161e7981 */ /* 0x000128000c1e9b00 */
[----:B------:R-:W4:Y:S01]  /*15a20*/  LDG.E.64 R16, desc[UR6][R12.64+0x10] ;  /* 0x000010060c107981 */ /* 0x000f22000c1e1b00 */
        /* <DEDUP_REMOVED lines=9> */
[----:B------:R-:W-:Y:S01]  /*15ac0*/  IADD3 R20, P0, R22, UR20, RZ ;  /* 0x0000001416147c10 */ /* 0x000fe2000ff1e0ff */
[-C--:B---3--:R-:W-:Y:S01]  /*15ad0*/  IMAD R25, R25, R14.reuse, RZ ;  /* 0x0000000e19197224 */ /* 0x088fe200078e02ff */
[----:B------:R-:W-:Y:S02]  /*15ae0*/  IADD3 R27, R27, R21, RZ ;  /* 0x000000151b1b7210 */ /* 0x000fe40007ffe0ff */
[----:B------:R-:W-:Y:S01]  /*15af0*/  IADD3.X R21, R23, UR12, RZ, P0, !PT ;  /* 0x0000000c17157c10 */ /* 0x000fe200087fe4ff */
[C---:B------:R-:W-:Y:S02]  /*15b00*/  IMAD R35, R24.reuse, R15, R25 ;  /* 0x0000000f18237224 */ /* 0x040fe400078e0219 */
[----:B------:R-:W-:-:S02]  /*15b10*/  IMAD.WIDE.U32 R24, R24, R14, R26 ;  /* 0x0000000e18187225 */ /* 0x000fc400078e001a */
[----:B------:R-:W2:Y:S02]  /*15b20*/  LDG.E.64 R14, desc[UR6][R12.64+0x20] ;  /* 0x000020060c0e7981 */ /* 0x000ea4000c1e1b00 */
[----:B------:R-:W-:Y:S02]  /*15b30*/  IMAD.IADD R25, R25, 0x1, R35 ;  /* 0x0000000119197824 */ /* 0x000fe400078e0223 */
[----:B------:R0:W2:Y:S01]  /*15b40*/  LDG.E.64.CONSTANT R34, desc[UR6][R20.64] ;  /* 0x0000000614227981 */ /* 0x0000a2000c1e9b00 */
[----:B----4-:R-:W-:Y:S01]  /*15b50*/  IMAD R23, R31, R16, RZ ;  /* 0x000000101f177224 */ /* 0x010fe200078e02ff */
[----:B0-----:R-:W-:-:S03]  /*15b60*/  IADD3 R20, P0, R20, UR20, RZ ;  /* 0x0000001414147c10 */ /* 0x001fc6000ff1e0ff */
[C---:B------:R-:W-:Y:S01]  /*15b70*/  IMAD R0, R30.reuse, R17, R23 ;  /* 0x000000111e007224 */ /* 0x040fe200078e0217 */
[----:B------:R-:W-:Y:S01]  /*15b80*/  IADD3.X R21, R21, UR12, RZ, P0, !PT ;  /* 0x0000000c15157c10 */ /* 0x000fe200087fe4ff */
[----:B------:R-:W-:Y:S01]  /*15b90*/  IMAD.WIDE.U32 R16, R30, R16, R24 ;  /* 0x000000101e107225 */ /* 0x000fe200078e0018 */
[----:B------:R-:W3:Y:S04]  /*15ba0*/  LDG.E.64 R22, desc[UR6][R12.64+0x28] ;  /* 0x000028060c167981 */ /* 0x000ee8000c1e1b00 */
[----:B------:R0:W3:Y:S01]  /*15bb0*/  LDG.E.64.CONSTANT R30, desc[UR6][R20.64] ;  /* 0x00000006141e7981 */ /* 0x0000e2000c1e9b00 */
[----:B------:R-:W-:Y:S02]  /*15bc0*/  IADD3 R17, R17, R0, RZ ;  /* 0x0000000011117210 */ /* 0x000fe40007ffe0ff */
[----:B0-----:R-:W-:-:S04]  /*15bd0*/  IADD3 R20, P0, R20, UR20, RZ ;  /* 0x0000001414147c10 */ /* 0x001fc8000ff1e0ff */
[----:B------:R-:W-:Y:S01]  /*15be0*/  IADD3.X R21, R21, UR12, RZ, P0, !PT ;  /* 0x0000000c15157c10 */ /* 0x000fe200087fe4ff */
[-C--:B-----5:R-:W-:Y:S02]  /*15bf0*/  IMAD R25, R33, R18.reuse, RZ ;  /* 0x0000001221197224 */ /* 0x0a0fe400078e02ff */
[----:B------:R-:W-:Y:S01]  /*15c00*/  IMAD.WIDE.U32 R26, R32, R18, R16 ;  /* 0x00000012201a7225 */ /* 0x000fe200078e0010 */
[----:B------:R-:W-:-:S03]  /*15c10*/  IADD3 R16, P0, R20, UR20, RZ ;  /* 0x0000001414107c10 */ /* 0x000fc6000ff1e0ff */
[----:B------:R-:W-:Y:S02]  /*15c20*/  IMAD R0, R32, R19, R25 ;  /* 0x0000001320007224 */ /* 0x000fe400078e0219 */
[----:B------:R-:W4:Y:S04]  /*15c30*/  LDG.E.64 R24, desc[UR6][R12.64+0x30] ;  /* 0x000030060c187981 */ /* 0x000f28000c1e1b00 */
[----:B------:R-:W4:Y:S01]  /*15c40*/  LDG.E.64.CONSTANT R18, desc[UR6][R20.64] ;  /* 0x0000000614127981 */ /* 0x000f22000c1e9b00 */
[----:B------:R-:W-:-:S03]  /*15c50*/  IADD3.X R17, R21, UR12, RZ, P0, !PT ;  /* 0x0000000c15117c10 */ /* 0x000fc600087fe4ff */
[----:B------:R-:W5:Y:S04]  /*15c60*/  LDG.E.64 R20, desc[UR6][R12.64+0x38] ;  /* 0x000038060c147981 */ /* 0x000f68000c1e1b00 */
[----:B------:R0:W5:Y:S01]  /*15c70*/  LDG.E.64.CONSTANT R12, desc[UR6][R16.64] ;  /* 0x00000006100c7981 */ /* 0x000162000c1e9b00 */
        /* <DEDUP_REMOVED lines=8> */
[----:B------:R-:W-:Y:S02]  /*15d00*/  IADD3 R15, R15, R27, RZ ;  /* 0x0000001b0f0f7210 */ /* 0x000fe40007ffe0ff */
[----:B0-----:R-:W-:Y:S01]  /*15d10*/  IADD3 R16, P2, R16, UR20, RZ ;  /* 0x0000001410107c10 */ /* 0x001fe2000ff5e0ff */
[----:B------:R-:W-:Y:S01]  /*15d20*/  UIADD3 UR13, UP1, UR13, -0x8, URZ ;  /* 0xfffffff80d0d7890 */ /* 0x000fe2000ff3e03f */
[----:B------:R-:W-:Y:S01]  /*15d30*/  PLOP3.LUT P0, PT, PT, PT, PT, 0x8, 0x0 ;  /* 0x000000000000781c */ /* 0x000fe20003f0e170 */
[----:B------:R-:W-:Y:S01]  /*15d40*/  UIADD3 UR4, UP0, UR4, 0x8, URZ ;  /* 0x0000000804047890 */ /* 0x000fe2000ff1e03f */
[----:B------:R-:W-:Y:S01]  /*15d50*/  IADD3.X R17, R17, UR12, RZ, P2, !PT ;  /* 0x0000000c11117c10 */ /* 0x000fe200097fe4ff */
[----:B------:R-:W-:Y:S02]  /*15d60*/  UIADD3.X UR18, UR18, -0x1, URZ, UP1, !UPT ;  /* 0xffffffff12127890 */ /* 0x000fe40008ffe43f */
[----:B------:R-:W-:Y:S01]  /*15d70*/  UIADD3.X UR5, URZ, UR5, URZ, UP0, !UPT ;  /* 0x000000053f057290 */ /* 0x000fe200087fe43f */
[----:B----4-:R-:W-:-:S02]  /*15d80*/  IMAD R19, R19, R24, RZ ;  /* 0x0000001813137224 */ /* 0x010fc400078e02ff */
[----:B------:R-:W-:-:S04]  /*15d90*/  IMAD.WIDE.U32 R14, R18, R24, R14 ;  /* 0x00000018120e7225 */ /* 0x000fc800078e000e */
[----:B------:R-:W-:-:S05]  /*15da0*/  IMAD R19, R18, R25, R19 ;  /* 0x0000001912137224 */ /* 0x000fca00078e0213 */
[----:B------:R-:W-:Y:S01]  /*15db0*/  IADD3 R15, R15, R19, RZ ;  /* 0x000000130f0f7210 */ /* 0x000fe20007ffe0ff */
[----:B-----5:R-:W-:-:S04]  /*15dc0*/  IMAD R13, R13, R20, RZ ;  /* 0x000000140d0d7224 */ /* 0x020fc800078e02ff */
[C---:B------:R-:W-:Y:S02]  /*15dd0*/  IMAD R19, R12.reuse, R21, R13 ;  /* 0x000000150c137224 */ /* 0x040fe400078e020d */
[----:B------:R-:W-:-:S04]  /*15de0*/  IMAD.WIDE.U32 R12, R12, R20, R14 ;  /* 0x000000140c0c7225 */ /* 0x000fc800078e000e */
[----:B------:R-:W-:Y:S01]  /*15df0*/  IMAD.IADD R2, R13, 0x1, R19 ;  /* 0x000000010d027824 */ /* 0x000fe200078e0213 */
[----:B------:R-:W-:-:S07]  /*15e00*/  MOV R0, R12 ;  /* 0x0000000c00007202 */ /* 0x000fce0000000f00 */
.L_x_745:
[----:B------:R-:W-:-:S04]  /*15e10*/  ISETP.NE.U32.AND P2, PT, RZ, UR13, PT ;  /* 0x0000000dff007c0c */ /* 0x000fc8000bf45070 */
[----:B------:R-:W-:-:S13]  /*15e20*/  ISETP.NE.OR.EX P0, PT, RZ, UR18, P0, P2 ;  /* 0x00000012ff007c0c */ /* 0x000fda0008705720 */
[----:B------:R-:W-:Y:S05]  /*15e30*/  @!P0 BRA `(.L_x_741) ;  /* 0x0000000000b88947 */ /* 0x000fea0003800000 */
.L_x_742:
[----:B------:R-:W-:Y:S01]  /*15e40*/  ULEA UR10, UP0, UR4, UR24, 0x3 ;  /* 0x00000018040a7291 */ /* 0x000fe2000f80183f */
[----:B------:R-:W-:Y:S01]  /*15e50*/  IADD3 R20, P0, R16, UR20, RZ ;  /* 0x0000001410147c10 */ /* 0x000fe2000ff1e0ff */
[----:B------:R-:W2:Y:S02]  /*15e60*/  LDG.E.64.CONSTANT R12, desc[UR6][R16.64] ;  /* 0x00000006100c7981 */ /* 0x000ea4000c1e9b00 */
[----:B------:R-:W-:Y:S02]  /*15e70*/  ULEA.HI.X UR11, UR4, UR25, UR5, 0x3, UP0 ;  /* 0x00000019040b7291 */ /* 0x000fe400080f1c05 */
[----:B------:R-:W-:-:S04]  /*15e80*/  MOV R26, UR10 ;  /* 0x0000000a001a7c02 */ /* 0x000fc80008000f00 */
[----:B------:R-:W-:Y:S01]  /*15e90*/  IMAD.U32 R27, RZ, RZ, UR11 ;  /* 0x0000000bff1b7e24 */ /* 0x000fe2000f8e00ff */
[----:B------:R-:W-:-:S04]  /*15ea0*/  IADD3.X R21, R17, UR12, RZ, P0, !PT ;  /* 0x0000000c11157c10 */ /* 0x000fc800087fe4ff */
[----:B------:R-:W2:Y:S01]  /*15eb0*/  LDG.E.64 R14, desc[UR6][R26.64] ;  /* 0x000000061a0e7981 */ /* 0x000ea2000c1e1b00 */
[----:B------:R-:W-:-:S03]  /*15ec0*/  IADD3 R24, P0, R20, UR20, RZ ;  /* 0x0000001414187c10 */ /* 0x000fc6000ff1e0ff */
[----:B------:R-:W3:Y:S04]  /*15ed0*/  LDG.E.64.CONSTANT R16, desc[UR6][R20.64] ;  /* 0x0000000614107981 */ /* 0x000ee8000c1e9b00 */
[----:B------:R-:W3:Y:S01]  /*15ee0*/  LDG.E.64 R18, desc[UR6][R26.64+0x8] ;  /* 0x000008061a127981 */ /* 0x000ee2000c1e1b00 */
[----:B------:R-:W-:-:S03]  /*15ef0*/  IADD3.X R25, R21, UR12, RZ, P0, !PT ;  /* 0x0000000c15197c10 */ /* 0x000fc600087fe4ff */
[----:B------:R-:W4:Y:S04]  /*15f00*/  LDG.E.64 R22, desc[UR6][R26.64+0x10] ;  /* 0x000010061a167981 */ /* 0x000f28000c1e1b00 */
[----:B------:R0:W4:Y:S04]  /*15f10*/  LDG.E.64.CONSTANT R20, desc[UR6][R24.64] ;  /* 0x0000000618147981 */ /* 0x000128000c1e9b00 */
[----:B------:R-:W5:Y:S01]  /*15f20*/  LDG.E.64 R26, desc[UR6][R26.64+0x18] ;  /* 0x000018061a1a7981 */ /* 0x000f62000c1e1b00 */
[----:B0-----:R-:W-:-:S04]  /*15f30*/  IADD3 R24, P0, R24, UR20, RZ ;  /* 0x0000001418187c10 */ /* 0x001fc8000ff1e0ff */
[----:B------:R-:W-:-:S05]  /*15f40*/  IADD3.X R25, R25, UR12, RZ, P0, !PT ;  /* 0x0000000c19197c10 */ /* 0x000fca00087fe4ff */
[----:B------:R-:W5:Y:S01]  /*15f50*/  LDG.E.64.CONSTANT R30, desc[UR6][R24.64] ;  /* 0x00000006181e7981 */ /* 0x000f62000c1e9b00 */
[----:B------:R-:W-:Y:S02]  /*15f60*/  MOV R32, R0 ;  /* 0x0000000000207202 */ /* 0x000fe40000000f00 */
[----:B------:R-:W-:Y:S01]  /*15f70*/  MOV R33, R2 ;  /* 0x0000000200217202 */ /* 0x000fe20000000f00 */
[----:B------:R-:W-:-:S04]  /*15f80*/  UIADD3 UR13, UP0, UR13, -0x4, URZ ;  /* 0xfffffffc0d0d7890 */ /* 0x000fc8000ff1e03f */
[----:B------:R-:W-:Y:S02]  /*15f90*/  UIADD3.X UR18, UR18, -0x1, URZ, UP0, !UPT ;  /* 0xffffffff12127890 */ /* 0x000fe400087fe43f */
[----:B------:R-:W-:-:S04]  /*15fa0*/  ISETP.NE.U32.AND P0, PT, RZ, UR13, PT ;  /* 0x0000000dff007c0c */ /* 0x000fc8000bf05070 */
[----:B------:R-:W-:Y:S01]  /*15fb0*/  ISETP.NE.AND.EX P0, PT, RZ, UR18, PT, P0 ;  /* 0x00000012ff007c0c */ /* 0x000fe2000bf05300 */
[----:B------:R-:W-:-:S04]  /*15fc0*/  UIADD3 UR4, UP0, UR4, 0x4, URZ ;  /* 0x0000000404047890 */ /* 0x000fc8000ff1e03f */
[----:B------:R-:W-:Y:S01]  /*15fd0*/  UIADD3.X UR5, URZ, UR5, URZ, UP0, !UPT ;  /* 0x000000053f057290 */ /* 0x000fe200087fe43f */
[----:B--2---:R-:W-:Y:S02]  /*15fe0*/  IMAD R13, R13, R14, RZ ;  /* 0x0000000e0d0d7224 */ /* 0x004fe400078e02ff */
[----:B------:R-:W-:-:S04]  /*15ff0*/  IMAD.WIDE.U32 R32, R14, R12, R32 ;  /* 0x0000000c0e207225 */ /* 0x000fc800078e0020 */
[----:B------:R-:W-:-:S04]  /*16000*/  IMAD R13, R15, R12, R13 ;  /* 0x0000000c0f0d7224 */ /* 0x000fc800078e020d */
[----:B------:R-:W-:Y:S02]  /*16010*/  IMAD.IADD R33, R33, 0x1, R13 ;  /* 0x0000000121217824 */ /* 0x000fe400078e020d */
[----:B---3--:R-:W-:-:S04]  /*16020*/  IMAD R13, R17, R18, RZ ;  /* 0x00000012110d7224 */ /* 0x008fc800078e02ff */
[-C--:B------:R-:W-:Y:S02]  /*16030*/  IMAD R13, R19, R16.reuse, R13 ;  /* 0x00000010130d7224 */ /* 0x080fe400078e020d */
[----:B------:R-:W-:-:S05]  /*16040*/  IMAD.WIDE.U32 R16, R18, R16, R32 ;  /* 0x0000001012107225 */ /* 0x000fca00078e0020 */
[----:B------:R-:W-:Y:S01]  /*16050*/  IADD3 R17, R17, R13, RZ ;  /* 0x0000000d11117210 */ /* 0x000fe20007ffe0ff */
[----:B----4-:R-:W-:-:S04]  /*16060*/  IMAD R13, R21, R22, RZ ;  /* 0x00000016150d7224 */ /* 0x010fc800078e02ff */
[-C--:B------:R-:W-:Y:S02]  /*16070*/  IMAD R13, R23, R20.reuse, R13 ;  /* 0x00000014170d7224 */ /* 0x080fe400078e020d */
[----:B------:R-:W-:-:S05]  /*16080*/  IMAD.WIDE.U32 R16, R22, R20, R16 ;  /* 0x0000001416107225 */ /* 0x000fca00078e0010 */
        /* <DEDUP_REMOVED lines=9> */
.L_x_741:
        /* <DEDUP_REMOVED lines=41> */
[----:B------:R-:W-:Y:S02]  /*163b0*/  MOV R14, UR4 ;  /* 0x00000004000e7c02 */ /* 0x000fe40008000f00 */
[----:B------:R-:W-:Y:S02]  /*163c0*/  IADD3.X R15, R43, UR12, R15, P0, !PT ;  /* 0x0000000c2b0f7c10 */ /* 0x000fe400087fe40f */
[----:B------:R-:W-:-:S04]  /*163d0*/  LEA R14, P0, R40, UR20, 0x3 ;  /* 0x00000014280e7c11 */ /* 0x000fc8000f8018ff */
[----:B------:R-:W-:-:S05]  /*163e0*/  LEA.HI.X R15, R40, UR21, R15, 0x3, P0 ;  /* 0x00000015280f7c11 */ /* 0x000fca00080f1c0f */
[----:B------:R-:W2:Y:S01]  /*163f0*/  LDG.E.64.CONSTANT R20, desc[UR6][R14.64] ;  /* 0x000000060e147981 */ /* 0x000ea2000c1e9b00 */
[----:B------:R-:W-:-:S04]  /*16400*/  @P2 LEA R18, P0, R19, R14, 0x3 ;  /* 0x0000000e13122211 */ /* 0x000fc800078018ff */
[----:B------:R-:W-:Y:S02]  /*16410*/  @P2 LEA.HI.X R19, R23, R15, R22, 0x3, P0 ;  /* 0x0000000f17132211 */ /* 0x000fe400000f1c16 */
[----:B------:R-:W3:Y:S04]  /*16420*/  @P2 LDG.E.64 R22, desc[UR6][R12.64+0x10] ;  /* 0x000010060c162981 */ /* 0x000ee8000c1e1b00 */
[----:B------:R-:W3:Y:S01]  /*16430*/  @P2 LDG.E.64.CONSTANT R18, desc[UR6][R18.64] ;  /* 0x0000000612122981 */ /* 0x000ee2000c1e9b00 */
[----:B------:R-:W-:Y:S02]  /*16440*/  MOV R24, R0 ;  /* 0x0000000000187202 */ /* 0x000fe40000000f00 */
[----:B------:R-:W-:Y:S01]  /*16450*/  MOV R25, R2 ;  /* 0x0000000200197202 */ /* 0x000fe20000000f00 */
[----:B--2---:R-:W-:-:S02]  /*16460*/  IMAD R21, R21, R16, RZ ;  /* 0x0000001015157224 */ /* 0x004fc400078e02ff */
        /* <DEDUP_REMOVED lines=11> */
.L_x_740:
[----:B------:R-:W-:Y:S05]  /*16520*/  BSYNC B0 ;  /* 0x0000000000007941 */ /* 0x000fea0003800000 */
.L_x_739:
[----:B------:R-:W-:Y:S01]  /*16530*/  VIADD R29, R29, 0x380 ;  /* 0x000003801d1d7836 */ /* 0x000fe20000000000 */
[----:B------:R-:W-:Y:S04]  /*16540*/  BSSY B0, `(.L_x_696) ;  /* 0x0000181000007945 */ /* 0x000fe80003800000 */
[----:B------:R-:W-:-:S13]  /*16550*/  ISETP.GE.AND P0, PT, R29, UR9, PT ;  /* 0x000000091d007c0c */ /* 0x000fda000bf06270 */
[----:B------:R-:W-:Y:S05]  /*16560*/  @P0 BRA `(.L_x_746) ;  /* 0x0000001400f80947 */ /* 0x000fea0003800000 */
[----:B------:R-:W2:Y:S01]  /*16570*/  LDL.LU.64 R12, [R1] ;  /* 0x00000000010c7983 */ /* 0x000ea20000300a00 */
[----:B------:R-:W-:Y:S01]  /*16580*/  UIADD3 UR4, UP0, UR14, -0x1, URZ ;  /* 0xffffffff0e047890 */ /* 0x000fe2000ff1e03f */
[----:B------:R-:W-:Y:S01]  /*16590*/  MOV R28, RZ ;  /* 0x000000ff001c7202 */ /* 0x000fe20000000f00 */
[----:B------:R-:W-:Y:S02]  /*165a0*/  ULOP3.LUT UR20, UR14, 0x3, URZ, 0xc0, !UPT ;  /* 0x000000030e147892 */ /* 0x000fe4000f8ec03f */
[----:B------:R-:W-:Y:S02]  /*165b0*/  UIADD3.X UR9, UR15, -0x1, URZ, UP0, !UPT ;  /* 0xffffffff0f097890 */ /* 0x000fe400087fe43f */
[----:B------:R-:W-:Y:S01]  /*165c0*/  UISETP.GE.U32.AND UP0, UPT, UR4, 0x3, UPT ;  /* 0x000000030400788c */ /* 0x000fe2000bf06070 */
[----:B------:R-:W-:Y:S02]  /*165d0*/  ULDC.64 UR16, c[0x0][0x238] ;  /* 0x00008e0000107ab9 */ /* 0x000fe40000000a00 */
[----:B------:R-:W-:Y:S01]  /*165e0*/  ULDC.64 UR4, c[0x0][0x220] ;  /* 0x0000880000047ab9 */ /* 0x000fe20000000a00 */
[----:B------:R-:W-:-:S06]  /*165f0*/  UISETP.GE.U32.AND.EX UP0, UPT, UR9, URZ, UPT, UP0 ;  /* 0x0000003f0900728c */ /* 0x000fcc000bf06100 */
[----:B------:R-:W-:Y:S01]  /*16600*/  PLOP3.LUT P0, PT, PT, PT, UP0, 0x80, 0x0 ;  /* 0x000000000000781c */ /* 0x000fe20003f0f008 */
[----:B--2---:R-:W-:Y:S02]  /*16610*/  IMAD R11, R13, UR4, RZ ;  /* 0x000000040d0b7c24 */ /* 0x004fe4000f8e02ff */
[----:B------:R-:W-:Y:S01]  /*16620*/  IMAD.WIDE.U32 R42, R12, UR4, RZ ;  /* 0x000000040c2a7c25 */ /* 0x000fe2000f8e00ff */
[----:B------:R-:W-:-:S03]  /*16630*/  UMOV UR4, URZ ;  /* 0x0000003f00047c82 */ /* 0x000fc60008000000 */
[----:B------:R-:W-:Y:S01]  /*16640*/  IMAD R25, R12, UR5, R11 ;  /* 0x000000050c197c24 */ /* 0x000fe2000f8e020b */
[----:B------:R-:W-:Y:S01]  /*16650*/  UMOV UR5, URZ ;  /* 0x0000003f00057c82 */ /* 0x000fe20008000000 */
[----:B------:R-:W-:Y:S02]  /*16660*/  HFMA2.MMA R11, -RZ, RZ, 0, 0 ;  /* 0x00000000ff0b7435 */ /* 0x000fe400000001ff */
[----:B------:R-:W-:Y:S02]  /*16670*/  IMAD.IADD R45, R43, 0x1, R25 ;  /* 0x000000012b2d7824 */ /* 0x000fe400078e0219 */
[----:B------:R-:W-:Y:S07]  /*16680*/  @!P0 BRA `(.L_x_747) ;  /* 0x0000001000b08947 */ /* 0x000fee0003800000 */
        /* <DEDUP_REMOVED lines=23> */
.L_x_750:
        /* <DEDUP_REMOVED lines=8> */
[----:B------:R-:W-:-:S03]  /*16880*/  IADD3.X R13, R25, UR11, RZ, P2, !PT ;  /* 0x0000000b190d7c10 */ /* 0x000fc600097fe4ff */
[----:B------:R-:W4:Y:S04]  /*16890*/  LDG.E.64 R26, desc[UR6][R32.64+0x10] ;  /* 0x00001006201a7981 */ /* 0x000f28000c1e1b00 */
[----:B------:R0:W3:Y:S04]  /*168a0*/  LDG.E.64.CONSTANT R18, desc[UR6][R12.64] ;  /* 0x000000060c127981 */ /* 0x0000e8000c1e9b00 */
[----:B------:R-:W5:Y:S01]  /*168b0*/  LDG.E.64 R30, desc[UR6][R32.64+0x18] ;  /* 0x00001806201e7981 */ /* 0x000f62000c1e1b00 */
[----:B0-----:R-:W-:-:S04]  /*168c0*/  IADD3 R12, P2, R12, UR22, RZ ;  /* 0x000000160c0c7c10 */ /* 0x001fc8000ff5e0ff */
[----:B------:R-:W-:-:S05]  /*168d0*/  IADD3.X R13, R13, UR11, RZ, P2, !PT ;  /* 0x0000000b0d0d7c10 */ /* 0x000fca00097fe4ff */
[----:B------:R-:W4:Y:S01]  /*168e0*/  LDG.E.64.CONSTANT R24, desc[UR6][R12.64] ;  /* 0x000000060c187981 */ /* 0x000f22000c1e9b00 */
[----:B------:R-:W-:-:S04]  /*168f0*/  IADD3 R14, P2, R12, UR22, RZ ;  /* 0x000000160c0e7c10 */ /* 0x000fc8000ff5e0ff */
[----:B------:R-:W-:-:S05]  /*16900*/  IADD3.X R15, R13, UR11, RZ, P2, !PT ;  /* 0x0000000b0d0f7c10 */ /* 0x000fca00097fe4ff */
[----:B------:R0:W5:Y:S01]  /*16910*/  LDG.E.64.CONSTANT R12, desc[UR6][R14.64] ;  /* 0x000000060e0c7981 */ /* 0x000162000c1e9b00 */
        /* <DEDUP_REMOVED lines=23> */
[----:B------:R-:W4:Y:S04]  /*16a90*/  LDG.E.64.CONSTANT R24, desc[UR6][R14.64] ;  /* 0x000000060e187981 */ /* 0x000f28000c1e9b00 */
[----:B------:R-:W4:Y:S01]  /*16aa0*/  LDG.E.64 R26, desc[UR6][R32.64+0x30] ;  /* 0x00003006201a7981 */ /* 0x000f22000c1e1b00 */
[----:B------:R-:W-:Y:S01]  /*16ab0*/  IMAD.IADD R35, R29, 0x1, R34 ;  /* 0x000000011d237824 */ /* 0x000fe200078e0222 */
[----:B------:R-:W-:-:S02]  /*16ac0*/  MOV R34, R28 ;  /* 0x0000001c00227202 */ /* 0x000fc40000000f00 */
[----:B------:R-:W-:Y:S01]  /*16ad0*/  IADD3 R28, P2, R14, UR22, RZ ;  /* 0x000000160e1c7c10 */ /* 0x000fe2000ff5e0ff */
[----:B-----5:R-:W-:-:S03]  /*16ae0*/  IMAD R11, R13, R30, RZ ;  /* 0x0000001e0d0b7224 */ /* 0x020fc600078e02ff */
[----:B------:R-:W-:Y:S01]  /*16af0*/  IADD3.X R29, R15, UR11, RZ, P2, !PT ;  /* 0x0000000b0f1d7c10 */ /* 0x000fe200097fe4ff */
[C---:B------:R-:W-:Y:S01]  /*16b00*/  IMAD R11, R12.reuse, R31, R11 ;  /* 0x0000001f0c0b7224 */ /* 0x040fe200078e020b */
[----:B------:R-:W5:Y:S01]  /*16b10*/  LDG.E.64 R14, desc[UR6][R32.64+0x38] ;  /* 0x00003806200e7981 */ /* 0x000f62000c1e1b00 */
[----:B------:R-:W-:-:S03]  /*16b20*/  IMAD.WIDE.U32 R30, R12, R30, R34 ;  /* 0x0000001e0c1e7225 */ /* 0x000fc600078e0022 */
[----:B------:R0:W5:Y:S02]  /*16b30*/  LDG.E.64.CONSTANT R12, desc[UR6][R28.64] ;  /* 0x000000061c0c7981 */ /* 0x000164000c1e9b00 */
        /* <DEDUP_REMOVED lines=25> */
[----:B-----5:R-:W-:-:S04]  /*16cd0*/  IMAD R11, R13, R14, RZ ;  /* 0x0000000e0d0b7224 */ /* 0x020fc800078e02ff */
[C---:B------:R-:W-:Y:S02]  /*16ce0*/  IMAD R11, R12.reuse, R15, R11 ;  /* 0x0000000f0c0b7224 */ /* 0x040fe400078e020b */
[----:B------:R-:W-:Y:S01]  /*16cf0*/  IMAD.WIDE.U32 R12, R12, R14, R30 ;  /* 0x0000000e0c0c7225 */ /* 0x000fe200078e001e */
[----:B------:R-:W-:-:S03]  /*16d00*/  IADD3 R14, P2, R28, UR22, RZ ;  /* 0x000000161c0e7c10 */ /* 0x000fc6000ff5e0ff */
[----:B------:R-:W-:Y:S01]  /*16d10*/  IMAD.IADD R13, R13, 0x1, R11 ;  /* 0x000000010d0d7824 */ /* 0x000fe200078e020b */
[----:B------:R-:W-:Y:S02]  /*16d20*/  IADD3.X R15, R29, UR11, RZ, P2, !PT ;  /* 0x0000000b1d0f7c10 */ /* 0x000fe400097fe4ff */
[----:B0-----:R-:W-:-:S04]  /*16d30*/  IADD3 R28, P2, R14, UR22, RZ ;  /* 0x000000160e1c7c10 */ /* 0x001fc8000ff5e0ff */
[----:B------:R-:W-:Y:S02]  /*16d40*/  IADD3.X R29, R15, UR11, RZ, P2, !PT ;  /* 0x0000000b0f1d7c10 */ /* 0x000fe400097fe4ff */
[----:B------:R-:W-:-:S04]  /*16d50*/  IADD3 R30, P2, R28, UR22, RZ ;  /* 0x000000161c1e7c10 */ /* 0x000fc8000ff5e0ff */
[----:B------:R-:W-:Y:S01]  /*16d60*/  IADD3.X R31, R29, UR11, RZ, P2, !PT ;  /* 0x0000000b1d1f7c10 */ /* 0x000fe200097fe4ff */
[----:B--2---:R-:W-:-:S04]  /*16d70*/  IMAD R11, R17, R22, RZ ;  /* 0x00000016110b7224 */ /* 0x004fc800078e02ff */
[C---:B------:R-:W-:Y:S02]  /*16d80*/  IMAD R11, R16.reuse, R23, R11 ;  /* 0x00000017100b7224 */ /* 0x040fe400078e020b */
[----:B------:R-:W-:Y:S02]  /*16d90*/  IMAD.WIDE.U32 R22, R16, R22, R12 ;  /* 0x0000001610167225 */ /* 0x000fe400078e000c */
[----:B------:R-:W2:Y:S04]  /*16da0*/  LDG.E.64 R12, desc[UR6][R32.64+0x58] ;  /* 0x00005806200c7981 */ /* 0x000ea8000c1e1b00 */
[----:B------:R-:W2:Y:S01]  /*16db0*/  LDG.E.64.CONSTANT R16, desc[UR6][R14.64] ;  /* 0x000000060e107981 */ /* 0x000ea2000c1e9b00 */
[----:B------:R-:W-:Y:S02]  /*16dc0*/  IADD3 R35, R23, R11, RZ ;  /* 0x0000000b17237210 */ /* 0x000fe40007ffe0ff */
[----:B------:R-:W-:-:S02]  /*16dd0*/  MOV R34, R22 ;  /* 0x0000001600227202 */ /* 0x000fc40000000f00 */
[----:B------:R0:W5:Y:S04]  /*16de0*/  LDG.E.64.CONSTANT R22, desc[UR6][R28.64] ;  /* 0x000000061c167981 */ /* 0x000168000c1e9b00 */
[----:B------:R-:W5:Y:S01]  /*16df0*/  LDG.E.64 R14, desc[UR6][R32.64+0x60] ;  /* 0x00006006200e7981 */ /* 0x000f62000c1e1b00 */
[----:B---3--:R-:W-:-:S04]  /*16e00*/  IMAD R11, R19, R20, RZ ;  /* 0x00000014130b7224 */ /* 0x008fc800078e02ff */
[C---:B------:R-:W-:Y:S02]  /*16e10*/  IMAD R11, R18.reuse, R21, R11 ;  /* 0x00000015120b7224 */ /* 0x040fe400078e020b */
[----:B0-----:R-:W-:Y:S02]  /*16e20*/  IMAD.WIDE.U32 R28, R18, R20, R34 ;  /* 0x00000014121c7225 */ /* 0x001fe400078e0022 */
[----:B------:R0:W3:Y:S04]  /*16e30*/  LDG.E.64.CONSTANT R18, desc[UR6][R30.64] ;  /* 0x000000061e127981 */ /* 0x0000e8000c1e9b00 */
[----:B------:R-:W3:Y:S01]  /*16e40*/  LDG.E.64 R20, desc[UR6][R32.64+0x68] ;  /* 0x0000680620147981 */ /* 0x000ee2000c1e1b00 */
[----:B------:R-:W-:Y:S02]  /*16e50*/  IMAD.IADD R29, R29, 0x1, R11 ;  /* 0x000000011d1d7824 */ /* 0x000fe400078e020b */
[----:B----4-:R-:W-:Y:S01]  /*16e60*/  IMAD R11, R27, R24, RZ ;  /* 0x000000181b0b7224 */ /* 0x010fe200078e02ff */
[----:B0-----:R-:W-:-:S03]  /*16e70*/  IADD3 R30, P2, R30, UR22, RZ ;  /* 0x000000161e1e7c10 */ /* 0x001fc6000ff5e0ff */
[C---:B------:R-:W-:Y:S01]  /*16e80*/  IMAD R11, R26.reuse, R25, R11 ;  /* 0x000000191a0b7224 */ /* 0x040fe200078e020b */
[----:B------:R-:W-:Y:S01]  /*16e90*/  IADD3.X R31, R31, UR11, RZ, P2, !PT ;  /* 0x0000000b1f1f7c10 */ /* 0x000fe200097fe4ff */
[----:B------:R-:W-:Y:S02]  /*16ea0*/  IMAD.WIDE.U32 R24, R26, R24, R28 ;  /* 0x000000181a187225 */ /* 0x000fe400078e001c */
[----:B------:R-:W4:Y:S04]  /*16eb0*/  LDG.E.64 R28, desc[UR6][R32.64+0x70] ;  /* 0x00007006201c7981 */ /* 0x000f28000c1e1b00 */
[----:B------:R0:W4:Y:S04]  /*16ec0*/  LDG.E.64.CONSTANT R26, desc[UR6][R30.64] ;  /* 0x000000061e1a7981 */ /* 0x000128000c1e9b00 */
[----:B------:R-:W4:Y:S01]  /*16ed0*/  LDG.E.64 R32, desc[UR6][R32.64+0x78] ;  /* 0x0000780620207981 */ /* 0x000f22000c1e1b00 */
[----:B0-----:R-:W-:-:S04]  /*16ee0*/  IADD3 R30, P2, R30, UR22, RZ ;  /* 0x000000161e1e7c10 */ /* 0x001fc8000ff5e0ff */
[----:B------:R-:W-:-:S05]  /*16ef0*/  IADD3.X R31, R31, UR11, RZ, P2, !PT ;  /* 0x0000000b1f1f7c10 */ /* 0x000fca00097fe4ff */
        /* <DEDUP_REMOVED lines=13> */
[----:B-----5:R-:W-:-:S04]  /*16fd0*/  IMAD R11, R23, R14, RZ ;  /* 0x0000000e170b7224 */ /* 0x020fc800078e02ff */
[C---:B------:R-:W-:Y:S02]  /*16fe0*/  IMAD R11, R22.reuse, R15, R11 ;  /* 0x0000000f160b7224 */ /* 0x040fe400078e020b */
[----:B------:R-:W-:-:S04]  /*16ff0*/  IMAD.WIDE.U32 R12, R22, R14, R12 ;  /* 0x0000000e160c7225 */ /* 0x000fc800078e000c */
[----:B------:R-:W-:Y:S02]  /*17000*/  IMAD.IADD R13, R13, 0x1, R11 ;  /* 0x000000010d0d7824 */ /* 0x000fe400078e020b */
[-C--:B---3--:R-:W-:Y:S02]  /*17010*/  IMAD R11, R19, R20.reuse, RZ ;  /* 0x00000014130b7224 */ /* 0x088fe400078e02ff */
[----:B------:R-:W-:-:S04]  /*17020*/  IMAD.WIDE.U32 R12, R18, R20, R12 ;  /* 0x00000014120c7225 */ /* 0x000fc800078e000c */
[----:B------:R-:W-:-:S05]  /*17030*/  IMAD R11, R18, R21, R11 ;  /* 0x00000015120b7224 */ /* 0x000fca00078e020b */
[----:B------:R-:W-:Y:S01]  /*17040*/  IADD3 R13, R13, R11, RZ ;  /* 0x0000000b0d0d7210 */ /* 0x000fe20007ffe0ff */
[-C--:B----4-:R-:W-:Y:S02]  /*17050*/  IMAD R11, R27, R28.reuse, RZ ;  /* 0x0000001c1b0b7224 */ /* 0x090fe400078e02ff */
[----:B------:R-:W-:-:S04]  /*17060*/  IMAD.WIDE.U32 R12, R26, R28, R12 ;  /* 0x0000001c1a0c7225 */ /* 0x000fc800078e000c */
[----:B------:R-:W-:Y:S01]  /*17070*/  IMAD R11, R26, R29, R11 ;  /* 0x0000001d1a0b7224 */ /* 0x000fe200078e020b */
[----:B------:R-:W-:-:S04]  /*17080*/  IADD3 R24, P2, R30, UR22, RZ ;  /* 0x000000161e187c10 */ /* 0x000fc8000ff5e0ff */
[----:B------:R-:W-:Y:S01]  /*17090*/  IADD3 R13, R13, R11, RZ ;  /* 0x0000000b0d0d7210 */ /* 0x000fe20007ffe0ff */
[----:B------:R-:W-:Y:S01]  /*170a0*/  IMAD R11, R35, R32, RZ ;  /* 0x00000020230b7224 */ /* 0x000fe200078e02ff */
[----:B------:R-:W-:-:S03]  /*170b0*/  IADD3.X R25, R31, UR11, RZ, P2, !PT ;  /* 0x0000000b1f197c10 */ /* 0x000fc600097fe4ff */
[C---:B------:R-:W-:Y:S02]  /*170c0*/  IMAD R11, R34.reuse, R33, R11 ;  /* 0x00000021220b7224 */ /* 0x040fe400078e020b */
[----:B------:R-:W-:-:S04]  /*170d0*/  IMAD.WIDE.U32 R32, R34, R32, R12 ;  /* 0x0000002022207225 */ /* 0x000fc800078e000c */
[----:B------:R-:W-:Y:S01]  /*170e0*/  IMAD.IADD R28, R33, 0x1, R11 ;  /* 0x00000001211c7824 */ /* 0x000fe200078e020b */
[----:B------:R-:W-:Y:S01]  /*170f0*/  MOV R11, R32 ;  /* 0x00000020000b7202 */ /* 0x000fe20000000f00 */
[----:B------:R-:W-:Y:S06]  /*17100*/  @P3 BRA `(.L_x_750) ;  /* 0xfffffff400bc3947 */ /* 0x000fec000383ffff */
.L_x_749:
[----:B------:R-:W-:-:S04]  /*17110*/  UISETP.GT.U32.AND UP0, UPT, UR18, 0x4, UPT ;  /* 0x000000041200788c */ /* 0x000fc8000bf04070 */
[----:B------:R-:W-:-:S06]  /*17120*/  UISETP.GT.AND.EX UP0, UPT, UR19, URZ, UPT, UP0 ;  /* 0x0000003f1300728c */ /* 0x000fcc000bf04300 */
[----:B------:R-:W-:-:S13]  /*17130*/  PLOP3.LUT P2, PT, PT, PT, UP0, 0x80, 0x0 ;  /* 0x000000000000781c */ /* 0x000fda0003f4f008 */
[----:B------:R-:W-:Y:S05]  /*17140*/  @!P2 BRA `(.L_x_751) ;  /* 0x000000040034a947 */ /* 0x000fea0003800000 */
[----:B------:R-:W-:Y:S01]  /*17150*/  ULDC.64 UR12, c[0x0][0x230] ;  /* 0x00008c00000c7ab9 */ /* 0x000fe20000000a00 */
[----:B------:R-:W-:Y:S01]  /*17160*/  IADD3 R20, P0, R24, UR22, RZ ;  /* 0x0000001618147c10 */ /* 0x000fe2000ff1e0ff */
[----:B------:R-:W-:Y:S01]  /*17170*/  ULEA UR9, UP0, UR4, UR12, 0x3 ;  /* 0x0000000c04097291 */ /* 0x000fe2000f80183f */
[----:B------:R-:W2:Y:S03]  /*17180*/  LDG.E.64.CONSTANT R26, desc[UR6][R24.64] ;  /* 0x00000006181a7981 */ /* 0x000ea6000c1e9b00 */
[----:B------:R-:W-:Y:S02]  /*17190*/  ULEA.HI.X UR10, UR4, UR13, UR5, 0x3, UP0 ;  /* 0x0000000d040a7291 */ /* 0x000fe400080f1c05 */
[----:B------:R-:W-:-:S04]  /*171a0*/  MOV R12, UR9 ;  /* 0x00000009000c7c02 */ /* 0x000fc80008000f00 */
[----:B------:R-:W-:Y:S01]  /*171b0*/  IMAD.U32 R13, RZ, RZ, UR10 ;  /* 0x0000000aff0d7e24 */ /* 0x000fe2000f8e00ff */
[----:B------:R-:W-:-:S04]  /*171c0*/  IADD3.X R21, R25, UR11, RZ, P0, !PT ;  /* 0x0000000b19157c10 */ /* 0x000fc800087fe4ff */
[----:B------:R-:W2:Y:S04]  /*171d0*/  LDG.E.64 R16, desc[UR6][R12.64] ;  /* 0x000000060c107981 */ /* 0x000ea8000c1e1b00 */
[----:B------:R0:W3:Y:S04]  /*171e0*/  LDG.E.64.CONSTANT R14, desc[UR6][R20.64] ;  /* 0x00000006140e7981 */ /* 0x0000e8000c1e9b00 */
[----:B------:R-:W3:Y:S04]  /*171f0*/  LDG.E.64 R18, desc[UR6][R12.64+0x8] ;  /* 0x000008060c127981 */ /* 0x000ee8000c1e1b00 */
[----:B------:R-:W4:Y:S01]  /*17200*/  LDG.E.64 R24, desc[UR6][R12.64+0x10] ;  /* 0x000010060c187981 */ /* 0x000f22000c1e1b00 */
[----:B0-----:R-:W-:-:S04]  /*17210*/  IADD3 R20, P0, R20, UR22, RZ ;  /* 0x0000001614147c10 */ /* 0x001fc8000ff1e0ff */
[----:B------:R-:W-:-:S05]  /*17220*/  IADD3.X R21, R21, UR11, RZ, P0, !PT ;  /* 0x0000000b15157c10 */ /* 0x000fca00087fe4ff */
[----:B------:R0:W4:Y:S01]  /*17230*/  LDG.E.64.CONSTANT R32, desc[UR6][R20.64] ;  /* 0x0000000614207981 */ /* 0x000122000c1e9b00 */
[----:B------:R-:W-:Y:S02]  /*17240*/  MOV R22, R11 ;  /* 0x0000000b00167202 */ /* 0x000fe40000000f00 */
[----:B------:R-:W-:Y:S02]  /*17250*/  MOV R23, R28 ;  /* 0x0000001c00177202 */ /* 0x000fe40000000f00 */
[----:B0-----:R-:W-:-:S04]  /*17260*/  IADD3 R20, P0, R20, UR22, RZ ;  /* 0x0000001614147c10 */ /* 0x001fc8000ff1e0ff */
[----:B------:R-:W-:-:S05]  /*17270*/  IADD3.X R21, R21, UR11, RZ, P0, !PT ;  /* 0x0000000b15157c10 */ /* 0x000fca00087fe4ff */
[----:B------:R0:W5:Y:S02]  /*17280*/  LDG.E.64.CONSTANT R40, desc[UR6][R20.64] ;  /* 0x0000000614287981 */ /* 0x000164000c1e9b00 */
[----:B0-----:R-:W-:-:S04]  /*17290*/  IADD3 R20, P0, R20, UR22, RZ ;  /* 0x0000001614147c10 */ /* 0x001fc8000ff1e0ff */
[----:B------:R-:W-:-:S05]  /*172a0*/  IADD3.X R21, R21, UR11, RZ, P0, !PT ;  /* 0x0000000b15157c10 */ /* 0x000fca00087fe4ff */
[----:B------:R-:W5:Y:S01]  /*172b0*/  LDG.E.64.CONSTANT R34, desc[UR6][R20.64] ;  /* 0x0000000614227981 */ /* 0x000f62000c1e9b00 */
[-C--:B--2---:R-:W-:Y:S02]  /*172c0*/  IMAD R27, R27, R16.reuse, RZ ;  /* 0x000000101b1b7224 */ /* 0x084fe400078e02ff */
[----:B------:R-:W-:-:S04]  /*172d0*/  IMAD.WIDE.U32 R22, R26, R16, R22 ;  /* 0x000000101a167225 */ /* 0x000fc800078e0016 */
[----:B------:R-:W-:Y:S02]  /*172e0*/  IMAD R27, R26, R17, R27 ;  /* 0x000000111a1b7224 */ /* 0x000fe400078e021b */
[----:B------:R-:W5:Y:S01]  /*172f0*/  LDG.E.64 R16, desc[UR6][R12.64+0x18] ;  /* 0x000018060c107981 */ /* 0x000f62000c1e1b00 */
[-C--:B---3--:R-:W-:Y:S02]  /*17300*/  IMAD R11, R15, R18.reuse, RZ ;  /* 0x000000120f0b7224 */ /* 0x088fe400078e02ff */
[----:B------:R-:W-:Y:S02]  /*17310*/  IMAD.IADD R23, R23, 0x1, R27 ;  /* 0x0000000117177824 */ /* 0x000fe400078e021b */
[C---:B------:R-:W-:Y:S02]  /*17320*/  IMAD R11, R14.reuse, R19, R11 ;  /* 0x000000130e0b7224 */ /* 0x040fe400078e020b */
[----:B------:R-:W-:Y:S01]  /*17330*/  IMAD.WIDE.U32 R14, R14, R18, R22 ;  /* 0x000000120e0e7225 */ /* 0x000fe200078e0016 */
[----:B------:R-:W-:Y:S01]  /*17340*/  IADD3 R18, P0, R20, UR22, RZ ;  /* 0x0000001614127c10 */ /* 0x000fe2000ff1e0ff */
[----:B------:R-:W2:Y:S03]  /*17350*/  LDG.E.64 R22, desc[UR6][R12.64+0x20] ;  /* 0x000020060c167981 */ /* 0x000ea6000c1e1b00 */
[----:B------:R-:W-:-:S02]  /*17360*/  IADD3.X R19, R21, UR11, RZ, P0, !PT ;  /* 0x0000000b15137c10 */ /* 0x000fc400087fe4ff */
[----:B------:R-:W3:Y:S01]  /*17370*/  LDG.E.64 R20, desc[UR6][R12.64+0x28] ;  /* 0x000028060c147981 */ /* 0x000ee2000c1e1b00 */
[----:B------:R-:W-:Y:S01]  /*17380*/  IADD3 R15, R15, R11, RZ ;  /* 0x0000000b0f0f7210 */ /* 0x000fe20007ffe0ff */
[-C--:B----4-:R-:W-:Y:S01]  /*17390*/  IMAD R11, R33, R24.reuse, RZ ;  /* 0x00000018210b7224 */ /* 0x090fe200078e02ff */
[----:B------:R-:W-:Y:S01]  /*173a0*/  IADD3 R26, P0, R18, UR22, RZ ;  /* 0x00000016121a7c10 */ /* 0x000fe2000ff1e0ff */
[----:B------:R-:W3:Y:S02]  /*173b0*/  LDG.E.64.CONSTANT R30, desc[UR6][R18.64] ;  /* 0x00000006121e7981 */ /* 0x000ee4000c1e9b00 */
[C---:B------:R-:W-:Y:S01]  /*173c0*/  IMAD R11, R32.reuse, R25, R11 ;  /* 0x00000019200b7224 */ /* 0x040fe200078e020b */
[----:B------:R-:W-:Y:S01]  /*173d0*/  IADD3.X R27, R19, UR11, RZ, P0, !PT ;  /* 0x0000000b131b7c10 */ /* 0x000fe200087fe4ff */
[----:B------:R-:W-:Y:S01]  /*173e0*/  IMAD.WIDE.U32 R24, R32, R24, R14 ;  /* 0x0000001820187225 */ /* 0x000fe200078e000e */
[----:B------:R-:W-:-:S03]  /*173f0*/  IADD3 R14, P0, R26, UR22, RZ ;  /* 0x000000161a0e7c10 */ /* 0x000fc6000ff1e0ff */
[----:B------:R-:W4:Y:S01]  /*17400*/  LDG.E.64.CONSTANT R28, desc[UR6][R26.64] ;  /* 0x000000061a1c7981 */ /* 0x000f22000c1e9b00 */
[----:B------:R-:W-:-:S03]  /*17410*/  IADD3.X R15, R27, UR11, RZ, P0, !PT ;  /* 0x0000000b1b0f7c10 */ /* 0x000fc600087fe4ff */
[----:B------:R-:W4:Y:S04]  /*17420*/  LDG.E.64 R18, desc[UR6][R12.64+0x30] ;  /* 0x000030060c127981 */ /* 0x000f28000c1e1b00 */
[----:B------:R-:W4:Y:S04]  /*17430*/  LDG.E.64 R26, desc[UR6][R12.64+0x38] ;  /* 0x000038060c1a7981 */ /* 0x000f28000c1e1b00 */
[----:B------:R-:W4:Y:S01]  /*17440*/  LDG.E.64.CONSTANT R12, desc[UR6][R14.64] ;  /* 0x000000060e0c7981 */ /* 0x000f22000c1e9b00 */
[----:B------:R-:W-:Y:S01]  /*17450*/  IADD3 R25, R25, R11, RZ ;  /* 0x0000000b19197210 */ /* 0x000fe20007ffe0ff */
[----:B------:R-:W-:Y:S01]  /*17460*/  UIADD3 UR18, UP1, UR18, -0x8, URZ ;  /* 0xfffffff812127890 */ /* 0x000fe2000ff3e03f */
[----:B------:R-:W-:Y:S01]  /*17470*/  PLOP3.LUT P0, PT, PT, PT, PT, 0x8, 0x0 ;  /* 0x000000000000781c */ /* 0x000fe20003f0e170 */
[----:B------:R-:W-:-:S02]  /*17480*/  UIADD3 UR4, UP0, UR4, 0x8, URZ ;  /* 0x0000000804047890 */ /* 0x000fc4000ff1e03f */
[----:B------:R-:W-:Y:S02]  /*17490*/  UIADD3.X UR19, UR19, -0x1, URZ, UP1, !UPT ;  /* 0xffffffff13137890 */ /* 0x000fe40008ffe43f */
[----:B------:R-:W-:Y:S01]  /*174a0*/  UIADD3.X UR5, URZ, UR5, URZ, UP0, !UPT ;  /* 0x000000053f057290 */ /* 0x000fe200087fe43f */
[----:B-----5:R-:W-:-:S04]  /*174b0*/  IMAD R11, R41, R16, RZ ;  /* 0x00000010290b7224 */ /* 0x020fc800078e02ff */
[C---:B------:R-:W-:Y:S02]  /*174c0*/  IMAD R11, R40.reuse, R17, R11 ;  /* 0x00000011280b7224 */ /* 0x040fe400078e020b */
[----:B------:R-:W-:-:S04]  /*174d0*/  IMAD.WIDE.U32 R16, R40, R16, R24 ;  /* 0x0000001028107225 */ /* 0x000fc800078e0018 */
[----:B------:R-:W-:Y:S02]  /*174e0*/  IMAD.IADD R17, R17, 0x1, R11 ;  /* 0x0000000111117824 */ /* 0x000fe400078e020b */
[-C--:B--2---:R-:W-:Y:S02]  /*174f0*/  IMAD R11, R35, R22.reuse, RZ ;  /* 0x00000016230b7224 */ /* 0x084fe400078e02ff */
[----:B------:R-:W-:-:S04]  /*17500*/  IMAD.WIDE.U32 R16, R34, R22, R16 ;  /* 0x0000001622107225 */ /* 0x000fc800078e0010 */
[----:B------:R-:W-:-:S05]  /*17510*/  IMAD R11, R34, R23, R11 ;  /* 0x00000017220b7224 */ /* 0x000fca00078e020b */
[----:B------:R-:W-:Y:S01]  /*17520*/  IADD3 R17, R17, R11, RZ ;  /* 0x0000000b11117210 */ /* 0x000fe20007ffe0ff */
[----:B---3--:R-:W-:-:S04]  /*17530*/  IMAD R11, R31, R20, RZ ;  /* 0x000000141f0b7224 */ /* 0x008fc800078e02ff */
[C---:B------:R-:W-:Y:S02]  /*17540*/  IMAD R11, R30.reuse, R21, R11 ;  /* 0x000000151e0b7224 */ /* 0x040fe400078e020b */
[----:B------:R-:W-:-:S05]  /*17550*/  IMAD.WIDE.U32 R16, R30, R20, R16 ;  /* 0x000000141e107225 */ /* 0x000fca00078e0010 */
[----:B------:R-:W-:Y:S01]  /*17560*/  IADD3 R17, R17, R11, RZ ;  /* 0x0000000b11117210 */ /* 0x000fe20007ffe0ff */
[----:B----4-:R-:W-:-:S04]  /*17570*/  IMAD R11, R29, R18, RZ ;  /* 0x000000121d0b7224 */ /* 0x010fc800078e02ff */
[C---:B------:R-:W-:Y:S02]  /*17580*/  IMAD R11, R28.reuse, R19, R11 ;  /* 0x000000131c0b7224 */ /* 0x040fe400078e020b */
[----:B------:R-:W-:-:S04]  /*17590*/  IMAD.WIDE.U32 R16, R28, R18, R16 ;  /* 0x000000121c107225 */ /* 0x000fc800078e0010 */
[-C--:B------:R-:W-:Y:S02]  /*175a0*/  IMAD R13, R13, R26.reuse, RZ ;  /* 0x0000001a0d0d7224 */ /* 0x080fe400078e02ff */
[----:B------:R-:W-:Y:S02]  /*175b0*/  IMAD.IADD R17, R17, 0x1, R11 ;  /* 0x0000000111117824 */ /* 0x000fe400078e020b */
[C---:B------:R-:W-:Y:S02]  /*175c0*/  IMAD R11, R12.reuse, R27, R13 ;  /* 0x0000001b0c0b7224 */ /* 0x040fe400078e020d */
[----:B------:R-:W-:Y:S01]  /*175d0*/  IMAD.WIDE.U32 R12, R12, R26, R16 ;  /* 0x0000001a0c0c7225 */ /* 0x000fe200078e0010 */
[----:B------:R-:W-:-:S04]  /*175e0*/  IADD3 R24, P2, R14, UR22, RZ ;  /* 0x000000160e187c10 */ /* 0x000fc8000ff5e0ff */
[----:B------:R-:W-:Y:S02]  /*175f0*/  IADD3 R28, R13, R11, RZ ;  /* 0x0000000b0d1c7210 */ /* 0x000fe40007ffe0ff */
[----:B------:R-:W-:Y:S02]  /*17600*/  MOV R11, R12 ;  /* 0x0000000c000b7202 */ /* 0x000fe40000000f00 */
[----:B------:R-:W-:-:S07]  /*17610*/  IADD3.X R25, R15, UR11, RZ, P2, !PT ;  /* 0x0000000b0f197c10 */ /* 0x000fce00097fe4ff */
.L_x_751:
[----:B------:R-:W-:-:S04]  /*17620*/  ISETP.NE.U32.AND P2, PT, RZ, UR18, PT ;  /* 0x00000012ff007c0c */ /* 0x000fc8000bf45070 */
[----:B------:R-:W-:-:S13]  /*17630*/  ISETP.NE.OR.EX P0, PT, RZ, UR19, P0, P2 ;  /* 0x00000013ff007c0c */ /* 0x000fda0008705720 */
[----:B------:R-:W-:Y:S05]  /*17640*/  @!P0 BRA `(.L_x_747) ;  /* 0x0000000000c08947 */ /* 0x000fea0003800000 */
.L_x_748:
[----:B------:R-:W-:Y:S01]  /*17650*/  ULEA UR9, UP0, UR4, UR24, 0x3 ;  /* 0x0000001804097291 */ /* 0x000fe2000f80183f */
[----:B------:R-:W-:Y:S01]  /*17660*/  MOV R12, R24 ;  /* 0x00000018000c7202 */ /* 0x000fe20000000f00 */
[----:B------:R-:W-:Y:S01]  /*17670*/  IMAD.MOV.U32 R13, RZ, RZ, R25 ;  /* 0x000000ffff0d7224 */ /* 0x000fe200078e0019 */
[----:B------:R-:W-:Y:S01]  /*17680*/  IADD3 R20, P0, R24, UR22, RZ ;  /* 0x0000001618147c10 */ /* 0x000fe2000ff1e0ff */
[----:B------:R-:W-:Y:S02]  /*17690*/  ULEA.HI.X UR10, UR4, UR25, UR5, 0x3, UP0 ;  /* 0x00000019040a7291 */ /* 0x000fe400080f1c05 */
[----:B------:R-:W-:Y:S02]  /*176a0*/  IMAD.U32 R26, RZ, RZ, UR9 ;  /* 0x00000009ff1a7e24 */ /* 0x000fe4000f8e00ff */
[----:B------:R-:W2:Y:S02]  /*176b0*/  LDG.E.64.CONSTANT R12, desc[UR6][R12.64] ;  /* 0x000000060c0c7981 */ /* 0x000ea4000c1e9b00 */
[----:B------:R-:W-:-:S02]  /*176c0*/  MOV R27, UR10 ;  /* 0x0000000a001b7c02 */ /* 0x000fc40008000f00 */
[----:B------:R-:W-:-:S03]  /*176d0*/  IADD3.X R21, R25, UR11, RZ, P0, !PT ;  /* 0x0000000b19157c10 */ /* 0x000fc600087fe4ff */
        /* <DEDUP_REMOVED lines=10> */
[----:B------:R0:W5:Y:S01]  /*17780*/  LDG.E.64.CONSTANT R30, desc[UR6][R24.64] ;  /* 0x00000006181e7981 */ /* 0x000162000c1e9b00 */
[----:B------:R-:W-:Y:S02]  /*17790*/  MOV R29, R28 ;  /* 0x0000001c001d7202 */ /* 0x000fe40000000f00 */
[----:B------:R-:W-:Y:S01]  /*177a0*/  MOV R28, R11 ;  /* 0x0000000b001c7202 */ /* 0x000fe20000000f00 */
[----:B------:R-:W-:-:S04]  /*177b0*/  UIADD3 UR18, UP0, UR18, -0x4, URZ ;  /* 0xfffffffc12127890 */ /* 0x000fc8000ff1e03f */
[----:B------:R-:W-:Y:S02]  /*177c0*/  UIADD3.X UR19, UR19, -0x1, URZ, UP0, !UPT ;  /* 0xffffffff13137890 */ /* 0x000fe400087fe43f */
[----:B------:R-:W-:-:S04]  /*177d0*/  ISETP.NE.U32.AND P0, PT, RZ, UR18, PT ;  /* 0x00000012ff007c0c */ /* 0x000fc8000bf05070 */
[----:B------:R-:W-:Y:S01]  /*177e0*/  ISETP.NE.AND.EX P0, PT, RZ, UR19, PT, P0 ;  /* 0x00000013ff007c0c */ /* 0x000fe2000bf05300 */
[----:B------:R-:W-:Y:S01]  /*177f0*/  UIADD3 UR4, UP0, UR4, 0x4, URZ ;  /* 0x0000000404047890 */ /* 0x000fe2000ff1e03f */
[----:B0-----:R-:W-:-:S03]  /*17800*/  IADD3 R24, P2, R24, UR22, RZ ;  /* 0x0000001618187c10 */ /* 0x001fc6000ff5e0ff */
[----:B------:R-:W-:Y:S01]  /*17810*/  UIADD3.X UR5, URZ, UR5, URZ, UP0, !UPT ;  /* 0x000000053f057290 */ /* 0x000fe200087fe43f */
[----:B------:R-:W-:Y:S01]  /*17820*/  IADD3.X R25, R25, UR11, RZ, P2, !PT ;  /* 0x0000000b19197c10 */ /* 0x000fe200097fe4ff */
[----:B--2---:R-:W-:Y:S02]  /*17830*/  IMAD R13, R13, R14, RZ ;  /* 0x0000000e0d0d7224 */ /* 0x004fe400078e02ff */
[----:B------:R-:W-:-:S04]  /*17840*/  IMAD.WIDE.U32 R28, R14, R12, R28 ;  /* 0x0000000c0e1c7225 */ /* 0x000fc800078e001c */
[----:B------:R-:W-:Y:S02]  /*17850*/  IMAD R13, R15, R12, R13 ;  /* 0x0000000c0f0d7224 */ /* 0x000fe400078e020d */
[----:B---3--:R-:W-:Y:S02]  /*17860*/  IMAD R11, R17, R18, RZ ;  /* 0x00000012110b7224 */ /* 0x008fe400078e02ff */
[----:B------:R-:W-:Y:S02]  /*17870*/  IMAD.IADD R29, R29, 0x1, R13 ;  /* 0x000000011d1d7824 */ /* 0x000fe400078e020d */
        /* <DEDUP_REMOVED lines=9> */
[----:B------:R-:W-:-:S04]  /*17910*/  IMAD.WIDE.U32 R26, R26, R30, R16 ;  /* 0x0000001e1a1a7225 */ /* 0x000fc800078e0010 */
[----:B------:R-:W-:Y:S01]  /*17920*/  IMAD.IADD R28, R27, 0x1, R11 ;  /* 0x000000011b1c7824 */ /* 0x000fe200078e020b */
[----:B------:R-:W-:Y:S01]  /*17930*/  MOV R11, R26 ;  /* 0x0000001a000b7202 */ /* 0x000fe20000000f00 */
[----:B------:R-:W-:Y:S06]  /*17940*/  @P0 BRA `(.L_x_748) ;  /* 0xfffffffc00400947 */ /* 0x000fec000383ffff */
.L_x_747:
        /* <DEDUP_REMOVED lines=42> */
[C---:B------:R-:W-:Y:S02]  /*17bf0*/  LEA R22, P0, R42.reuse, UR18, 0x3 ;  /* 0x000000122a167c11 */ /* 0x040fe4000f8018ff */
[----:B------:R-:W-:Y:S02]  /*17c00*/  MOV R14, UR4 ;  /* 0x00000004000e7c02 */ /* 0x000fe40008000f00 */
        /* <DEDUP_REMOVED lines=20> */
.L_x_746:
[----:B------:R-:W-:Y:S05]  /*17d50*/  BSYNC B0 ;  /* 0x0000000000007941 */ /* 0x000fea0003800000 */
.L_x_696:
[----:B------:R-:W0:Y:S01]  /*17d60*/  S2R R14, SR_TID.X ;  /* 0x00000000000e7919 */ /* 0x000e220000002100 */
[----:B-----5:R-:W1:Y:S01]  /*17d70*/  @!P1 LDC.64 R12, c[0x0][0x248] ;  /* 0x00009200ff0c9b82 */ /* 0x020e620000000a00 */
[----:B------:R-:W-:Y:S01]  /*17d80*/  ULDC UR4, c[0x0][0x210] ;  /* 0x0000840000047ab9 */ /* 0x000fe20000000800 */
[----:B------:R-:W-:Y:S01]  /*17d90*/  LOP3.LUT R39, R39, R38, RZ, 0x3c, !PT ;  /* 0x0000002627277212 */ /* 0x000fe200078e3cff */
[----:B------:R-:W-:Y:S01]  /*17da0*/  UIADD3 UR4, -UR8, UR4, URZ ;  /* 0x0000000408047290 */ /* 0x000fe2000fffe13f */
[----:B------:R-:W-:Y:S01]  /*17db0*/  LOP3.LUT R37, R37, R36, RZ, 0x3c, !PT ;  /* 0x0000002425257212 */ /* 0x000fe200078e3cff */
[----:B------:R-:W-:Y:S01]  /*17dc0*/  BSSY B0, `(.L_x_752) ;  /* 0x0000041000007945 */ /* 0x000fe20003800000 */
[----:B------:R-:W-:-:S03]  /*17dd0*/  LOP3.LUT R38, R39, R38, RZ, 0x3c, !PT ;  /* 0x0000002627267212 */ /* 0x000fc600078e3cff */
[----:B------:R-:W-:Y:S01]  /*17de0*/  BSSY B1, `(.L_x_753) ;  /* 0x0000038000017945 */ /* 0x000fe20003800000 */
[----:B------:R-:W-:Y:S02]  /*17df0*/  LOP3.LUT R36, R37, R36, RZ, 0x3c, !PT ;  /* 0x0000002425247212 */ /* 0x000fe400078e3cff */
[----:B------:R-:W-:Y:S02]  /*17e00*/  LOP3.LUT R39, R39, R38, RZ, 0x3c, !PT ;  /* 0x0000002627277212 */ /* 0x000fe400078e3cff */
[----:B------:R-:W-:Y:S01]  /*17e10*/  MOV R29, R28 ;  /* 0x0000001c001d7202 */ /* 0x000fe20000000f00 */
[----:B------:R-:W-:Y:S01]  /*17e20*/  IMAD.MOV.U32 R28, RZ, RZ, R11 ;  /* 0x000000ffff1c7224 */ /* 0x000fe200078e000b */
[----:B------:R-:W-:Y:S01]  /*17e30*/  MOV R16, R7 ;  /* 0x0000000700107202 */ /* 0x000fe20000000f00 */
[----:B------:R-:W-:Y:S01]  /*17e40*/  IMAD.MOV.U32 R11, RZ, RZ, R10 ;  /* 0x000000ffff0b7224 */ /* 0x000fe200078e000a */
[----:B------:R-:W-:Y:S02]  /*17e50*/  MOV R17, R8 ;  /* 0x0000000800117202 */ /* 0x000fe40000000f00 */
[----:B------:R-:W-:-:S02]  /*17e60*/  MOV R10, R9 ;  /* 0x00000009000a7202 */ /* 0x000fc40000000f00 */
[----:B------:R-:W-:Y:S01]  /*17e70*/  LOP3.LUT R37, R37, R36, RZ, 0x3c, !PT ;  /* 0x0000002425257212 */ /* 0x000fe200078e3cff */
[C---:B0-----:R-:W-:Y:S01]  /*17e80*/  @!P1 VIADD R15, R14.reuse, UR8 ;  /* 0x000000080e0f9c36 */ /* 0x041fe20008000000 */
[----:B------:R-:W-:-:S03]  /*17e90*/  @!P1 IADD3 R14, R14, 0x80, RZ ;  /* 0x000000800e0e9810 */ /* 0x000fc60007ffe0ff */
[----:B-1----:R-:W-:Y:S01]  /*17ea0*/  @!P1 IMAD.WIDE.U32 R12, R15, 0x8, R12 ;  /* 0x000000080f0c9825 */ /* 0x002fe200078e000c */
[----:B------:R-:W-:-:S04]  /*17eb0*/  ISETP.GE.AND P0, PT, R14, UR4, PT ;  /* 0x000000040e007c0c */ /* 0x000fc8000bf06270 */
[----:B------:R0:W-:Y:S02]  /*17ec0*/  @!P1 STG.E.64 desc[UR6][R12.64], R38 ;  /* 0x000000260c009986 */ /* 0x0001e4000c101b06 */
[----:B0-----:R-:W-:Y:S01]  /*17ed0*/  MOV R13, R2 ;  /* 0x00000002000d7202 */ /* 0x001fe20000000f00 */
[----:B------:R-:W-:Y:S01]  /*17ee0*/  IMAD.MOV.U32 R2, RZ, RZ, R3 ;  /* 0x000000ffff027224 */ /* 0x000fe200078e0003 */
[----:B------:R-:W-:Y:S02]  /*17ef0*/  MOV R3, R4 ;  /* 0x0000000400037202 */ /* 0x000fe40000000f00 */
[----:B------:R-:W-:Y:S01]  /*17f00*/  MOV R4, R5 ;  /* 0x0000000500047202 */ /* 0x000fe20000000f00 */
[----:B------:R-:W-:Y:S01]  /*17f10*/  IMAD.MOV.U32 R5, RZ, RZ, R6 ;  /* 0x000000ffff057224 */ /* 0x000fe200078e0006 */
[----:B------:R-:W-:Y:S01]  /*17f20*/  MOV R12, R0 ;  /* 0x00000000000c7202 */ /* 0x000fe20000000f00 */
[----:B------:R-:W-:Y:S06]  /*17f30*/  @P0 BRA `(.L_x_754) ;  /* 0x0000000000300947 */ /* 0x000fec0003800000 */
[----:B------:R-:W0:Y:S01]  /*17f40*/  LDC.64 R6, c[0x0][0x248] ;  /* 0x00009200ff067b82 */ /* 0x000e220000000a00 */
[C---:B------:R-:W-:Y:S01]  /*17f50*/  IADD3 R9, R14.reuse, UR8, RZ ;  /* 0x000000080e097c10 */ /* 0x040fe2000fffe0ff */
[----:B------:R-:W-:-:S05]  /*17f60*/  VIADD R14, R14, 0x80 ;  /* 0x000000800e0e7836 */ /* 0x000fca0000000000 */
[----:B------:R-:W-:Y:S01]  /*17f70*/  ISETP.GE.AND P0, PT, R14, UR4, PT ;  /* 0x000000040e007c0c */ /* 0x000fe2000bf06270 */
[----:B0-----:R-:W-:-:S05]  /*17f80*/  IMAD.WIDE.U32 R6, R9, 0x8, R6 ;  /* 0x0000000809067825 */ /* 0x001fca00078e0006 */
[----:B------:R0:W-:Y:S07]  /*17f90*/  STG.E.64 desc[UR6][R6.64], R36 ;  /* 0x0000002406007986 */ /* 0x0001ee000c101b06 */
[----:B------:R-:W-:Y:S05]  /*17fa0*/  @P0 BRA `(.L_x_755) ;  /* 0x0000000000300947 */ /* 0x000fea0003800000 */
[----:B0-----:R-:W0:Y:S01]  /*17fb0*/  LDC.64 R6, c[0x0][0x248] ;  /* 0x00009200ff067b82 */ /* 0x001e220000000a00 */
[C---:B------:R-:W-:Y:S02]  /*17fc0*/  IADD3 R9, R14.reuse, UR8, RZ ;  /* 0x000000080e097c10 */ /* 0x040fe4000fffe0ff */
[----:B------:R-:W-:-:S03]  /*17fd0*/  IADD3 R14, R14, 0x80, RZ ;  /* 0x000000800e0e7810 */ /* 0x000fc60007ffe0ff */
[----:B0-----:R-:W-:-:S05]  /*17fe0*/  IMAD.WIDE.U32 R6, R9, 0x8, R6 ;  /* 0x0000000809067825 */ /* 0x001fca00078e0006 */
[----:B------:R0:W-:Y:S02]  /*17ff0*/  STG.E.64 desc[UR6][R6.64], R10 ;  /* 0x0000000a06007986 */ /* 0x0001e4000c101b06 */
.L_x_754:
[----:B------:R-:W-:-:S13]  /*18000*/  ISETP.GE.AND P0, PT, R14, UR4, PT ;  /* 0x000000040e007c0c */ /* 0x000fda000bf06270 */
[----:B------:R-:W-:Y:S05]  /*18010*/  @P0 BRA `(.L_x_756) ;  /* 0x0000000000300947 */ /* 0x000fea0003800000 */
[----:B0-----:R-:W0:Y:S01]  /*18020*/  LDC.64 R6, c[0x0][0x248] ;  /* 0x00009200ff067b82 */ /* 0x001e220000000a00 */
[C---:B------:R-:W-:Y:S01]  /*18030*/  VIADD R9, R14.reuse, UR8 ;  /* 0x000000080e097c36 */ /* 0x040fe20008000000 */
[----:B------:R-:W-:-:S03]  /*18040*/  IADD3 R14, R14, 0x80, RZ ;  /* 0x000000800e0e7810 */ /* 0x000fc60007ffe0ff */
[----:B0-----:R-:W-:-:S05]  /*18050*/  IMAD.WIDE.U32 R6, R9, 0x8, R6 ;  /* 0x0000000809067825 */ /* 0x001fca00078e0006 */
[----:B------:R1:W-:Y:S02]  /*18060*/  STG.E.64 desc[UR6][R6.64], R16 ;  /* 0x0000001006007986 */ /* 0x0003e4000c101b06 */
.L_x_755:
[----:B------:R-:W-:-:S13]  /*18070*/  ISETP.GE.AND P0, PT, R14, UR4, PT ;  /* 0x000000040e007c0c */ /* 0x000fda000bf06270 */
[----:B------:R-:W-:Y:S05]  /*18080*/  @P0 BRA `(.L_x_757) ;  /* 0x0000000000340947 */ /* 0x000fea0003800000 */
[----:B01----:R-:W0:Y:S01]  /*18090*/  LDC.64 R6, c[0x0][0x248] ;  /* 0x00009200ff067b82 */ /* 0x003e220000000a00 */
[C---:B------:R-:W-:Y:S01]  /*180a0*/  IADD3 R9, R14.reuse, UR8, RZ ;  /* 0x000000080e097c10 */ /* 0x040fe2000fffe0ff */
[----:B------:R-:W-:-:S04]  /*180b0*/  VIADD R14, R14, 0x80 ;  /* 0x000000800e0e7836 */ /* 0x000fc80000000000 */
[----:B0-----:R-:W-:-:S05]  /*180c0*/  IMAD.WIDE.U32 R6, R9, 0x8, R6 ;  /* 0x0000000809067825 */ /* 0x001fca00078e0006 */
[----:B------:R1:W-:Y:S02]  /*180d0*/  STG.E.64 desc[UR6][R6.64], R4 ;  /* 0x0000000406007986 */ /* 0x0003e4000c101b06 */
.L_x_756:
[----:B------:R-:W-:-:S13]  /*180e0*/  ISETP.GE.AND P0, PT, R14, UR4, PT ;  /* 0x000000040e007c0c */ /* 0x000fda000bf06270 */
[----:B------:R-:W-:Y:S05]  /*180f0*/  @P0 BREAK B1 ;  /* 0x0000000000010942 */ /* 0x000fea0003800000 */
[----:B------:R-:W-:Y:S05]  /*18100*/  @P0 BRA `(.L_x_758) ;  /* 0x0000000000300947 */ /* 0x000fea0003800000 */
[----:B-1----:R-:W1:Y:S01]  /*18110*/  LDC.64 R4, c[0x0][0x248] ;  /* 0x00009200ff047b82 */ /* 0x002e620000000a00 */
[C---:B0-----:R-:W-:Y:S02]  /*18120*/  IADD3 R7, R14.reuse, UR8, RZ ;  /* 0x000000080e077c10 */ /* 0x041fe4000fffe0ff */
[----:B------:R-:W-:-:S03]  /*18130*/  IADD3 R14, R14, 0x80, RZ ;  /* 0x000000800e0e7810 */ /* 0x000fc60007ffe0ff */
[----:B-1----:R-:W-:-:S05]  /*18140*/  IMAD.WIDE.U32 R4, R7, 0x8, R4 ;  /* 0x0000000807047825 */ /* 0x002fca00078e0004 */
[----:B------:R2:W-:Y:S02]  /*18150*/  STG.E.64 desc[UR6][R4.64], R2 ;  /* 0x0000000204007986 */ /* 0x0005e4000c101b06 */
.L_x_757:
[----:B------:R-:W-:Y:S05]  /*18160*/  BSYNC B1 ;  /* 0x0000000000017941 */ /* 0x000fea0003800000 */
.L_x_753:
[----:B------:R-:W-:-:S13]  /*18170*/  ISETP.GE.AND P0, PT, R14, UR4, PT ;  /* 0x000000040e007c0c */ /* 0x000fda000bf06270 */
[----:B--2---:R-:W2:Y:S01]  /*18180*/  @!P0 LDC.64 R2, c[0x0][0x248] ;  /* 0x00009200ff028b82 */ /* 0x004ea20000000a00 */
[C---:B------:R-:W-:Y:S01]  /*18190*/  @!P0 VIADD R5, R14.reuse, UR8 ;  /* 0x000000080e058c36 */ /* 0x040fe20008000000 */
[----:B------:R-:W-:-:S03]  /*181a0*/  @!P0 IADD3 R14, R14, 0x80, RZ ;  /* 0x000000800e0e8810 */ /* 0x000fc60007ffe0ff */
[----:B--2---:R-:W-:-:S05]  /*181b0*/  @!P0 IMAD.WIDE.U32 R2, R5, 0x8, R2 ;  /* 0x0000000805028825 */ /* 0x004fca00078e0002 */
[----:B------:R2:W-:Y:S02]  /*181c0*/  @!P0 STG.E.64 desc[UR6][R2.64], R12 ;  /* 0x0000000c02008986 */ /* 0x0005e4000c101b06 */
.L_x_758:
[----:B------:R-:W-:Y:S05]  /*181d0*/  BSYNC B0 ;  /* 0x0000000000007941 */ /* 0x000fea0003800000 */
.L_x_752:
[----:B------:R-:W-:Y:S05]  /*181e0*/  WARPSYNC.ALL ;  /* 0x0000000000007948 */ /* 0x000fea0003800000 */
[----:B------:R-:W-:-:S13]  /*181f0*/  ISETP.GE.AND P0, PT, R14, UR4, PT ;  /* 0x000000040e007c0c */ /* 0x000fda000bf06270 */
[----:B------:R-:W-:Y:S05]  /*18200*/  @P0 EXIT ;  /* 0x000000000000094d */ /* 0x000fea0003800000 */
[----:B--2---:R-:W2:Y:S01]  /*18210*/  LDC.64 R2, c[0x0][0x248] ;  /* 0x00009200ff027b82 */ /* 0x004ea20000000a00 */
[----:B-1----:R-:W-:-:S05]  /*18220*/  IADD3 R5, R14, UR8, RZ ;  /* 0x000000080e057c10 */ /* 0x002fca000fffe0ff */
[----:B--2---:R-:W-:-:S05]  /*18230*/  IMAD.WIDE.U32 R2, R5, 0x8, R2 ;  /* 0x0000000805027825 */ /* 0x004fca00078e0002 */
[----:B------:R-:W-:Y:S01]  /*18240*/  STG.E.64 desc[UR6][R2.64], R28 ;  /* 0x0000001c02007986 */ /* 0x000fe2000c101b06 */
[----:B------:R-:W-:Y:S05]  /*18250*/  EXIT ;  /* 0x000000000000794d */ /* 0x000fea0003800000 */
.L_x_759:
        /* <DEDUP_REMOVED lines=10> */
.L_x_3946:


//--------------------- .text._ZN2at6native29vectorized_elementwise_kernelILi4EZZNS0_61_GLOBAL__N__ae8afa13_23_FlattenIndicesKernel_cu_1520ed90_309421_flatten_indices_implINS2_18CUDAKernelLauncherElLl0EEENS_6TensorERKS5_N3c108ArrayRefIlEEENKUlvE0_clEvEUllE_St5arrayIPcLm2EEEEviT0_T1_ --------------------------
	.section	.text._ZN2at6native29vectorized_elementwise_kernelILi4EZZNS0_61_GLOBAL__N__ae8afa13_23_FlattenIndicesKernel_cu_1520ed90_309421_flatten_indices_implINS2_18CUDAKernelLauncherElLl0EEENS_6TensorERKS5_N3c108ArrayRefIlEEENKUlvE0_clEvEUllE_St5arrayIPcLm2EEEEviT0_T1_,"ax",@progbits
	.align	128
        .global         _ZN2at6native29vectorized_elementwise_kernelILi4EZZNS0_61_GLOBAL__N__ae8afa13_23_FlattenIndicesKernel_cu_1520ed90_309421_flatten_indices_implINS2_18CUDAKernelLauncherElLl0EEENS_6TensorERKS5_N3c108ArrayRefIlEEENKUlvE0_clEvEUllE_St5arrayIPcLm2EEEEviT0_T1_
        .type           _ZN2at6native29vectorized_elementwise_kernelILi4EZZNS0_61_GLOBAL__N__ae8afa13_23_FlattenIndicesKernel_cu_1520ed90_309421_flatten_indices_implINS2_18CUDAKernelLauncherElLl0EEENS_6TensorERKS5_N3c108ArrayRefIlEEENKUlvE0_clEvEUllE_St5arrayIPcLm2EEEEviT0_T1_,@function
        .size           _ZN2at6native29vectorized_elementwise_kernelILi4EZZNS0_61_GLOBAL__N__ae8afa13_23_FlattenIndicesKernel_cu_1520ed90_309421_flatten_indices_implINS2_18CUDAKernelLauncherElLl0EEENS_6TensorERKS5_N3c108ArrayRefIlEEENKUlvE0_clEvEUllE_St5arrayIPcLm2EEEEviT0_T1_,(.L_x_3947 - _ZN2at6native29vectorized_elementwise_kernelILi4EZZNS0_61_GLOBAL__N__ae8afa13_23_FlattenIndicesKernel_cu_1520ed90_309421_flatten_indices_implINS2_18CUDAKernelLauncherElLl0EEENS_6TensorERKS5_N3c108ArrayRefIlEEENKUlvE0_clEvEUllE_St5arrayIPcLm2EEEEviT0_T1_)
        .other          _ZN2at6native29vectorized_elementwise_kernelILi4EZZNS0_61_GLOBAL__N__ae8afa13_23_FlattenIndicesKernel_cu_1520ed90_309421_flatten_indices_implINS2_18CUDAKernelLauncherElLl0EEENS_6TensorERKS5_N3c108ArrayRefIlEEENKUlvE0_clEvEUllE_St5arrayIPcLm2EEEEviT0_T1_,@"STO_CUDA_ENTRY STV_DEFAULT"
_ZN2at6native29vectorized_elementwise_kernelILi4EZZNS0_61_GLOBAL__N__ae8afa13_23_FlattenIndicesKernel_cu_1520ed90_309421_flatten_indices_implINS2_18CUDAKernelLauncherElLl0EEENS_6TensorERKS5_N3c108ArrayRefIlEEENKUlvE0_clEvEUllE_St5arrayIPcLm2EEEEviT0_T1_:
.text._ZN2at6native29vectorized_elementwise_kernelILi4EZZNS0_61_GLOBAL__N__ae8afa13_23_FlattenIndicesKernel_cu_1520ed90_309421_flatten_indices_implINS2_18CUDAKernelLauncherElLl0EEENS_6TensorERKS5_N3c108ArrayRefIlEEENKUlvE0_clEvEUllE_St5arrayIPcLm2EEEEviT0_T1_:
        /* <DEDUP_REMOVED lines=72> */
.L_x_765:
        /* <DEDUP_REMOVED lines=141> */
.L_x_764:
        /* <DEDUP_REMOVED lines=80> */
.L_x_766:
[----:B------:R-:W-:-:S04]  /*1250*/  ISETP.NE.U32.AND P2, PT, R30, RZ, PT ;  /* 0x000000ff1e00720c */ /* 0x000fc80003f45070 */
[----:B------:R-:W-:-:S13]  /*1260*/  ISETP.NE.OR.EX P0, PT, R0, RZ, P0, P2 ;  /* 0x000000ff0000720c */ /* 0x000fda0000705720 */
[----:B------:R-:W-:Y:S05]  /*1270*/  @!P0 BRA `(.L_x_762) ;  /* 0x0000000000b48947 */ /* 0x000fea0003800000 */
.L_x_763:
        /* <DEDUP_REMOVED lines=45> */
.L_x_762:
        /* <DEDUP_REMOVED lines=57> */
.L_x_767:
        /* <DEDUP_REMOVED lines=29> */
.L_x_771:
        /* <DEDUP_REMOVED lines=142> */
.L_x_770:
        /* <DEDUP_REMOVED lines=81> */
.L_x_772:
[----:B------:R-:W-:-:S04]  /*28a0*/  ISETP.NE.U32.AND P3, PT, R2, RZ, PT ;  /* 0x000000ff0200720c */ /* 0x000fc80003f65070 */
[----:B------:R-:W-:-:S13]  /*28b0*/  ISETP.NE.OR.EX P0, PT, R0, RZ, P0, P3 ;  /* 0x000000ff0000720c */ /* 0x000fda0000705730 */
[----:B------:R-:W-:Y:S05]  /*28c0*/  @!P0 BRA `(.L_x_768) ;  /* 0x0000000000bc8947 */ /* 0x000fea0003800000 */
.L_x_769:
        /* <DEDUP_REMOVED lines=47> */
.L_x_768:
        /* <DEDUP_REMOVED lines=55> */
.L_x_773:
        /* <DEDUP_REMOVED lines=29> */
.L_x_777:
        /* <DEDUP_REMOVED lines=144> */
.L_x_776:
        /* <DEDUP_REMOVED lines=81> */
.L_x_778:
[----:B------:R-:W-:-:S04]  /*3f10*/  ISETP.NE.U32.AND P3, PT, R2, RZ, PT ;  /* 0x000000ff0200720c */ /* 0x000fc80003f65070 */
[----:B------:R-:W-:-:S13]  /*3f20*/  ISETP.NE.OR.EX P0, PT, R0, RZ, P0, P3 ;  /* 0x000000ff0000720c */ /* 0x000fda0000705730 */
[----:B------:R-:W-:Y:S05]  /*3f30*/  @!P0 BRA `(.L_x_774) ;  /* 0x0000000000c08947 */ /* 0x000fea0003800000 */
.L_x_775:
        /* <DEDUP_REMOVED lines=48> */
.L_x_774:
        /* <DEDUP_REMOVED lines=57> */
.L_x_779:
        /* <DEDUP_REMOVED lines=29> */
.L_x_783:
        /* <DEDUP_REMOVED lines=144> */
.L_x_782:
        /* <DEDUP_REMOVED lines=82> */
.L_x_784:
[----:B------:R-:W-:-:S04]  /*55c0*/  ISETP.NE.U32.AND P3, PT, R2, RZ, PT ;  /* 0x000000ff0200720c */ /* 0x000fc80003f65070 */
[----:B------:R-:W-:-:S13]  /*55d0*/  ISETP.NE.OR.EX P0, PT, R0, RZ, P0, P3 ;  /* 0x000000ff0000720c */ /* 0x000fda0000705730 */
[----:B------:R-:W-:Y:S05]  /*55e0*/  @!P0 BRA `(.L_x_780) ;  /* 0x0000000000c08947 */ /* 0x000fea0003800000 */
.L_x_781:
        /* <DEDUP_REMOVED lines=48> */
.L_x_780:
        /* <DEDUP_REMOVED lines=57> */
.L_x_785:
        /* <DEDUP_REMOVED lines=29> */
.L_x_789:
        /* <DEDUP_REMOVED lines=144> */
.L_x_788:
        /* <DEDUP_REMOVED lines=82> */
.L_x_790:
[----:B------:R-:W-:-:S04]  /*6c70*/  ISETP.NE.U32.AND P3, PT, R2, RZ, PT ;  /* 0x000000ff0200720c */ /* 0x000fc80003f65070 */
[----:B------:R-:W-:-:S13]  /*6c80*/  ISETP.NE.OR.EX P0, PT, R0, RZ, P0, P3 ;  /* 0x000000ff0000720c */ /* 0x000fda0000705730 */
[----:B------:R-:W-:Y:S05]  /*6c90*/  @!P0 BRA `(.L_x_786) ;  /* 0x0000000000c08947 */ /* 0x000fea0003800000 */
.L_x_787:
        /* <DEDUP_REMOVED lines=48> */
.L_x_786:
        /* <DEDUP_REMOVED lines=58> */
.L_x_791:
        /* <DEDUP_REMOVED lines=28> */
.L_x_795:
        /* <DEDUP_REMOVED lines=141> */
.L_x_794:
        /* <DEDUP_REMOVED lines=79> */
.L_x_796:
[----:B------:R-:W-:-:S04]  /*82c0*/  ISETP.NE.U32.AND P3, PT, R2, RZ, PT ;  /* 0x000000ff0200720c */ /* 0x000fc80003f65070 */
[----:B------:R-:W-:-:S13]  /*82d0*/  ISETP.NE.OR.EX P0, PT, R0, RZ, P0, P3 ;  /* 0x000000ff0000720c */ /* 0x000fda0000705730 */
[----:B------:R-:W-:Y:S05]  /*82e0*/  @!P0 BRA `(.L_x_792) ;  /* 0x0000000000b48947 */ /* 0x000fea0003800000 */
.L_x_793:
        /* <DEDUP_REMOVED lines=45> */
.L_x_792:
        /* <DEDUP_REMOVED lines=50> */
.L_x_797:
        /* <DEDUP_REMOVED lines=29> */
.L_x_801:
        /* <DEDUP_REMOVED lines=141> */
.L_x_800:
        /* <DEDUP_REMOVED lines=80> */
.L_x_802:
[----:B------:R-:W-:-:S04]  /*9880*/  ISETP.NE.U32.AND P3, PT, R12, RZ, PT ;  /* 0x000000ff0c00720c */ /* 0x000fc80003f65070 */
[----:B------:R-:W-:-:S13]  /*9890*/  ISETP.NE.OR.EX P0, PT, R0, RZ, P0, P3 ;  /* 0x000000ff0000720c */ /* 0x000fda0000705730 */
[----:B------:R-:W-:Y:S05]  /*98a0*/  @!P0 BRA `(.L_x_798) ;  /* 0x0000000000b48947 */ /* 0x000fea0003800000 */
.L_x_799:
        /* <DEDUP_REMOVED lines=45> */
.L_x_798:
        /* <DEDUP_REMOVED lines=50> */
.L_x_803:
        /* <DEDUP_REMOVED lines=30> */
.L_x_807:
        /* <DEDUP_REMOVED lines=145> */
.L_x_806:
        /* <DEDUP_REMOVED lines=83> */
.L_x_808:
[----:B------:R-:W-:-:S04]  /*aec0*/  ISETP.NE.U32.AND P1, PT, R12, RZ, PT ;  /* 0x000000ff0c00720c */ /* 0x000fc80003f25070 */
[----:B------:R-:W-:-:S13]  /*aed0*/  ISETP.NE.OR.EX P0, PT, R0, RZ, P0, P1 ;  /* 0x000000ff0000720c */ /* 0x000fda0000705710 */
[----:B------:R-:W-:Y:S05]  /*aee0*/  @!P0 BRA `(.L_x_804) ;  /* 0x0000000000b48947 */ /* 0x000fea0003800000 */
.L_x_805:
        /* <DEDUP_REMOVED lines=45> */
.L_x_804:
        /* <DEDUP_REMOVED lines=53> */
.L_x_761:
        /* <DEDUP_REMOVED lines=24> */
.L_x_760:
        /* <DEDUP_REMOVED lines=114> */
.L_x_815:
        /* <DEDUP_REMOVED lines=146> */
.L_x_814:
        /* <DEDUP_REMOVED lines=83> */
.L_x_816:
[----:B------:R-:W-:-:S04]  /*cc00*/  ISETP.NE.U32.AND P2, PT, RZ, UR9, PT ;  /* 0x00000009ff007c0c */ /* 0x000fc8000bf45070 */
[----:B------:R-:W-:-:S13]  /*cc10*/  ISETP.NE.OR.EX P0, PT, RZ, UR15, P0, P2 ;  /* 0x0000000fff007c0c */ /* 0x000fda0008705720 */
[----:B------:R-:W-:Y:S05]  /*cc20*/  @!P0 BRA `(.L_x_812) ;  /* 0x0000000000c48947 */ /* 0x000fea0003800000 */
.L_x_813:
        /* <DEDUP_REMOVED lines=49> */
.L_x_812:
        /* <DEDUP_REMOVED lines=59> */
.L_x_811:
[----:B------:R-:W-:Y:S05]  /*d2f0*/  BSYNC B0 ;  /* 0x0000000000007941 */ /* 0x000fea0003800000 */
.L_x_810:
        /* <DEDUP_REMOVED lines=47> */
.L_x_822:
        /* <DEDUP_REMOVED lines=145> */
.L_x_821:
        /* <DEDUP_REMOVED lines=83> */
.L_x_823:
[----:B------:R-:W-:-:S04]  /*e430*/  ISETP.NE.U32.AND P2, PT, RZ, UR9, PT ;  /* 0x00000009ff007c0c */ /* 0x000fc8000bf45070 */
[----:B------:R-:W-:-:S13]  /*e440*/  ISETP.NE.OR.EX P0, PT, RZ, UR11, P0, P2 ;  /* 0x0000000bff007c0c */ /* 0x000fda0008705720 */
[----:B------:R-:W-:Y:S05]  /*e450*/  @!P0 BRA `(.L_x_819) ;  /* 0x0000000000c48947 */ /* 0x000fea0003800000 */
.L_x_820:
        /* <DEDUP_REMOVED lines=49> */
.L_x_819:
        /* <DEDUP_REMOVED lines=65> */
.L_x_818:
[----:B------:R-:W-:Y:S05]  /*eb80*/  BSYNC B0 ;  /* 0x0000000000007941 */ /* 0x000fea0003800000 */
.L_x_817:
        /* <DEDUP_REMOVED lines=46> */
.L_x_829:
        /* <DEDUP_REMOVED lines=146> */
.L_x_828:
        /* <DEDUP_REMOVED lines=85> */
.L_x_830:
[----:B------:R-:W-:-:S04]  /*fce0*/  ISETP.NE.U32.AND P2, PT, RZ, UR12, PT ;  /* 0x0000000cff007c0c */ /* 0x000fc8000bf45070 */
[----:B------:R-:W-:-:S13]  /*fcf0*/  ISETP.NE.OR.EX P0, PT, RZ, UR11, P0, P2 ;  /* 0x0000000bff007c0c */ /* 0x000fda0008705720 */
[----:B------:R-:W-:Y:S05]  /*fd00*/  @!P0 BRA `(.L_x_826) ;  /* 0x0000000000c48947 */ /* 0x000fea0003800000 */
.L_x_827:
        /* <DEDUP_REMOVED lines=49> */
.L_x_826:
        /* <DEDUP_REMOVED lines=64> */
.L_x_825:
[----:B------:R-:W-:Y:S05]  /*10420*/  BSYNC B0 ;  /* 0x0000000000007941 */ /* 0x000fea0003800000 */
.L_x_824:
        /* <DEDUP_REMOVED lines=46> */
.L_x_836:
        /* <DEDUP_REMOVED lines=145> */
.L_x_835:
        /* <DEDUP_REMOVED lines=83> */
.L_x_837:
[----:B------:R-:W-:-:S04]  /*11550*/  ISETP.NE.U32.AND P2, PT, RZ, UR10, PT ;  /* 0x0000000aff007c0c */ /* 0x000fc8000bf45070 */
[----:B------:R-:W-:-:S13]  /*11560*/  ISETP.NE.OR.EX P0, PT, RZ, UR11, P0, P2 ;  /* 0x0000000bff007c0c */ /* 0x000fda0008705720 */
[----:B------:R-:W-:Y:S05]  /*11570*/  @!P0 BRA `(.L_x_833) ;  /* 0x0000000000c08947 */ /* 0x000fea0003800000 */
.L_x_834:
        /* <DEDUP_REMOVED lines=48> */
.L_x_833:
        /* <DEDUP_REMOVED lines=64> */
.L_x_832:
[----:B------:R-:W-:Y:S05]  /*11c80*/  BSYNC B0 ;  /* 0x0000000000007941 */ /* 0x000fea0003800000 */
.L_x_831:
        /* <DEDUP_REMOVED lines=45> */
.L_x_843:
        /* <DEDUP_REMOVED lines=145> */
.L_x_842:
        /* <DEDUP_REMOVED lines=83> */
.L_x_844:
[----:B------:R-:W-:-:S04]  /*12da0*/  ISETP.NE.U32.AND P2, PT, RZ, UR10, PT ;  /* 0x0000000aff007c0c */ /* 0x000fc8000bf45070 */
[----:B------:R-:W-:-:S13]  /*12db0*/  ISETP.NE.OR.EX P0, PT, RZ, UR11, P0, P2 ;  /* 0x0000000bff007c0c */ /* 0x000fda0008705720 */
[----:B------:R-:W-:Y:S05]  /*12dc0*/  @!P0 BRA `(.L_x_840) ;  /* 0x0000000000c08947 */ /* 0x000fea0003800000 */
.L_x_841:
        /* <DEDUP_REMOVED lines=48> */
.L_x_840:
        /* <DEDUP_REMOVED lines=63> */
.L_x_839:
[----:B------:R-:W-:Y:S05]  /*134c0*/  BSYNC B0 ;  /* 0x0000000000007941 */ /* 0x000fea0003800000 */
.L_x_838:
        /* <DEDUP_REMOVED lines=45> */
.L_x_850:
        /* <DEDUP_REMOVED lines=145> */
.L_x_849:
        /* <DEDUP_REMOVED lines=83> */
.L_x_851:
[----:B------:R-:W-:-:S04]  /*145e0*/  ISETP.NE.U32.AND P2, PT, RZ, UR13, PT ;  /* 0x0000000dff007c0c */ /* 0x000fc8000bf45070 */
[----:B------:R-:W-:-:S13]  /*145f0*/  ISETP.NE.OR.EX P0, PT, RZ, UR18, P0, P2 ;  /* 0x00000012ff007c0c */ /* 0x000fda0008705720 */
[----:B------:R-:W-:Y:S05]  /*14600*/  @!P0 BRA `(.L_x_847) ;  /* 0x0000000000c08947 */ /* 0x000fea0003800000 */
.L_x_848:
        /* <DEDUP_REMOVED lines=48> */
.L_x_847:
        /* <DEDUP_REMOVED lines=63> */
.L_x_846:
[----:B------:R-:W-:Y:S05]  /*14d00*/  BSYNC B0 ;  /* 0x0000000000007941 */ /* 0x000fea0003800000 */
.L_x_845:
        /* <DEDUP_REMOVED lines=44> */
.L_x_857:
        /* <DEDUP_REMOVED lines=145> */
.L_x_856:
        /* <DEDUP_REMOVED lines=83> */
.L_x_858:
[----:B------:R-:W-:-:S04]  /*15e10*/  ISETP.NE.U32.AND P2, PT, RZ, UR13, PT ;  /* 0x0000000dff007c0c */ /* 0x000fc8000bf45070 */
[----:B------:R-:W-:-:S13]  /*15e20*/  ISETP.NE.OR.EX P0, PT, RZ, UR18, P0, P2 ;  /* 0x00000012ff007c0c */ /* 0x000fda0008705720 */
[----:B------:R-:W-:Y:S05]  /*15e30*/  @!P0 BRA `(.L_x_854) ;  /* 0x0000000000b88947 */ /* 0x000fea0003800000 */
.L_x_855:
        /* <DEDUP_REMOVED lines=46> */
.L_x_854:
        /* <DEDUP_REMOVED lines=64> */
.L_x_853:
[----:B------:R-:W-:Y:S05]  /*16520*/  BSYNC B0 ;  /* 0x0000000000007941 */ /* 0x000fea0003800000 */
.L_x_852:
        /* <DEDUP_REMOVED lines=45> */
.L_x_863:
        /* <DEDUP_REMOVED lines=145> */
.L_x_862:
        /* <DEDUP_REMOVED lines=81> */
.L_x_864:
[----:B------:R-:W-:-:S04]  /*17620*/  ISETP.NE.U32.AND P2, PT, RZ, UR18, PT ;  /* 0x00000012ff007c0c */ /* 0x000fc8000bf45070 */
[----:B------:R-:W-:-:S13]  /*17630*/  ISETP.NE.OR.EX P0, PT, RZ, UR19, P0, P2 ;  /* 0x00000013ff007c0c */ /* 0x000fda0008705720 */
[----:B------:R-:W-:Y:S05]  /*17640*/  @!P0 BRA `(.L_x_860) ;  /* 0x0000000000c08947 */ /* 0x000fea0003800000 */
.L_x_861:
        /* <DEDUP_REMOVED lines=48> */
.L_x_860:
        /* <DEDUP_REMOVED lines=64> */
.L_x_859:
[----:B------:R-:W-:Y:S05]  /*17d50*/  BSYNC B0 ;  /* 0x0000000000007941 */ /* 0x000fea0003800000 */
.L_x_809:
        /* <DEDUP_REMOVED lines=42> */
.L_x_867:
[----:B------:R-:W-:-:S13]  /*18000*/  ISETP.GE.AND P0, PT, R14, UR4, PT ;  /* 0x000000040e007c0c */ /* 0x000fda000bf06270 */
[----:B------:R-:W-:Y:S05]  /*18010*/  @P0 BRA `(.L_x_869) ;  /* 0x0000000000300947 */ /* 0x000fea0003800000 */
[----:B0-----:R-:W0:Y:S01]  /*18020*/  LDC.64 R6, c[0x0][0x248] ;  /* 0x00009200ff067b82 */ /* 0x001e220000000a00 */
[C---:B------:R-:W-:Y:S01]  /*18030*/  VIADD R9, R14.reuse, UR8 ;  /* 0x000000080e097c36 */ /* 0x040fe20008000000 */
[----:B------:R-:W-:-:S03]  /*18040*/  IADD3 R14, R14, 0x80, RZ ;  /* 0x000000800e0e7810 */ /* 0x000fc60007ffe0ff */
[----:B0-----:R-:W-:-:S05]  /*18050*/  IMAD.WIDE.U32 R6, R9, 0x8, R6 ;  /* 0x0000000809067825 */ /* 0x001fca00078e0006 */
[----:B------:R1:W-:Y:S02]  /*18060*/  STG.E.64 desc[UR6][R6.64], R16 ;  /* 0x0000001006007986 */ /* 0x0003e4000c101b06 */
.L_x_868:
[----:B------:R-:W-:-:S13]  /*18070*/  ISETP.GE.AND P0, PT, R14, UR4, PT ;  /* 0x000000040e007c0c */ /* 0x000fda000bf06270 */
[----:B------:R-:W-:Y:S05]  /*18080*/  @P0 BRA `(.L_x_870) ;  /* 0x0000000000340947 */ /* 0x000fea0003800000 */
[----:B01----:R-:W0:Y:S01]  /*18090*/  LDC.64 R6, c[0x0][0x248] ;  /* 0x00009200ff067b82 */ /* 0x003e220000000a00 */
[C---:B------:R-:W-:Y:S01]  /*180a0*/  IADD3 R9, R14.reuse, UR8, RZ ;  /* 0x000000080e097c10 */ /* 0x040fe2000fffe0ff */
[----:B------:R-:W-:-:S04]  /*180b0*/  VIADD R14, R14, 0x80 ;  /* 0x000000800e0e7836 */ /* 0x000fc80000000000 */
[----:B0-----:R-:W-:-:S05]  /*180c0*/  IMAD.WIDE.U32 R6, R9, 0x8, R6 ;  /* 0x0000000809067825 */ /* 0x001fca00078e0006 */
[----:B------:R1:W-:Y:S02]  /*180d0*/  STG.E.64 desc[UR6][R6.64], R4 ;  /* 0x0000000406007986 */ /* 0x0003e4000c101b06 */
.L_x_869:
        /* <DEDUP_REMOVED lines=8> */
.L_x_870:
[----:B------:R-:W-:Y:S05]  /*18160*/  BSYNC B1 ;  /* 0x0000000000017941 */ /* 0x000fea0003800000 */
.L_x_866:
[----:B------:R-:W-:-:S13]  /*18170*/  ISETP.GE.AND P0, PT, R14, UR4, PT ;  /* 0x000000040e007c0c */ /* 0x000fda000bf06270 */
[----:B--2---:R-:W2:Y:S01]  /*18180*/  @!P0 LDC.64 R2, c[0x0][0x248] ;  /* 0x00009200ff028b82 */ /* 0x004ea20000000a00 */
[C---:B------:R-:W-:Y:S01]  /*18190*/  @!P0 VIADD R5, R14.reuse, UR8 ;  /* 0x000000080e058c36 */ /* 0x040fe20008000000 */
[----:B------:R-:W-:-:S03]  /*181a0*/  @!P0 IADD3 R14, R14, 0x80, RZ ;  /* 0x000000800e0e8810 */ /* 0x000fc60007ffe0ff */
[----:B--2---:R-:W-:-:S05]  /*181b0*/  @!P0 IMAD.WIDE.U32 R2, R5, 0x8, R2 ;  /* 0x0000000805028825 */ /* 0x004fca00078e0002 */
[----:B------:R2:W-:Y:S02]  /*181c0*/  @!P0 STG.E.64 desc[UR6][R2.64], R12 ;  /* 0x0000000c02008986 */ /* 0x0005e4000c101b06 */
.L_x_871:
[----:B------:R-:W-:Y:S05]  /*181d0*/  BSYNC B0 ;  /* 0x0000000000007941 */ /* 0x000fea0003800000 */
.L_x_865:
        /* <DEDUP_REMOVED lines=8> */
.L_x_872:
        /* <DEDUP_REMOVED lines=10> */
.L_x_3947:


//--------------------- .text._ZN2at6native29vectorized_elementwise_kernelILi8EZZNS0_61_GLOBAL__N__ae8afa13_23_FlattenIndicesKernel_cu_1520ed90_309421_flatten_indices_implINS2_18CUDAKernelLauncherElLl0EEENS_6TensorERKS5_N3c108ArrayRefIlEEENKUlvE0_clEvEUllE_St5arrayIPcLm2EEEEviT0_T1_ --------------------------
	.section	.text._ZN2at6native29vectorized_elementwise_kernelILi8EZZNS0_61_GLOBAL__N__ae8afa13_23_FlattenIndicesKernel_cu_1520ed90_309421_flatten_indices_implINS2_18CUDAKernelLauncherElLl0EEENS_6TensorERKS5_N3c108ArrayRefIlEEENKUlvE0_clEvEUllE_St5arrayIPcLm2EEEEviT0_T1_,"ax",@progbits
	.align	128
        .global         _ZN2at6native29vectorized_elementwise_kernelILi8EZZNS0_61_GLOBAL__N__ae8afa13_23_FlattenIndicesKernel_cu_1520ed90_309421_flatten_indices_implINS2_18CUDAKernelLauncherElLl0EEENS_6TensorERKS5_N3c108ArrayRefIlEEENKUlvE0_clEvEUllE_St5arrayIPcLm2EEEEviT0_T1_
        .type           _ZN2at6native29vectorized_elementwise_kernelILi8EZZNS0_61_GLOBAL__N__ae8afa13_23_FlattenIndicesKernel_cu_1520ed90_309421_flatten_indices_implINS2_18CUDAKernelLauncherElLl0EEENS_6TensorERKS5_N3c108ArrayRefIlEEENKUlvE0_clEvEUllE_St5arrayIPcLm2EEEEviT0_T1_,@function
        .size           _ZN2at6native29vectorized_elementwise_kernelILi8EZZNS0_61_GLOBAL__N__ae8afa13_23_FlattenIndicesKernel_cu_1520ed90_309421_flatten_indices_implINS2_18CUDAKernelLauncherElLl0EEENS_6TensorERKS5_N3c108ArrayRefIlEEENKUlvE0_clEvEUllE_St5arrayIPcLm2EEEEviT0_T1_,(.L_x_3948 - _ZN2at6native29vectorized_elementwise_kernelILi8EZZNS0_61_GLOBAL__N__ae8afa13_23_FlattenIndicesKernel_cu_1520ed90_309421_flatten_indices_implINS2_18CUDAKernelLauncherElLl0EEENS_6TensorERKS5_N3c108ArrayRefIlEEENKUlvE0_clEvEUllE_St5arrayIPcLm2EEEEviT0_T1_)
        .other          _ZN2at6native29vectorized_elementwise_kernelILi8EZZNS0_61_GLOBAL__N__ae8afa13_23_FlattenIndicesKernel_cu_1520ed90_309421_flatten_indices_implINS2_18CUDAKernelLauncherElLl0EEENS_6TensorERKS5_N3c108ArrayRefIlEEENKUlvE0_clEvEUllE_St5arrayIPcLm2EEEEviT0_T1_,@"STO_CUDA_ENTRY STV_DEFAULT"
_ZN2at6native29vectorized_elementwise_kernelILi8EZZNS0_61_GLOBAL__N__ae8afa13_23_FlattenIndicesKernel_cu_1520ed90_309421_flatten_indices_implINS2_18CUDAKernelLauncherElLl0EEENS_6TensorERKS5_N3c108ArrayRefIlEEENKUlvE0_clEvEUllE_St5arrayIPcLm2EEEEviT0_T1_:
.text._ZN2at6native29vectorized_elementwise_kernelILi8EZZNS0_61_GLOBAL__N__ae8afa13_23_FlattenIndicesKernel_cu_1520ed90_309421_flatten_indices_implINS2_18CUDAKernelLauncherElLl0EEENS_6TensorERKS5_N3c108ArrayRefIlEEENKUlvE0_clEvEUllE_St5arrayIPcLm2EEEEviT0_T1_:
        /* <DEDUP_REMOVED lines=72> */
.L_x_878:
        /* <DEDUP_REMOVED lines=141> */
.L_x_877:
        /* <DEDUP_REMOVED lines=80> */
.L_x_879:
[----:B------:R-:W-:-:S04]  /*1250*/  ISETP.NE.U32.AND P2, PT, R30, RZ, PT ;  /* 0x000000ff1e00720c */ /* 0x000fc80003f45070 */
[----:B------:R-:W-:-:S13]  /*1260*/  ISETP.NE.OR.EX P0, PT, R0, RZ, P0, P2 ;  /* 0x000000ff0000720c */ /* 0x000fda0000705720 */
[----:B------:R-:W-:Y:S05]  /*1270*/  @!P0 BRA `(.L_x_875) ;  /* 0x0000000000b48947 */ /* 0x000fea0003800000 */
.L_x_876:
        /* <DEDUP_REMOVED lines=45> */
.L_x_875:
        /* <DEDUP_REMOVED lines=57> */
.L_x_880:
        /* <DEDUP_REMOVED lines=29> */
.L_x_884:
        /* <DEDUP_REMOVED lines=142> */
.L_x_883:
        /* <DEDUP_REMOVED lines=81> */
.L_x_885:
[----:B------:R-:W-:-:S04]  /*28a0*/  ISETP.NE.U32.AND P3, PT, R2, RZ, PT ;  /* 0x000000ff0200720c */ /* 0x000fc80003f65070 */
[----:B------:R-:W-:-:S13]  /*28b0*/  ISETP.NE.OR.EX P0, PT, R0, RZ, P0, P3 ;  /* 0x000000ff0000720c */ /* 0x000fda0000705730 */
[----:B------:R-:W-:Y:S05]  /*28c0*/  @!P0 BRA `(.L_x_881) ;  /* 0x0000000000bc8947 */ /* 0x000fea0003800000 */
.L_x_882:
        /* <DEDUP_REMOVED lines=47> */
.L_x_881:
        /* <DEDUP_REMOVED lines=55> */
.L_x_886:
        /* <DEDUP_REMOVED lines=29> */
.L_x_890:
        /* <DEDUP_REMOVED lines=144> */
.L_x_889:
        /* <DEDUP_REMOVED lines=81> */
.L_x_891:
[----:B------:R-:W-:-:S04]  /*3f10*/  ISETP.NE.U32.AND P3, PT, R2, RZ, PT ;  /* 0x000000ff0200720c */ /* 0x000fc80003f65070 */
[----:B------:R-:W-:-:S13]  /*3f20*/  ISETP.NE.OR.EX P0, PT, R0, RZ, P0, P3 ;  /* 0x000000ff0000720c */ /* 0x000fda0000705730 */
[----:B------:R-:W-:Y:S05]  /*3f30*/  @!P0 BRA `(.L_x_887) ;  /* 0x0000000000c08947 */ /* 0x000fea0003800000 */
.L_x_888:
        /* <DEDUP_REMOVED lines=48> */
.L_x_887:
        /* <DEDUP_REMOVED lines=57> */
.L_x_892:
        /* <DEDUP_REMOVED lines=29> */
.L_x_896:
        /* <DEDUP_REMOVED lines=144> */
.L_x_895:
        /* <DEDUP_REMOVED lines=82> */
.L_x_897:
[----:B------:R-:W-:-:S04]  /*55c0*/  ISETP.NE.U32.AND P3, PT, R2, RZ, PT ;  /* 0x000000ff0200720c */ /* 0x000fc80003f65070 */
[----:B------:R-:W-:-:S13]  /*55d0*/  ISETP.NE.OR.EX P0, PT, R0, RZ, P0, P3 ;  /* 0x000000ff0000720c */ /* 0x000fda0000705730 */
[----:B------:R-:W-:Y:S05]  /*55e0*/  @!P0 BRA `(.L_x_893) ;  /* 0x0000000000c08947 */ /* 0x000fea0003800000 */
.L_x_894:
        /* <DEDUP_REMOVED lines=48> */
.L_x_893:
        /* <DEDUP_REMOVED lines=57> */
.L_x_898:
        /* <DEDUP_REMOVED lines=29> */
.L_x_902:
        /* <DEDUP_REMOVED lines=144> */
.L_x_901:
        /* <DEDUP_REMOVED lines=82> */
.L_x_903:
[----:B------:R-:W-:-:S04]  /*6c70*/  ISETP.NE.U32.AND P3, PT, R2, RZ, PT ;  /* 0x000000ff0200720c */ /* 0x000fc80003f65070 */
[----:B------:R-:W-:-:S13]  /*6c80*/  ISETP.NE.OR.EX P0, PT, R0, RZ, P0, P3 ;  /* 0x000000ff0000720c */ /* 0x000fda0000705730 */
[----:B------:R-:W-:Y:S05]  /*6c90*/  @!P0 BRA `(.L_x_899) ;  /* 0x0000000000c08947 */ /* 0x000fea0003800000 */
.L_x_900:
        /* <DEDUP_REMOVED lines=48> */
.L_x_899:
        /* <DEDUP_REMOVED lines=58> */
.L_x_904:
        /* <DEDUP_REMOVED lines=28> */
.L_x_908:
        /* <DEDUP_REMOVED lines=141> */
.L_x_907:
        /* <DEDUP_REMOVED lines=79> */
.L_x_909:
[----:B------:R-:W-:-:S04]  /*82c0*/  ISETP.NE.U32.AND P3, PT, R2, RZ, PT ;  /* 0x000000ff0200720c */ /* 0x000fc80003f65070 */
[----:B------:R-:W-:-:S13]  /*82d0*/  ISETP.NE.OR.EX P0, PT, R0, RZ, P0, P3 ;  /* 0x000000ff0000720c */ /* 0x000fda0000705730 */
[----:B------:R-:W-:Y:S05]  /*82e0*/  @!P0 BRA `(.L_x_905) ;  /* 0x0000000000b48947 */ /* 0x000fea0003800000 */
.L_x_906:
        /* <DEDUP_REMOVED lines=45> */
.L_x_905:
        /* <DEDUP_REMOVED lines=50> */
.L_x_910:
        /* <DEDUP_REMOVED lines=29> */
.L_x_914:
        /* <DEDUP_REMOVED lines=141> */
.L_x_913:
        /* <DEDUP_REMOVED lines=80> */
.L_x_915:
[----:B------:R-:W-:-:S04]  /*9880*/  ISETP.NE.U32.AND P3, PT, R12, RZ, PT ;  /* 0x000000ff0c00720c */ /* 0x000fc80003f65070 */
[----:B------:R-:W-:-:S13]  /*9890*/  ISETP.NE.OR.EX P0, PT, R0, RZ, P0, P3 ;  /* 0x000000ff0000720c */ /* 0x000fda0000705730 */
[----:B------:R-:W-:Y:S05]  /*98a0*/  @!P0 BRA `(.L_x_911) ;  /* 0x0000000000b48947 */ /* 0x000fea0003800000 */
.L_x_912:
        /* <DEDUP_REMOVED lines=45> */
.L_x_911:
        /* <DEDUP_REMOVED lines=50> */
.L_x_916:
        /* <DEDUP_REMOVED lines=30> */
.L_x_920:
        /* <DEDUP_REMOVED lines=145> */
.L_x_919:
        /* <DEDUP_REMOVED lines=83> */
.L_x_921:
[----:B------:R-:W-:-:S04]  /*aec0*/  ISETP.NE.U32.AND P1, PT, R12, RZ, PT ;  /* 0x000000ff0c00720c */ /* 0x000fc80003f25070 */
[----:B------:R-:W-:-:S13]  /*aed0*/  ISETP.NE.OR.EX P0, PT, R0, RZ, P0, P1 ;  /* 0x000000ff0000720c */ /* 0x000fda0000705710 */
[----:B------:R-:W-:Y:S05]  /*aee0*/  @!P0 BRA `(.L_x_917) ;  /* 0x0000000000b48947 */ /* 0x000fea0003800000 */
.L_x_918:
        /* <DEDUP_REMOVED lines=45> */
.L_x_917:
        /* <DEDUP_REMOVED lines=53> */
.L_x_874:
        /* <DEDUP_REMOVED lines=24> */
.L_x_873:
        /* <DEDUP_REMOVED lines=114> */
.L_x_928:
        /* <DEDUP_REMOVED lines=146> */
.L_x_927:
        /* <DEDUP_REMOVED lines=83> */
.L_x_929:
[----:B------:R-:W-:-:S04]  /*cc00*/  ISETP.NE.U32.AND P2, PT, RZ, UR9, PT ;  /* 0x00000009ff007c0c */ /* 0x000fc8000bf45070 */
[----:B------:R-:W-:-:S13]  /*cc10*/  ISETP.NE.OR.EX P0, PT, RZ, UR15, P0, P2 ;  /* 0x0000000fff007c0c */ /* 0x000fda0008705720 */
[----:B------:R-:W-:Y:S05]  /*cc20*/  @!P0 BRA `(.L_x_925) ;  /* 0x0000000000c48947 */ /* 0x000fea0003800000 */
.L_x_926:
        /* <DEDUP_REMOVED lines=49> */
.L_x_925:
        /* <DEDUP_REMOVED lines=59> */
.L_x_924:
[----:B------:R-:W-:Y:S05]  /*d2f0*/  BSYNC B0 ;  /* 0x0000000000007941 */ /* 0x000fea0003800000 */
.L_x_923:
        /* <DEDUP_REMOVED lines=47> */
.L_x_935:
        /* <DEDUP_REMOVED lines=145> */
.L_x_934:
        /* <DEDUP_REMOVED lines=83> */
.L_x_936:
[----:B------:R-:W-:-:S04]  /*e430*/  ISETP.NE.U32.AND P2, PT, RZ, UR9, PT ;  /* 0x00000009ff007c0c */ /* 0x000fc8000bf45070 */
[----:B------:R-:W-:-:S13]  /*e440*/  ISETP.NE.OR.EX P0, PT, RZ, UR11, P0, P2 ;  /* 0x0000000bff007c0c */ /* 0x000fda0008705720 */
[----:B------:R-:W-:Y:S05]  /*e450*/  @!P0 BRA `(.L_x_932) ;  /* 0x0000000000c48947 */ /* 0x000fea0003800000 */
.L_x_933:
        /* <DEDUP_REMOVED lines=49> */
.L_x_932:
        /* <DEDUP_REMOVED lines=65> */
.L_x_931:
[----:B------:R-:W-:Y:S05]  /*eb80*/  BSYNC B0 ;  /* 0x0000000000007941 */ /* 0x000fea0003800000 */
.L_x_930:
        /* <DEDUP_REMOVED lines=46> */
.L_x_942:
        /* <DEDUP_REMOVED lines=146> */
.L_x_941:
        /* <DEDUP_REMOVED lines=85> */
.L_x_943:
[----:B------:R-:W-:-:S04]  /*fce0*/  ISETP.NE.U32.AND P2, PT, RZ, UR12, PT ;  /* 0x0000000cff007c0c */ /* 0x000fc8000bf45070 */
[----:B------:R-:W-:-:S13]  /*fcf0*/  ISETP.NE.OR.EX P0, PT, RZ, UR11, P0, P2 ;  /* 0x0000000bff007c0c */ /* 0x000fda0008705720 */
[----:B------:R-:W-:Y:S05]  /*fd00*/  @!P0 BRA `(.L_x_939) ;  /* 0x0000000000c48947 */ /* 0x000fea0003800000 */
.L_x_940:
        /* <DEDUP_REMOVED lines=49> */
.L_x_939:
        /* <DEDUP_REMOVED lines=64> */
.L_x_938:
[----:B------:R-:W-:Y:S05]  /*10420*/  BSYNC B0 ;  /* 0x0000000000007941 */ /* 0x000fea0003800000 */
.L_x_937:
        /* <DEDUP_REMOVED lines=46> */
.L_x_949:
        /* <DEDUP_REMOVED lines=145> */
.L_x_948:
        /* <DEDUP_REMOVED lines=83> */
.L_x_950:
[----:B------:R-:W-:-:S04]  /*11550*/  ISETP.NE.U32.AND P2, PT, RZ, UR10, PT ;  /* 0x0000000aff007c0c */ /* 0x000fc8000bf45070 */
[----:B------:R-:W-:-:S13]  /*11560*/  ISETP.NE.OR.EX P0, PT, RZ, UR11, P0, P2 ;  /* 0x0000000bff007c0c */ /* 0x000fda0008705720 */
[----:B------:R-:W-:Y:S05]  /*11570*/  @!P0 BRA `(.L_x_946) ;  /* 0x0000000000c08947 */ /* 0x000fea0003800000 */
.L_x_947:
        /* <DEDUP_REMOVED lines=48> */
.L_x_946:
        /* <DEDUP_REMOVED lines=64> */
.L_x_945:
[----:B------:R-:W-:Y:S05]  /*11c80*/  BSYNC B0 ;  /* 0x0000000000007941 */ /* 0x000fea0003800000 */
.L_x_944:
        /* <DEDUP_REMOVED lines=45> */
.L_x_956:
        /* <DEDUP_REMOVED lines=145> */
.L_x_955:
        /* <DEDUP_REMOVED lines=83> */
.L_x_957:
[----:B------:R-:W-:-:S04]  /*12da0*/  ISETP.NE.U32.AND P2, PT, RZ, UR10, PT ;  /* 0x0000000aff007c0c */ /* 0x000fc8000bf45070 */
[----:B------:R-:W-:-:S13]  /*12db0*/  ISETP.NE.OR.EX P0, PT, RZ, UR11, P0, P2 ;  /* 0x0000000bff007c0c */ /* 0x000fda0008705720 */
[----:B------:R-:W-:Y:S05]  /*12dc0*/  @!P0 BRA `(.L_x_953) ;  /* 0x0000000000c08947 */ /* 0x000fea0003800000 */
.L_x_954:
        /* <DEDUP_REMOVED lines=48> */
.L_x_953:
        /* <DEDUP_REMOVED lines=63> */
.L_x_952:
[----:B------:R-:W-:Y:S05]  /*134c0*/  BSYNC B0 ;  /* 0x0000000000007941 */ /* 0x000fea0003800000 */
.L_x_951:
        /* <DEDUP_REMOVED lines=45> */
.L_x_963:
        /* <DEDUP_REMOVED lines=145> */
.L_x_962:
        /* <DEDUP_REMOVED lines=83> */
.L_x_964:
[----:B------:R-:W-:-:S04]  /*145e0*/  ISETP.NE.U32.AND P2, PT, RZ, UR13, PT ;  /* 0x0000000dff007c0c */ /* 0x000fc8000bf45070 */
[----:B------:R-:W-:-:S13]  /*145f0*/  ISETP.NE.OR.EX P0, PT, RZ, UR18, P0, P2 ;  /* 0x00000012ff007c0c */ /* 0x000fda0008705720 */
[----:B------:R-:W-:Y:S05]  /*14600*/  @!P0 BRA `(.L_x_960) ;  /* 0x0000000000c08947 */ /* 0x000fea0003800000 */
.L_x_961:
        /* <DEDUP_REMOVED lines=48> */
.L_x_960:
        /* <DEDUP_REMOVED lines=63> */
.L_x_959:
[----:B------:R-:W-:Y:S05]  /*14d00*/  BSYNC B0 ;  /* 0x0000000000007941 */ /* 0x000fea0003800000 */
.L_x_958:
        /* <DEDUP_REMOVED lines=44> */
.L_x_970:
        /* <DEDUP_REMOVED lines=145> */
.L_x_969:
        /* <DEDUP_REMOVED lines=83> */
.L_x_971:
[----:B------:R-:W-:-:S04]  /*15e10*/  ISETP.NE.U32.AND P2, PT, RZ, UR13, PT ;  /* 0x0000000dff007c0c */ /* 0x000fc8000bf45070 */
[----:B------:R-:W-:-:S13]  /*15e20*/  ISETP.NE.OR.EX P0, PT, RZ, UR18, P0, P2 ;  /* 0x00000012ff007c0c */ /* 0x000fda0008705720 */
[----:B------:R-:W-:Y:S05]  /*15e30*/  @!P0 BRA `(.L_x_967) ;  /* 0x0000000000b88947 */ /* 0x000fea0003800000 */
.L_x_968:
        /* <DEDUP_REMOVED lines=46> */
.L_x_967:
        /* <DEDUP_REMOVED lines=64> */
.L_x_966:
[----:B------:R-:W-:Y:S05]  /*16520*/  BSYNC B0 ;  /* 0x0000000000007941 */ /* 0x000fea0003800000 */
.L_x_965:
        /* <DEDUP_REMOVED lines=45> */
.L_x_976:
        /* <DEDUP_REMOVED lines=145> */
.L_x_975:
        /* <DEDUP_REMOVED lines=81> */
.L_x_977:
[----:B------:R-:W-:-:S04]  /*17620*/  ISETP.NE.U32.AND P2, PT, RZ, UR18, PT ;  /* 0x00000012ff007c0c */ /* 0x000fc8000bf45070 */
[----:B------:R-:W-:-:S13]  /*17630*/  ISETP.NE.OR.EX P0, PT, RZ, UR19, P0, P2 ;  /* 0x00000013ff007c0c */ /* 0x000fda0008705720 */
[----:B------:R-:W-:Y:S05]  /*17640*/  @!P0 BRA `(.L_x_973) ;  /* 0x0000000000c08947 */ /* 0x000fea0003800000 */
.L_x_974:
        /* <DEDUP_REMOVED lines=48> */
.L_x_973:
        /* <DEDUP_REMOVED lines=64> */
.L_x_972:
[----:B------:R-:W-:Y:S05]  /*17d50*/  BSYNC B0 ;  /* 0x0000000000007941 */ /* 0x000fea0003800000 */
.L_x_922:
        /* <DEDUP_REMOVED lines=42> */
.L_x_980:
[----:B------:R-:W-:-:S13]  /*18000*/  ISETP.GE.AND P0, PT, R14, UR4, PT ;  /* 0x000000040e007c0c */ /* 0x000fda000bf06270 */
[----:B------:R-:W-:Y:S05]  /*18010*/  @P0 BRA `(.L_x_982) ;  /* 0x0000000000300947 */ /* 0x000fea0003800000 */
[----:B0-----:R-:W0:Y:S01]  /*18020*/  LDC.64 R6, c[0x0][0x248] ;  /* 0x00009200ff067b82 */ /* 0x001e220000000a00 */
[C---:B------:R-:W-:Y:S01]  /*18030*/  VIADD R9, R14.reuse, UR8 ;  /* 0x000000080e097c36 */ /* 0x040fe20008000000 */
[----:B------:R-:W-:-:S03]  /*18040*/  IADD3 R14, R14, 0x80, RZ ;  /* 0x000000800e0e7810 */ /* 0x000fc60007ffe0ff */
[----:B0-----:R-:W-:-:S05]  /*18050*/  IMAD.WIDE.U32 R6, R9, 0x8, R6 ;  /* 0x0000000809067825 */ /* 0x001fca00078e0006 */
[----:B------:R1:W-:Y:S02]  /*18060*/  STG.E.64 desc[UR6][R6.64], R16 ;  /* 0x0000001006007986 */ /* 0x0003e4000c101b06 */
.L_x_981:
[----:B------:R-:W-:-:S13]  /*18070*/  ISETP.GE.AND P0, PT, R14, UR4, PT ;  /* 0x000000040e007c0c */ /* 0x000fda000bf06270 */
[----:B------:R-:W-:Y:S05]  /*18080*/  @P0 BRA `(.L_x_983) ;  /* 0x0000000000340947 */ /* 0x000fea0003800000 */
[----:B01----:R-:W0:Y:S01]  /*18090*/  LDC.64 R6, c[0x0][0x248] ;  /* 0x00009200ff067b82 */ /* 0x003e220000000a00 */
[C---:B------:R-:W-:Y:S01]  /*180a0*/  IADD3 R9, R14.reuse, UR8, RZ ;  /* 0x000000080e097c10 */ /* 0x040fe2000fffe0ff */
[----:B------:R-:W-:-:S04]  /*180b0*/  VIADD R14, R14, 0x80 ;  /* 0x000000800e0e7836 */ /* 0x000fc80000000000 */
[----:B0-----:R-:W-:-:S05]  /*180c0*/  IMAD.WIDE.U32 R6, R9, 0x8, R6 ;  /* 0x0000000809067825 */ /* 0x001fca00078e0006 */
[----:B------:R1:W-:Y:S02]  /*180d0*/  STG.E.64 desc[UR6][R6.64], R4 ;  /* 0x0000000406007986 */ /* 0x0003e4000c101b06 */
.L_x_982:
        /* <DEDUP_REMOVED lines=8> */
.L_x_983:
[----:B------:R-:W-:Y:S05]  /*18160*/  BSYNC B1 ;  /* 0x0000000000017941 */ /* 0x000fea0003800000 */
.L_x_979:
[----:B------:R-:W-:-:S13]  /*18170*/  ISETP.GE.AND P0, PT, R14, UR4, PT ;  /* 0x000000040e007c0c */ /* 0x000fda000bf06270 */
[----:B--2---:R-:W2:Y:S01]  /*18180*/  @!P0 LDC.64 R2, c[0x0][0x248] ;  /* 0x00009200ff028b82 */ /* 0x004ea20000000a00 */
[C---:B------:R-:W-:Y:S01]  /*18190*/  @!P0 VIADD R5, R14.reuse, UR8 ;  /* 0x000000080e058c36 */ /* 0x040fe20008000000 */
[----:B------:R-:W-:-:S03]  /*181a0*/  @!P0 IADD3 R14, R14, 0x80, RZ ;  /* 0x000000800e0e8810 */ /* 0x000fc60007ffe0ff */
[----:B--2---:R-:W-:-:S05]  /*181b0*/  @!P0 IMAD.WIDE.U32 R2, R5, 0x8, R2 ;  /* 0x0000000805028825 */ /* 0x004fca00078e0002 */
[----:B------:R2:W-:Y:S02]  /*181c0*/  @!P0 STG.E.64 desc[UR6][R2.64], R12 ;  /* 0x0000000c02008986 */ /* 0x0005e4000c101b06 */
.L_x_984:
[----:B------:R-:W-:Y:S05]  /*181d0*/  BSYNC B0 ;  /* 0x0000000000007941 */ /* 0x000fea0003800000 */
.L_x_978:
        /* <DEDUP_REMOVED lines=8> */
.L_x_985:
        /* <DEDUP_REMOVED lines=10> */
.L_x_3948:


//--------------------- .text._ZN2at6native18elementwise_kernelILi128ELi4EZNS0_15gpu_kernel_implIZZNS0_61_GLOBAL__N__ae8afa13_23_FlattenIndicesKernel_cu_1520ed90_309421_flatten_indices_implINS3_18CUDAKernelLauncherElLl8EEENS_6TensorERKS6_N3c108ArrayRefIlEEENKUlvE0_clEvEUllE_EEvRNS_18TensorIteratorBaseERKT_EUliE_EEviT1_ --------------------------
	.section	.text._ZN2at6native18elementwise_kernelILi128ELi4EZNS0_15gpu_kernel_implIZZNS0_61_GLOBAL__N__ae8afa13_23_FlattenIndicesKernel_cu_1520ed90_309421_flatten_indices_implINS3_18CUDAKernelLauncherElLl8EEENS_6TensorERKS6_N3c108ArrayRefIlEEENKUlvE0_clEvEUllE_EEvRNS_18TensorIteratorBaseERKT_EUliE_EEviT1_,"ax",@progbits
	.align	128
        .global         _ZN2at6native18elementwise_kernelILi128ELi4EZNS0_15gpu_kernel_implIZZNS0_61_GLOBAL__N__ae8afa13_23_FlattenIndicesKernel_cu_1520ed90_309421_flatten_indices_implINS3_18CUDAKernelLauncherElLl8EEENS_6TensorERKS6_N3c108ArrayRefIlEEENKUlvE0_clEvEUllE_EEvRNS_18TensorIteratorBaseERKT_EUliE_EEviT1_
        .type           _ZN2at6native18elementwise_kernelILi128ELi4EZNS0_15gpu_kernel_implIZZNS0_61_GLOBAL__N__ae8afa13_23_FlattenIndicesKernel_cu_1520ed90_309421_flatten_indices_implINS3_18CUDAKernelLauncherElLl8EEENS_6TensorERKS6_N3c108ArrayRefIlEEENKUlvE0_clEvEUllE_EEvRNS_18TensorIteratorBaseERKT_EUliE_EEviT1_,@function
        .size           _ZN2at6native18elementwise_kernelILi128ELi4EZNS0_15gpu_kernel_implIZZNS0_61_GLOBAL__N__ae8afa13_23_FlattenIndicesKernel_cu_1520ed90_309421_flatten_indices_implINS3_18CUDAKernelLauncherElLl8EEENS_6TensorERKS6_N3c108ArrayRefIlEEENKUlvE0_clEvEUllE_EEvRNS_18TensorIteratorBaseERKT_EUliE_EEviT1_,(.L_x_3949 - _ZN2at6native18elementwise_kernelILi128ELi4EZNS0_15gpu_kernel_implIZZNS0_61_GLOBAL__N__ae8afa13_23_FlattenIndicesKernel_cu_1520ed90_309421_flatten_indices_implINS3_18CUDAKernelLauncherElLl8EEENS_6TensorERKS6_N3c108ArrayRefIlEEENKUlvE0_clEvEUllE_EEvRNS_18TensorIteratorBaseERKT_EUliE_EEviT1_)
        .other          _ZN2at6native18elementwise_kernelILi128ELi4EZNS0_15gpu_kernel_implIZZNS0_61_GLOBAL__N__ae8afa13_23_FlattenIndicesKernel_cu_1520ed90_309421_flatten_indices_implINS3_18CUDAKernelLauncherElLl8EEENS_6TensorERKS6_N3c108ArrayRefIlEEENKUlvE0_clEvEUllE_EEvRNS_18TensorIteratorBaseERKT_EUliE_EEviT1_,@"STO_CUDA_ENTRY STV_DEFAULT"
_ZN2at6native18elementwise_kernelILi128ELi4EZNS0_15gpu_kernel_implIZZNS0_61_GLOBAL__N__ae8afa13_23_FlattenIndicesKernel_cu_1520ed90_309421_flatten_indices_implINS3_18CUDAKernelLauncherElLl8EEENS_6TensorERKS6_N3c108ArrayRefIlEEENKUlvE0_clEvEUllE_EEvRNS_18TensorIteratorBaseERKT_EUliE_EEviT1_:
.text._ZN2at6native18elementwise_kernelILi128ELi4EZNS0_15gpu_kernel_implIZZNS0_61_GLOBAL__N__ae8afa13_23_FlattenIndicesKernel_cu_1520ed90_309421_flatten_indices_implINS3_18CUDAKernelLauncherElLl8EEENS_6TensorERKS6_N3c108ArrayRefIlEEENKUlvE0_clEvEUllE_EEvRNS_18TensorIteratorBaseERKT_EUliE_EEviT1_:
        /* <DEDUP_REMOVED lines=312> */
.L_x_988:
[----:B------:R-:W0:Y:S01]  /*1380*/  LDC.U8 R3, c[0x0][0x489] ;  /* 0x00012240ff037b82 */ /* 0x000e220000000000 */
[----:B------:R-:W-:Y:S01]  /*1390*/  ULDC.64 UR4, c[0x0][0x410] ;  /* 0x0001040000047ab9 */ /* 0x000fe20000000a00 */
[----:B------:R-:W-:Y:S01]  /*13a0*/  ULDC.64 UR6, c[0x0][0x418] ;  /* 0x0001060000067ab9 */ /* 0x000fe20000000a00 */
[----:B------:R-:W-:Y:S02]  /*13b0*/  IADD3 R18, P1, R18, UR4, RZ ;  /* 0x0000000412127c10 */ /* 0x000fe4000ff3e0ff */
[----:B------:R-:W-:-:S03]  /*13c0*/  IADD3 R4, P2, R0, UR6, RZ ;  /* 0x0000000600047c10 */ /* 0x000fc6000ff5e0ff */
[----:B------:R-:W-:Y:S01]  /*13d0*/  IMAD.X R19, RZ, RZ, UR5, P1 ;  /* 0x00000005ff137e24 */ /* 0x000fe200088e06ff */
[----:B------:R-:W-:Y:S02]  /*13e0*/  IADD3.X R5, RZ, UR7, RZ, P2, !PT ;  /* 0x00000007ff057c10 */ /* 0x000fe400097fe4ff */
        /* <DEDUP_REMOVED lines=14> */
.L_x_992:
[----:B------:R0:W5:Y:S01]  /*14d0*/  LDG.E.U8 R2, desc[UR36][R4.64] ;  /* 0x0000002404027981 */ /* 0x000162000c1e1100 */
[----:B------:R-:W-:Y:S01]  /*14e0*/  IMAD.MOV.U32 R3, RZ, RZ, RZ ;  /* 0x000000ffff037224 */ /* 0x000fe200078e00ff */
[----:B------:R-:W-:Y:S06]  /*14f0*/  BRA `(.L_x_994) ;  /* 0x0000000c00487947 */ /* 0x000fec0003800000 */
.L_x_991:
        /* <DEDUP_REMOVED lines=8> */
.L_x_996:
[----:B------:R-:W2:Y:S02]  /*1580*/  LDG.E R2, desc[UR36][R4.64] ;  /* 0x0000002404027981 */ /* 0x000ea4000c1e1900 */
[----:B--2---:R-:W-:Y:S01]  /*1590*/  SHF.R.S32.HI R3, RZ, 0x1f, R2 ;  /* 0x0000001fff037819 */ /* 0x004fe20000011402 */
[----:B------:R-:W-:Y:S06]  /*15a0*/  BRA `(.L_x_994) ;  /* 0x0000000c001c7947 */ /* 0x000fec0003800000 */
.L_x_995:
[----:B------:R-:W2:Y:S02]  /*15b0*/  LDG.E.S16 R2, desc[UR36][R4.64] ;  /* 0x0000002404027981 */ /* 0x000ea4000c1e1700 */
[----:B--2---:R-:W-:Y:S01]  /*15c0*/  SHF.R.S32.HI R3, RZ, 0x1f, R2 ;  /* 0x0000001fff037819 */ /* 0x004fe20000011402 */
[----:B------:R-:W-:Y:S06]  /*15d0*/  BRA `(.L_x_994) ;  /* 0x0000000c00107947 */ /* 0x000fec0003800000 */
.L_x_990:
        /* <DEDUP_REMOVED lines=9> */
.L_x_998:
[----:B------:R-:W2:Y:S02]  /*1670*/  LDG.E.U16 R4, desc[UR36][R4.64] ;  /* 0x0000002404047981 */ /* 0x000ea4000c1e1500 */
[----:B--2---:R-:W-:-:S06]  /*1680*/  HADD2.F32 R2, -RZ, R4.H0_H0 ;  /* 0x20000004ff027230 */ /* 0x004fcc0000004100 */
[----:B------:R-:W0:Y:S01]  /*1690*/  F2I.S64.TRUNC R2, R2 ;  /* 0x0000000200027311 */ /* 0x000e22000020d900 */
[----:B------:R-:W-:Y:S05]  /*16a0*/  BRA `(.L_x_994) ;  /* 0x0000000800dc7947 */ /* 0x000fea0003800000 */
.L_x_997:
        /* <DEDUP_REMOVED lines=9> */
.L_x_1000:
[----:B------:R-:W2:Y:S02]  /*1740*/  LDG.E.U16 R4, desc[UR36][R4.64] ;  /* 0x0000002404047981 */ /* 0x000ea4000c1e1500 */
[----:B--2---:R-:W-:-:S06]  /*1750*/  HADD2.F32 R2, -RZ, R4.H0_H0 ;  /* 0x20000004ff027230 */ /* 0x004fcc0000004100 */
[----:B------:R-:W0:Y:S01]  /*1760*/  F2I.S64.TRUNC R2, R2 ;  /* 0x0000000200027311 */ /* 0x000e22000020d900 */
[----:B------:R-:W-:Y:S05]  /*1770*/  BRA `(.L_x_994) ;  /* 0x0000000800a87947 */ /* 0x000fea0003800000 */
.L_x_999:
[----:B------:R-:W2:Y:S02]  /*1780*/  LDG.E.64 R2, desc[UR36][R4.64] ;  /* 0x0000002404027981 */ /* 0x000ea4000c1e1b00 */
[----:B--2---:R-:W0:Y:S01]  /*1790*/  F2I.S64.F64.TRUNC R2, R2 ;  /* 0x0000000200027311 */ /* 0x004e22000030d900 */
[----:B------:R-:W-:Y:S05]  /*17a0*/  BRA `(.L_x_994) ;  /* 0x00000008009c7947 */ /* 0x000fea0003800000 */
.L_x_989:
        /* <DEDUP_REMOVED lines=13> */
.L_x_1003:
[----:B------:R-:W2:Y:S02]  /*1880*/  LDG.E.64 R2, desc[UR36][R4.64] ;  /* 0x0000002404027981 */ /* 0x000ea4000c1e1b00 */
[----:B--2---:R-:W0:Y:S01]  /*1890*/  F2I.S64.F64.TRUNC R2, R2 ;  /* 0x0000000200027311 */ /* 0x004e22000030d900 */
[----:B------:R-:W-:Y:S05]  /*18a0*/  BRA `(.L_x_994) ;  /* 0x00000008005c7947 */ /* 0x000fea0003800000 */
.L_x_1002:
        /* <DEDUP_REMOVED lines=27> */
.L_x_1005:
        /* <DEDUP_REMOVED lines=14> */
.L_x_1004:
[----:B------:R-:W2:Y:S02]  /*1b40*/  LDG.E.U16 R2, desc[UR36][R4.64] ;  /* 0x0000002404027981 */ /* 0x000ea4000c1e1500 */
[----:B--2---:R-:W-:-:S06]  /*1b50*/  IMAD.U32 R2, R2, 0x10000, RZ ;  /* 0x0001000002027824 */ /* 0x004fcc00078e00ff */
[----:B------:R-:W0:Y:S01]  /*1b60*/  F2I.S64.TRUNC R2, R2 ;  /* 0x0000000200027311 */ /* 0x000e22000020d900 */
[----:B------:R-:W-:Y:S05]  /*1b70*/  BRA `(.L_x_994) ;  /* 0x0000000400a87947 */ /* 0x000fea0003800000 */
.L_x_1001:
        /* <DEDUP_REMOVED lines=11> */
.L_x_1008:
        /* <DEDUP_REMOVED lines=21> */
.L_x_1012:
[----:B------:R-:W-:Y:S05]  /*1d80*/  BSYNC B1 ;  /* 0x0000000000017941 */ /* 0x000fea0003800000 */
.L_x_1011:
[----:B------:R-:W-:Y:S02]  /*1d90*/  LEA R3, R0, 0x3b800000, 0x17 ;  /* 0x3b80000000037811 */ /* 0x000fe400078eb8ff */
[----:B------:R-:W-:-:S04]  /*1da0*/  SHF.L.U32 R2, R2, 0x14, RZ ;  /* 0x0000001402027819 */ /* 0x000fc800000006ff */
[----:B------:R-:W-:-:S07]  /*1db0*/  LOP3.LUT R2, R3, R2, R4, 0xfe, !PT ;  /* 0x0000000203027212 */ /* 0x000fce00078efe04 */
.L_x_1010:
[----:B------:R-:W-:Y:S05]  /*1dc0*/  BSYNC B0 ;  /* 0x0000000000007941 */ /* 0x000fea0003800000 */
.L_x_1009:
[----:B------:R-:W1:Y:S01]  /*1dd0*/  F2I.S64.TRUNC R2, R2 ;  /* 0x0000000200027311 */ /* 0x000e62000020d900 */
[----:B------:R-:W-:Y:S05]  /*1de0*/  BRA `(.L_x_994) ;  /* 0x00000004000c7947 */ /* 0x000fea0003800000 */
.L_x_1007:
        /* <DEDUP_REMOVED lines=21> */
.L_x_1016:
[----:B------:R-:W-:Y:S05]  /*1f40*/  BSYNC B1 ;  /* 0x0000000000017941 */ /* 0x000fea0003800000 */
.L_x_1015:
[----:B------:R-:W-:Y:S01]  /*1f50*/  IMAD.SHL.U32 R2, R2, 0x200000, RZ ;  /* 0x0020000002027824 */ /* 0x000fe200078e00ff */
[----:B------:R-:W-:-:S04]  /*1f60*/  LEA R3, R0, 0x37800000, 0x17 ;  /* 0x3780000000037811 */ /* 0x000fc800078eb8ff */
[----:B------:R-:W-:-:S07]  /*1f70*/  LOP3.LUT R2, R3, R2, R4, 0xfe, !PT ;  /* 0x0000000203027212 */ /* 0x000fce00078efe04 */
.L_x_1014:
[----:B------:R-:W-:Y:S05]  /*1f80*/  BSYNC B0 ;  /* 0x0000000000007941 */ /* 0x000fea0003800000 */
.L_x_1013:
[----:B------:R-:W2:Y:S01]  /*1f90*/  F2I.S64.TRUNC R2, R2 ;  /* 0x0000000200027311 */ /* 0x000ea2000020d900 */
[----:B------:R-:W-:Y:S05]  /*1fa0*/  BRA `(.L_x_994) ;  /* 0x00000000009c7947 */ /* 0x000fea0003800000 */
.L_x_1006:
        /* <DEDUP_REMOVED lines=14> */
.L_x_1020:
[----:B------:R-:W-:Y:S05]  /*2090*/  BSYNC B0 ;  /* 0x0000000000007941 */ /* 0x000fea0003800000 */
.L_x_1019:
[----:B------:R-:W4:Y:S01]  /*20a0*/  F2I.S64.TRUNC R2, R2 ;  /* 0x0000000200027311 */ /* 0x000f22000020d900 */
[----:B------:R-:W-:Y:S05]  /*20b0*/  BRA `(.L_x_994) ;  /* 0x0000000000587947 */ /* 0x000fea0003800000 */
.L_x_993:
        /* <DEDUP_REMOVED lines=16> */
.L_x_1021:
[----:B------:R-:W-:Y:S01]  /*21c0*/  CS2R R2, SRZ ;  /* 0x0000000000027805 */ /* 0x000fe2000001ff00 */
[----:B------:R-:W-:Y:S06]  /*21d0*/  BRA `(.L_x_994) ;  /* 0x0000000000107947 */ /* 0x000fec0003800000 */
.L_x_1018:
[----:B------:R0:W5:Y:S01]  /*21e0*/  LDG.E.64 R2, desc[UR36][R4.64] ;  /* 0x0000002404027981 */ /* 0x000162000c1e1b00 */
[----:B------:R-:W-:Y:S05]  /*21f0*/  BRA `(.L_x_994) ;  /* 0x0000000000087947 */ /* 0x000fea0003800000 */
.L_x_1017:
[----:B------:R3:W5:Y:S01]  /*2200*/  LDG.E R2, desc[UR36][R4.64] ;  /* 0x0000002404027981 */ /* 0x000762000c1e1900 */
[----:B------:R-:W-:-:S11]  /*2210*/  HFMA2.MMA R3, -RZ, RZ, 0, 0 ;  /* 0x00000000ff037435 */ /* 0x000fd600000001ff */
.L_x_994:
        /* <DEDUP_REMOVED lines=27> */
[----:B------:R-:W-:Y:S01]  /*23d0*/  IADD3 R34, P1, R0, -R9, RZ ;  /* 0x8000000900227210 */ /* 0x000fe20007f3e0ff */
[----:B0-----:R-:W-:Y:S01]  /*23e0*/  IMAD.SHL.U32 R39, R5, 0x8, RZ ;  /* 0x0000000805277824 */ /* 0x001fe200078e00ff */
[----:B------:R-:W-:Y:S01]  /*23f0*/  LEA R41, P2, R6, UR4, 0x3 ;  /* 0x0000000406297c11 */ /* 0x000fe2000f8418ff */
[----:B------:R-:W-:Y:S01]  /*2400*/  IMAD.WIDE.U32 R8, R4, 0x8, RZ ;  /* 0x0000000804087825 */ /* 0x000fe200078e00ff */
[----:B------:R-:W-:Y:S02]  /*2410*/  BSSY B0, `(.L_x_1023) ;  /* 0x0000031000007945 */ /* 0x000fe40003800000 */
[----:B------:R-:W-:Y:S01]  /*2420*/  LEA.HI.X R20, R6, UR5, R3, 0x3, P2 ;  /* 0x0000000506147c11 */ /* 0x000fe200090f1c03 */
[----:B------:R-:W-:Y:S02]  /*2430*/  IMAD.MOV.U32 R35, RZ, RZ, RZ ;  /* 0x000000ffff237224 */ /* 0x000fe400078e00ff */
[----:B------:R-:W-:-:S02]  /*2440*/  IMAD.MOV.U32 R37, RZ, RZ, RZ ;  /* 0x000000ffff257224 */ /* 0x000fc400078e00ff */
[----:B------:R-:W-:Y:S02]  /*2450*/  IMAD.MOV.U32 R16, RZ, RZ, 0x8 ;  /* 0x00000008ff107424 */ /* 0x000fe400078e00ff */
[----:B------:R-:W-:Y:S02]  /*2460*/  IMAD.X R36, RZ, RZ, ~R36, P1 ;  /* 0x000000ffff247224 */ /* 0x000fe400008e0e24 */
[----:B------:R-:W-:-:S07]  /*2470*/  IMAD.IADD R39, R9, 0x1, R39 ;  /* 0x0000000109277824 */ /* 0x000fce00078e0227 */
.L_x_1024:
[----:B------:R-:W-:Y:S02]  /*2480*/  IMAD.MOV.U32 R10, RZ, RZ, R41 ;  /* 0x000000ffff0a7224 */ /* 0x000fe400078e0029 */
[----:B------:R-:W-:Y:S01]  /*2490*/  IMAD.MOV.U32 R11, RZ, RZ, R20 ;  /* 0x000000ffff0b7224 */ /* 0x000fe200078e0014 */
[----:B------:R-:W-:-:S05]  /*24a0*/  IADD3 R40, P1, R41, R8, RZ ;  /* 0x0000000829287210 */ /* 0x000fca0007f3e0ff */
[----:B------:R-:W2:Y:S01]  /*24b0*/  LDG.E.64 R10, desc[UR36][R10.64] ;  /* 0x000000240a0a7981 */ /* 0x000ea2000c1e1b00 */
[----:B------:R-:W-:Y:S01]  /*24c0*/  IMAD.X R41, R20, 0x1, R39, P1 ;  /* 0x0000000114297824 */ /* 0x000fe200008e0627 */
[----:B------:R-:W-:-:S04]  /*24d0*/  IADD3 R42, P1, R40, R8, RZ ;  /* 0x00000008282a7210 */ /* 0x000fc80007f3e0ff */
[----:B------:R-:W3:Y:S01]  /*24e0*/  LDG.E.64 R12, desc[UR36][R40.64] ;  /* 0x00000024280c7981 */ /* 0x000ee2000c1e1b00 */
[----:B------:R-:W-:Y:S01]  /*24f0*/  IMAD.X R43, R41, 0x1, R39, P1 ;  /* 0x00000001292b7824 */ /* 0x000fe200008e0627 */
[----:B------:R-:W-:-:S04]  /*2500*/  IADD3 R20, P1, R42, R8, RZ ;  /* 0x000000082a147210 */ /* 0x000fc80007f3e0ff */
[----:B------:R-:W4:Y:S01]  /*2510*/  LDG.E.64 R14, desc[UR36][R42.64] ;  /* 0x000000242a0e7981 */ /* 0x000f22000c1e1b00 */
[----:B------:R-:W-:-:S05]  /*2520*/  IMAD.X R21, R43, 0x1, R39, P1 ;  /* 0x000000012b157824 */ /* 0x000fca00008e0627 */
[----:B------:R0:W5:Y:S01]  /*2530*/  LDG.E.64 R22, desc[UR36][R20.64] ;  /* 0x0000002414167981 */ /* 0x000162000c1e1b00 */
[----:B------:R1:W2:Y:S01]  /*2540*/  LDC.64 R24, c[0x0][R16+0x430] ;  /* 0x00010c0010187b82 */ /* 0x0002a20000000a00 */
[----:B------:R-:W-:-:S05]  /*2550*/  IADD3 R35, P1, R35, 0x4, RZ ;  /* 0x0000000423237810 */ /* 0x000fca0007f3e0ff */
[----:B------:R-:W-:Y:S02]  /*2560*/  IMAD.X R37, RZ, RZ, R37, P1 ;  /* 0x000000ffff257224 */ /* 0x000fe400008e0625 */
[----:B------:R1:W3:Y:S08]  /*2570*/  LDC.64 R26, c[0x0][R16+0x438] ;  /* 0x00010e00101a7b82 */ /* 0x0002f00000000a00 */
[----:B------:R1:W4:Y:S08]  /*2580*/  LDC.64 R28, c[0x0][R16+0x440] ;  /* 0x00011000101c7b82 */ /* 0x0003300000000a00 */
[----:B------:R1:W5:Y:S02]  /*2590*/  LDC.64 R30, c[0x0][R16+0x448] ;  /* 0x00011200101e7b82 */ /* 0x0003640000000a00 */
[----:B-1----:R-:W-:-:S02]  /*25a0*/  VIADD R16, R16, 0x20 ;  /* 0x0000002010107836 */ /* 0x002fc40000000000 */
[-C--:B--2---:R-:W-:Y:S02]  /*25b0*/  IMAD R11, R11, R24.reuse, RZ ;  /* 0x000000180b0b7224 */ /* 0x084fe400078e02ff */
[----:B------:R-:W-:-:S04]  /*25c0*/  IMAD.WIDE.U32 R32, R10, R24, R32 ;  /* 0x000000180a207225 */ /* 0x000fc800078e0020 */
[----:B------:R-:W-:Y:S01]  /*25d0*/  IMAD R11, R10, R25, R11 ;  /* 0x000000190a0b7224 */ /* 0x000fe200078e020b */
[----:B------:R-:W-:-:S03]  /*25e0*/  IADD3 R10, P2, R35, R34, RZ ;  /* 0x00000022230a7210 */ /* 0x000fc60007f5e0ff */
[----:B------:R-:W-:Y:S01]  /*25f0*/  IMAD.IADD R33, R33, 0x1, R11 ;  /* 0x0000000121217824 */ /* 0x000fe200078e020b */
[----:B------:R-:W-:Y:S01]  /*2600*/  ISETP.NE.U32.AND P1, PT, R10, RZ, PT ;  /* 0x000000ff0a00720c */ /* 0x000fe20003f25070 */
[----:B---3--:R-:W-:Y:S02]  /*2610*/  IMAD R11, R13, R26, RZ ;  /* 0x0000001a0d0b7224 */ /* 0x008fe400078e02ff */
[----:B------:R-:W-:Y:S01]  /*2620*/  IMAD.X R10, R37, 0x1, R36, P2 ;  /* 0x00000001250a7824 */ /* 0x000fe200010e0624 */
[----:B------:R-:W-:Y:S01]  /*2630*/  IADD3 R41, P2, R20, R8, RZ ;  /* 0x0000000814297210 */ /* 0x000fe20007f5e0ff */
[C---:B------:R-:W-:Y:S02]  /*2640*/  IMAD R11, R12.reuse, R27, R11 ;  /* 0x0000001b0c0b7224 */ /* 0x040fe400078e020b */
[----:B------:R-:W-:Y:S01]  /*2650*/  IMAD.WIDE.U32 R12, R12, R26, R32 ;  /* 0x0000001a0c0c7225 */ /* 0x000fe200078e0020 */
[----:B------:R-:W-:-:S03]  /*2660*/  ISETP.NE.AND.EX P1, PT, R10, RZ, PT, P1 ;  /* 0x000000ff0a00720c */ /* 0x000fc60003f25310 */
[----:B------:R-:W-:Y:S02]  /*2670*/  IMAD.IADD R13, R13, 0x1, R11 ;  /* 0x000000010d0d7824 */ /* 0x000fe400078e020b */
[-C--:B----4-:R-:W-:Y:S02]  /*2680*/  IMAD R11, R15, R28.reuse, RZ ;  /* 0x0000001c0f0b7224 */ /* 0x090fe400078e02ff */
[----:B0-----:R-:W-:Y:S02]  /*2690*/  IMAD.X R20, R21, 0x1, R39, P2 ;  /* 0x0000000115147824 */ /* 0x001fe400010e0627 */
[C---:B------:R-:W-:Y:S02]  /*26a0*/  IMAD R11, R14.reuse, R29, R11 ;  /* 0x0000001d0e0b7224 */ /* 0x040fe400078e020b */
[----:B------:R-:W-:-:S05]  /*26b0*/  IMAD.WIDE.U32 R14, R14, R28, R12 ;  /* 0x0000001c0e0e7225 */ /* 0x000fca00078e000c */
[----:B------:R-:W-:Y:S01]  /*26c0*/  IADD3 R15, R15, R11, RZ ;  /* 0x0000000b0f0f7210 */ /* 0x000fe20007ffe0ff */
[----:B-----5:R-:W-:-:S04]  /*26d0*/  IMAD R11, R23, R30, RZ ;  /* 0x0000001e170b7224 */ /* 0x020fc800078e02ff */
[C---:B------:R-:W-:Y:S02]  /*26e0*/  IMAD R11, R22.reuse, R31, R11 ;  /* 0x0000001f160b7224 */ /* 0x040fe400078e020b */
[----:B------:R-:W-:-:S04]  /*26f0*/  IMAD.WIDE.U32 R32, R22, R30, R14 ;  /* 0x0000001e16207225 */ /* 0x000fc800078e000e */
[----:B------:R-:W-:Y:S01]  /*2700*/  IMAD.IADD R33, R33, 0x1, R11 ;  /* 0x0000000121217824 */ /* 0x000fe200078e020b */
[----:B------:R-:W-:Y:S06]  /*2710*/  @P1 BRA `(.L_x_1024) ;  /* 0xfffffffc00581947 */ /* 0x000fec000383ffff */
[----:B------:R-:W-:Y:S05]  /*2720*/  BSYNC B0 ;  /* 0x0000000000007941 */ /* 0x000fea0003800000 */
.L_x_1023:
[----:B------:R-:W-:Y:S05]  /*2730*/  @!P0 BRA `(.L_x_1022) ;  /* 0x00000000009c8947 */ /* 0x000fea0003800000 */
[-C--:B0-----:R-:W-:Y:S01]  /*2740*/  IMAD R8, R37, R4.reuse, RZ ;  /* 0x0000000425087224 */ /* 0x081fe200078e02ff */
[----:B------:R-:W-:Y:S01]  /*2750*/  ULDC.64 UR4, c[0x0][0x420] ;  /* 0x0001080000047ab9 */ /* 0x000fe20000000a00 */
[----:B------:R-:W-:Y:S02]  /*2760*/  IMAD.MOV.U32 R2, RZ, RZ, R6 ;  /* 0x000000ffff027224 */ /* 0x000fe400078e0006 */
[C---:B------:R-:W-:Y:S02]  /*2770*/  IMAD R7, R35.reuse, R5, R8 ;  /* 0x0000000523077224 */ /* 0x040fe400078e0208 */
[----:B------:R-:W-:-:S04]  /*2780*/  IMAD.WIDE.U32 R2, R35, R4, R2 ;  /* 0x0000000423027225 */ /* 0x000fc800078e0002 */
[----:B------:R-:W-:Y:S01]  /*2790*/  IMAD.IADD R3, R3, 0x1, R7 ;  /* 0x0000000103037824 */ /* 0x000fe200078e0207 */
[----:B------:R-:W-:-:S04]  /*27a0*/  LEA R8, P0, R2, UR4, 0x3 ;  /* 0x0000000402087c11 */ /* 0x000fc8000f8018ff */
[----:B------:R-:W-:-:S05]  /*27b0*/  LEA.HI.X R9, R2, UR5, R3, 0x3, P0 ;  /* 0x0000000502097c11 */ /* 0x000fca00080f1c03 */
[----:B------:R-:W2:Y:S01]  /*27c0*/  LDG.E.64 R2, desc[UR36][R8.64] ;  /* 0x0000002408027981 */ /* 0x000ea2000c1e1b00 */
[----:B------:R-:W-:Y:S01]  /*27d0*/  IMAD.SHL.U32 R35, R35, 0x8, RZ ;  /* 0x0000000823237824 */ /* 0x000fe200078e00ff */
[----:B------:R-:W-:-:S03]  /*27e0*/  ISETP.NE.U32.AND P0, PT, R0, 0x1, PT ;  /* 0x000000010000780c */ /* 0x000fc60003f05070 */
[----:B------:R-:W2:Y:S01]  /*27f0*/  LDC.64 R6, c[0x0][R35+0x438] ;  /* 0x00010e0023067b82 */ /* 0x000ea20000000a00 */
        /* <DEDUP_REMOVED lines=9> */
[----:B------:R-:W-:Y:S02]  /*2890*/  ISETP.NE.AND.EX P0, PT, RZ, RZ, PT, P0 ;  /* 0x000000ffff00720c */ /* 0x000fe40003f05300 */
[----:B------:R-:W-:-:S05]  /*28a0*/  IADD3 R10, P1, R7, R8, RZ ;  /* 0x00000008070a7210 */ /* 0x000fca0007f3e0ff */
[----:B------:R-:W-:-:S05]  /*28b0*/  IMAD.X R11, R5, 0x1, R9, P1 ;  /* 0x00000001050b7824 */ /* 0x000fca00008e0609 */
[----:B------:R-:W2:Y:S01]  /*28c0*/  LDG.E.64 R2, desc[UR36][R10.64] ;  /* 0x000000240a027981 */ /* 0x000ea2000c1e1b00 */
[----:B------:R-:W-:-:S05]  /*28d0*/  @P0 IADD3 R6, P1, R10, R7, RZ ;  /* 0x000000070a060210 */ /* 0x000fca0007f3e0ff */
[----:B------:R-:W-:-:S06]  /*28e0*/  @P0 IMAD.X R7, R11, 0x1, R5, P1 ;  /* 0x000000010b070824 */ /* 0x000fcc00008e0605 */
[----:B------:R-:W3:Y:S01]  /*28f0*/  @P0 LDG.E.64 R6, desc[UR36][R6.64] ;  /* 0x0000002406060981 */ /* 0x000ee2000c1e1b00 */
[----:B------:R-:W2:Y:S08]  /*2900*/  LDC.64 R4, c[0x0][R35+0x440] ;  /* 0x0001100023047b82 */ /* 0x000eb00000000a00 */
[----:B------:R-:W3:Y:S01]  /*2910*/  @P0 LDC.64 R8, c[0x0][R35+0x448] ;  /* 0x0001120023080b82 */ /* 0x000ee20000000a00 */
[----:B--2---:R-:W-:-:S02]  /*2920*/  IMAD R3, R3, R4, RZ ;  /* 0x0000000403037224 */ /* 0x004fc400078e02ff */
        /* <DEDUP_REMOVED lines=8> */
.L_x_1022:
        /* <DEDUP_REMOVED lines=14> */
.L_x_1028:
[----:B------:R4:W-:Y:S01]  /*2a90*/  STG.E.U8 desc[UR36][R18.64], R32 ;  /* 0x0000002012007986 */ /* 0x0009e2000c101124 */
[----:B------:R-:W-:Y:S05]  /*2aa0*/  BRA `(.L_x_1030) ;  /* 0x0000000c004c7947 */ /* 0x000fea0003800000 */
.L_x_1027:
        /* <DEDUP_REMOVED lines=8> */
.L_x_1032:
[----:B------:R2:W-:Y:S01]  /*2b30*/  STG.E desc[UR36][R18.64], R32 ;  /* 0x0000002012007986 */ /* 0x0005e2000c101924 */
[----:B------:R-:W-:Y:S05]  /*2b40*/  BRA `(.L_x_1030) ;  /* 0x0000000c00247947 */ /* 0x000fea0003800000 */
.L_x_1031:
[----:B------:R3:W-:Y:S01]  /*2b50*/  STG.E.U16 desc[UR36][R18.64], R32 ;  /* 0x0000002012007986 */ /* 0x0007e2000c101524 */
[----:B------:R-:W-:Y:S05]  /*2b60*/  BRA `(.L_x_1030) ;  /* 0x0000000c001c7947 */ /* 0x000fea0003800000 */
.L_x_1026:
        /* <DEDUP_REMOVED lines=9> */
.L_x_1034:
[----:B------:R-:W1:Y:S02]  /*2c00*/  I2F.S64 R0, R32 ;  /* 0x0000002000007312 */ /* 0x000e640000301400 */
[----:B-1----:R-:W-:-:S05]  /*2c10*/  F2FP.F16.F32.PACK_AB R0, RZ, R0 ;  /* 0x00000000ff00723e */ /* 0x002fca00000000ff */
[----:B------:R1:W-:Y:S01]  /*2c20*/  STG.E.U16 desc[UR36][R18.64], R0 ;  /* 0x0000000012007986 */ /* 0x0003e2000c101524 */
[----:B------:R-:W-:Y:S05]  /*2c30*/  BRA `(.L_x_1030) ;  /* 0x0000000800e87947 */ /* 0x000fea0003800000 */
.L_x_1033:
        /* <DEDUP_REMOVED lines=10> */
.L_x_1036:
[----:B------:R-:W1:Y:S02]  /*2ce0*/  I2F.S64 R32, R32 ;  /* 0x0000002000207312 */ /* 0x000e640000301400 */
[----:B-1----:R-:W-:-:S04]  /*2cf0*/  F2FP.F16.F32.PACK_AB R3, RZ, R32 ;  /* 0x00000020ff03723e */ /* 0x002fc800000000ff */
[----:B------:R-:W-:-:S05]  /*2d00*/  PRMT R3, R3, 0x5410, RZ ;  /* 0x0000541003037816 */ /* 0x000fca00000000ff */
[----:B------:R1:W-:Y:S01]  /*2d10*/  STG.E desc[UR36][R18.64], R3 ;  /* 0x0000000312007986 */ /* 0x0003e2000c101924 */
[----:B------:R-:W-:Y:S05]  /*2d20*/  BRA `(.L_x_1030) ;  /* 0x0000000800ac7947 */ /* 0x000fea0003800000 */
.L_x_1035:
[----:B------:R-:W1:Y:S02]  /*2d30*/  I2F.F64.S64 R2, R32 ;  /* 0x0000002000027312 */ /* 0x000e640000301c00 */
[----:B-1----:R1:W-:Y:S01]  /*2d40*/  STG.E.64 desc[UR36][R18.64], R2 ;  /* 0x0000000212007986 */ /* 0x0023e2000c101b24 */
[----:B------:R-:W-:Y:S05]  /*2d50*/  BRA `(.L_x_1030) ;  /* 0x0000000800a07947 */ /* 0x000fea0003800000 */
.L_x_1025:
        /* <DEDUP_REMOVED lines=13> */
.L_x_1039:
[----:B------:R-:W1:Y:S01]  /*2e30*/  I2F.F64.S64 R32, R32 ;  /* 0x0000002000207312 */ /* 0x000e620000301c00 */
[----:B------:R-:W-:-:S05]  /*2e40*/  CS2R R34, SRZ ;  /* 0x0000000000227805 */ /* 0x000fca000001ff00 */
[----:B-1----:R1:W-:Y:S01]  /*2e50*/  STG.E.128 desc[UR36][R18.64], R32 ;  /* 0x0000002012007986 */ /* 0x0023e2000c101d24 */
[----:B------:R-:W-:Y:S05]  /*2e60*/  BRA `(.L_x_1030) ;  /* 0x00000008005c7947 */ /* 0x000fea0003800000 */
.L_x_1038:
        /* <DEDUP_REMOVED lines=21> */
.L_x_1043:
[----:B------:R-:W-:Y:S05]  /*2fc0*/  BSYNC B0 ;  /* 0x0000000000007941 */ /* 0x000fea0003800000 */
.L_x_1042:
[----:B------:R-:W-:-:S05]  /*2fd0*/  LOP3.LUT R3, R0, R3, RZ, 0xfc, !PT ;  /* 0x0000000300037212 */ /* 0x000fca00078efcff */
[----:B------:R1:W-:Y:S01]  /*2fe0*/  STG.E.U8 desc[UR36][R18.64], R3 ;  /* 0x0000000312007986 */ /* 0x0003e2000c101124 */
[----:B------:R-:W-:Y:S05]  /*2ff0*/  BRA `(.L_x_1030) ;  /* 0x0000000400f87947 */ /* 0x000fea0003800000 */
.L_x_1041:
        /* <DEDUP_REMOVED lines=10> */
[----:B------:R-:W-:Y:S02]  /*30a0*/  @P0 SHF.R.U32.HI R0, RZ, 0x15, R0 ;  /* 0x00000015ff000819 */ /* 0x000fe40000011600 */
[----:B------:R-:W-:Y:S01]  /*30b0*/  @!P0 IADD3 R0, R2, -0x43000000, RZ ;  /* 0xbd00000002008810 */ /* 0x000fe20007ffe0ff */
[----:B------:R-:W-:Y:S06]  /*30c0*/  BRA `(.L_x_1046) ;  /* 0x00000000000c7947 */ /* 0x000fec0003800000 */
.L_x_1045:
[----:B------:R-:W-:Y:S01]  /*30d0*/  IMAD.MOV.U32 R0, RZ, RZ, 0x7f ;  /* 0x0000007fff007424 */ /* 0x000fe200078e00ff */
[----:B------:R-:W-:-:S04]  /*30e0*/  ISETP.GT.U32.AND P0, PT, R2, 0x7f800000, PT ;  /* 0x7f8000000200780c */ /* 0x000fc80003f04070 */
[----:B------:R-:W-:-:S09]  /*30f0*/  SEL R0, R0, 0x7c, P0 ;  /* 0x0000007c00007807 */ /* 0x000fd20000000000 */
.L_x_1046:
[----:B------:R-:W-:Y:S05]  /*3100*/  BSYNC B0 ;  /* 0x0000000000007941 */ /* 0x000fea0003800000 */
.L_x_1044:
[----:B------:R-:W-:-:S04]  /*3110*/  LOP3.LUT R2, R33, 0x80000000, RZ, 0xc0, !PT ;  /* 0x8000000021027812 */ /* 0x000fc800078ec0ff */
[----:B------:R-:W-:-:S04]  /*3120*/  SHF.R.U32.HI R3, RZ, 0x18, R2 ;  /* 0x00000018ff037819 */ /* 0x000fc80000011602 */
[----:B------:R-:W-:-:S05]  /*3130*/  LOP3.LUT R3, R0, R3, RZ, 0xfc, !PT ;  /* 0x0000000300037212 */ /* 0x000fca00078efcff */
[----:B------:R1:W-:Y:S01]  /*3140*/  STG.E.U8 desc[UR36][R18.64], R3 ;  /* 0x0000000312007986 */ /* 0x0003e2000c101124 */
[----:B------:R-:W-:Y:S05]  /*3150*/  BRA `(.L_x_1030) ;  /* 0x0000000400a07947 */ /* 0x000fea0003800000 */
.L_x_1040:
[----:B------:R-:W1:Y:S02]  /*3160*/  I2F.S64 R0, R32 ;  /* 0x0000002000007312 */ /* 0x000e640000301400 */
[----:B-1----:R-:W-:-:S05]  /*3170*/  F2FP.BF16.F32.PACK_AB R0, RZ, R0 ;  /* 0x00000000ff00723e */ /* 0x002fca00000010ff */
[----:B------:R1:W-:Y:S01]  /*3180*/  STG.E.U16 desc[UR36][R18.64], R0 ;  /* 0x0000000012007986 */ /* 0x0003e2000c101524 */
[----:B------:R-:W-:Y:S05]  /*3190*/  BRA `(.L_x_1030) ;  /* 0x0000000400907947 */ /* 0x000fea0003800000 */
.L_x_1037:
        /* <DEDUP_REMOVED lines=10> */
.L_x_1049:
        /* <DEDUP_REMOVED lines=17> */
.L_x_1052:
[----:B------:R-:W-:-:S04]  /*3350*/  LOP3.LUT R2, R33, 0x80000000, RZ, 0xc0, !PT ;  /* 0x8000000021027812 */ /* 0x000fc800078ec0ff */
[----:B------:R-:W-:-:S04]  /*3360*/  SHF.R.U32.HI R3, RZ, 0x18, R2 ;  /* 0x00000018ff037819 */ /* 0x000fc80000011602 */
[----:B------:R-:W-:-:S04]  /*3370*/  LOP3.LUT R0, R0, R3, RZ, 0xfc, !PT ;  /* 0x0000000300007212 */ /* 0x000fc800078efcff */
[----:B------:R-:W-:-:S07]  /*3380*/  PRMT R9, R0, 0x7610, R9 ;  /* 0x0000761000097816 */ /* 0x000fce0000000009 */
.L_x_1051:
[----:B------:R-:W-:Y:S05]  /*3390*/  BSYNC B0 ;  /* 0x0000000000007941 */ /* 0x000fea0003800000 */
.L_x_1050:
[----:B------:R1:W-:Y:S01]  /*33a0*/  STG.E.U8 desc[UR36][R18.64], R9 ;  /* 0x0000000912007986 */ /* 0x0003e2000c101124 */
[----:B------:R-:W-:Y:S05]  /*33b0*/  BRA `(.L_x_1030) ;  /* 0x0000000400087947 */ /* 0x000fea0003800000 */
.L_x_1048:
        /* <DEDUP_REMOVED lines=17> */
.L_x_1055:
[----:B------:R-:W-:-:S04]  /*34d0*/  LOP3.LUT R2, R33, 0x80000000, RZ, 0xc0, !PT ;  /* 0x8000000021027812 */ /* 0x000fc800078ec0ff */
[----:B------:R-:W-:-:S04]  /*34e0*/  SHF.R.U32.HI R3, RZ, 0x18, R2 ;  /* 0x00000018ff037819 */ /* 0x000fc80000011602 */
[----:B------:R-:W-:-:S04]  /*34f0*/  LOP3.LUT R0, R0, R3, RZ, 0xfc, !PT ;  /* 0x0000000300007212 */ /* 0x000fc800078efcff */
[----:B------:R-:W-:-:S07]  /*3500*/  PRMT R9, R0, 0x7610, R9 ;  /* 0x0000761000097816 */ /* 0x000fce0000000009 */
.L_x_1054:
[----:B------:R-:W-:Y:S05]  /*3510*/  BSYNC B0 ;  /* 0x0000000000007941 */ /* 0x000fea0003800000 */
.L_x_1053:
[----:B------:R1:W-:Y:S01]  /*3520*/  STG.E.U8 desc[UR36][R18.64], R9 ;  /* 0x0000000912007986 */ /* 0x0003e2000c101124 */
[----:B------:R-:W-:Y:S05]  /*3530*/  BRA `(.L_x_1030) ;  /* 0x0000000000a87947 */ /* 0x000fea0003800000 */
.L_x_1047:
        /* <DEDUP_REMOVED lines=22> */
.L_x_1029:
        /* <DEDUP_REMOVED lines=16> */
.L_x_1058:
[----:B------:R-:W-:Y:S05]  /*37a0*/  BRA `(.L_x_1030) ;  /* 0x00000000000c7947 */ /* 0x000fea0003800000 */
.L_x_1057:
[----:B------:R1:W-:Y:S01]  /*37b0*/  STG.E.64 desc[UR36][R18.64], R32 ;  /* 0x0000002012007986 */ /* 0x0003e2000c101b24 */
[----:B------:R-:W-:Y:S05]  /*37c0*/  BRA `(.L_x_1030) ;  /* 0x0000000000047947 */ /* 0x000fea0003800000 */
.L_x_1056:
[----:B------:R1:W-:Y:S02]  /*37d0*/  STG.E desc[UR36][R18.64], R32 ;  /* 0x0000002012007986 */ /* 0x0003e4000c101924 */
.L_x_1030:
[----:B------:R-:W-:-:S07]  /*37e0*/  VIADD R17, R17, 0x80 ;  /* 0x0000008011117836 */ /* 0x000fce0000000000 */
.L_x_987:
[----:B------:R-:W-:Y:S05]  /*37f0*/  BSYNC B6 ;  /* 0x0000000000067941 */ /* 0x000fea0003800000 */
.L_x_986:
[----:B------:R-:W-:Y:S01]  /*3800*/  ULDC UR4, c[0x0][0x210] ;  /* 0x0000840000047ab9 */ /* 0x000fe20000000800 */
[----:B------:R-:W-:Y:S01]  /*3810*/  BSSY B6, `(.L_x_1059) ;  /* 0x0000379000067945 */ /* 0x000fe20003800000 */
[----:B------:R-:W-:-:S13]  /*3820*/  ISETP.GE.AND P0, PT, R17, UR4, PT ;  /* 0x0000000411007c0c */ /* 0x000fda000bf06270 */
[----:B------:R-:W-:Y:S05]  /*3830*/  @P0 BRA `(.L_x_1060) ;  /* 0x0000003400d80947 */ /* 0x000fea0003800000 */
[----:B------:R-:W5:Y:S01]  /*3840*/  LDC R6, c[0x0][0x218] ;  /* 0x00008600ff067b82 */ /* 0x000f620000000800 */
[----:B-1----:R-:W-:Y:S01]  /*3850*/  HFMA2.MMA R0, -RZ, RZ, 0, 0 ;  /* 0x00000000ff007435 */ /* 0x002fe200000001ff */
[----:B--234-:R-:W-:Y:S01]  /*3860*/  IMAD.MOV.U32 R18, RZ, RZ, RZ ;  /* 0x000000ffff127224 */ /* 0x01cfe200078e00ff */
[----:B-----5:R-:W-:-:S13]  /*3870*/  ISETP.NE.AND P0, PT, R6, RZ, PT ;  /* 0x000000ff0600720c */ /* 0x020fda0003f05270 */
        /* <DEDUP_REMOVED lines=17> */
[----:B0-----:R-:W-:-:S05]  /*3990*/  IMAD.HI.U32 R4, R3, UR7, R2 ;  /* 0x0000000703047c27 */ /* 0x001fca000f8e0002 */
        /* <DEDUP_REMOVED lines=281> */
.L_x_1061:
[----:B------:R-:W1:Y:S01]  /*4b30*/  LDC.U8 R3, c[0x0][0x489] ;  /* 0x00012240ff037b82 */ /* 0x000e620000000000 */
[----:B------:R-:W-:Y:S01]  /*4b40*/  ULDC.64 UR4, c[0x0][0x410] ;  /* 0x0001040000047ab9 */ /* 0x000fe20000000a00 */
[----:B------:R-:W-:Y:S01]  /*4b50*/  ULDC.64 UR6, c[0x0][0x418] ;  /* 0x0001060000067ab9 */ /* 0x000fe20000000a00 */
[----:B------:R-:W-:Y:S02]  /*4b60*/  IADD3 R18, P0, R18, UR4, RZ ;  /* 0x0000000412127c10 */ /* 0x000fe4000ff1e0ff */
[----:B0-----:R-:W-:-:S03]  /*4b70*/  IADD3 R4, P1, R0, UR6, RZ ;  /* 0x0000000600047c10 */ /* 0x001fc6000ff3e0ff */
[----:B------:R-:W-:Y:S02]  /*4b80*/  IMAD.X R19, RZ, RZ, UR5, P0 ;  /* 0x00000005ff137e24 */ /* 0x000fe400080e06ff */
[----:B------:R-:W-:Y:S01]  /*4b90*/  IMAD.X R5, RZ, RZ, UR7, P1 ;  /* 0x00000007ff057e24 */ /* 0x000fe200088e06ff */
        /* <DEDUP_REMOVED lines=14> */
.L_x_1065:
[----:B------:R0:W5:Y:S01]  /*4c80*/  LDG.E.U8 R2, desc[UR36][R4.64] ;  /* 0x0000002404027981 */ /* 0x000162000c1e1100 */
[----:B------:R-:W-:Y:S01]  /*4c90*/  MOV R3, RZ ;  /* 0x000000ff00037202 */ /* 0x000fe20000000f00 */
[----:B------:R-:W-:Y:S06]  /*4ca0*/  BRA `(.L_x_1067) ;  /* 0x0000000c00487947 */ /* 0x000fec0003800000 */
.L_x_1064:
        /* <DEDUP_REMOVED lines=8> */
.L_x_1069:
[----:B------:R-:W2:Y:S02]  /*4d30*/  LDG.E R2, desc[UR36][R4.64] ;  /* 0x0000002404027981 */ /* 0x000ea4000c1e1900 */
[----:B--2---:R-:W-:Y:S01]  /*4d40*/  SHF.R.S32.HI R3, RZ, 0x1f, R2 ;  /* 0x0000001fff037819 */ /* 0x004fe20000011402 */
[----:B------:R-:W-:Y:S06]  /*4d50*/  BRA `(.L_x_1067) ;  /* 0x0000000c001c7947 */ /* 0x000fec0003800000 */
.L_x_1068:
[----:B------:R-:W2:Y:S02]  /*4d60*/  LDG.E.S16 R2, desc[UR36][R4.64] ;  /* 0x0000002404027981 */ /* 0x000ea4000c1e1700 */
[----:B--2---:R-:W-:Y:S01]  /*4d70*/  SHF.R.S32.HI R3, RZ, 0x1f, R2 ;  /* 0x0000001fff037819 */ /* 0x004fe20000011402 */
[----:B------:R-:W-:Y:S06]  /*4d80*/  BRA `(.L_x_1067) ;  /* 0x0000000c00107947 */ /* 0x000fec0003800000 */
.L_x_1063:
        /* <DEDUP_REMOVED lines=9> */
.L_x_1071:
[----:B------:R-:W2:Y:S02]  /*4e20*/  LDG.E.U16 R4, desc[UR36][R4.64] ;  /* 0x0000002404047981 */ /* 0x000ea4000c1e1500 */
[----:B--2---:R-:W-:-:S06]  /*4e30*/  HADD2.F32 R2, -RZ, R4.H0_H0 ;  /* 0x20000004ff027230 */ /* 0x004fcc0000004100 */
[----:B------:R-:W0:Y:S01]  /*4e40*/  F2I.S64.TRUNC R2, R2 ;  /* 0x0000000200027311 */ /* 0x000e22000020d900 */
[----:B------:R-:W-:Y:S05]  /*4e50*/  BRA `(.L_x_1067) ;  /* 0x0000000800dc7947 */ /* 0x000fea0003800000 */
.L_x_1070:
        /* <DEDUP_REMOVED lines=9> */
.L_x_1073:
[----:B------:R-:W2:Y:S02]  /*4ef0*/  LDG.E.U16 R4, desc[UR36][R4.64] ;  /* 0x0000002404047981 */ /* 0x000ea4000c1e1500 */
[----:B--2---:R-:W-:-:S06]  /*4f00*/  HADD2.F32 R2, -RZ, R4.H0_H0 ;  /* 0x20000004ff027230 */ /* 0x004fcc0000004100 */
[----:B------:R-:W0:Y:S01]  /*4f10*/  F2I.S64.TRUNC R2, R2 ;  /* 0x0000000200027311 */ /* 0x000e22000020d900 */
[----:B------:R-:W-:Y:S05]  /*4f20*/  BRA `(.L_x_1067) ;  /* 0x0000000800a87947 */ /* 0x000fea0003800000 */
.L_x_1072:
[----:B------:R-:W2:Y:S02]  /*4f30*/  LDG.E.64 R2, desc[UR36][R4.64] ;  /* 0x0000002404027981 */ /* 0x000ea4000c1e1b00 */
[----:B--2---:R-:W0:Y:S01]  /*4f40*/  F2I.S64.F64.TRUNC R2, R2 ;  /* 0x0000000200027311 */ /* 0x004e22000030d900 */
[----:B------:R-:W-:Y:S05]  /*4f50*/  BRA `(.L_x_1067) ;  /* 0x00000008009c7947 */ /* 0x000fea0003800000 */
.L_x_1062:
        /* <DEDUP_REMOVED lines=13> */
.L_x_1076:
[----:B------:R-:W2:Y:S02]  /*5030*/  LDG.E.64 R2, desc[UR36][R4.64] ;  /* 0x0000002404027981 */ /* 0x000ea4000c1e1b00 */
[----:B--2---:R-:W0:Y:S01]  /*5040*/  F2I.S64.F64.TRUNC R2, R2 ;  /* 0x0000000200027311 */ /* 0x004e22000030d900 */
[----:B------:R-:W-:Y:S05]  /*5050*/  BRA `(.L_x_1067) ;  /* 0x00000008005c7947 */ /* 0x000fea0003800000 */
.L_x_1075:
        /* <DEDUP_REMOVED lines=27> */
.L_x_1078:
        /* <DEDUP_REMOVED lines=14> */
.L_x_1077:
[----:B------:R-:W2:Y:S02]  /*52f0*/  LDG.E.U16 R2, desc[UR36][R4.64] ;  /* 0x0000002404027981 */ /* 0x000ea4000c1e1500 */
[----:B--2---:R-:W-:-:S06]  /*5300*/  IMAD.U32 R2, R2, 0x10000, RZ ;  /* 0x0001000002027824 */ /* 0x004fcc00078e00ff */
[----:B------:R-:W0:Y:S01]  /*5310*/  F2I.S64.TRUNC R2, R2 ;  /* 0x0000000200027311 */ /* 0x000e22000020d900 */
[----:B------:R-:W-:Y:S05]  /*5320*/  BRA `(.L_x_1067) ;  /* 0x0000000400a87947 */ /* 0x000fea0003800000 */
.L_x_1074:
        /* <DEDUP_REMOVED lines=11> */
.L_x_1081:
        /* <DEDUP_REMOVED lines=21> */
.L_x_1085:
[----:B------:R-:W-:Y:S05]  /*5530*/  BSYNC B1 ;  /* 0x0000000000017941 */ /* 0x000fea0003800000 */
.L_x_1084:
[----:B------:R-:W-:Y:S01]  /*5540*/  IMAD.SHL.U32 R2, R2, 0x100000, RZ ;  /* 0x0010000002027824 */ /* 0x000fe200078e00ff */
[----:B------:R-:W-:-:S04]  /*5550*/  LEA R3, R0, 0x3b800000, 0x17 ;  /* 0x3b80000000037811 */ /* 0x000fc800078eb8ff */
[----:B------:R-:W-:-:S07]  /*5560*/  LOP3.LUT R2, R3, R2, R4, 0xfe, !PT ;  /* 0x0000000203027212 */ /* 0x000fce00078efe04 */
.L_x_1083:
[----:B------:R-:W-:Y:S05]  /*5570*/  BSYNC B0 ;  /* 0x0000000000007941 */ /* 0x000fea0003800000 */
.L_x_1082:
[----:B------:R-:W1:Y:S01]  /*5580*/  F2I.S64.TRUNC R2, R2 ;  /* 0x0000000200027311 */ /* 0x000e62000020d900 */
[----:B------:R-:W-:Y:S05]  /*5590*/  BRA `(.L_x_1067) ;  /* 0x00000004000c7947 */ /* 0x000fea0003800000 */
.L_x_1080:
        /* <DEDUP_REMOVED lines=21> */
.L_x_1089:
[----:B------:R-:W-:Y:S05]  /*56f0*/  BSYNC B1 ;  /* 0x0000000000017941 */ /* 0x000fea0003800000 */
.L_x_1088:
[----:B------:R-:W-:Y:S01]  /*5700*/  IMAD.SHL.U32 R2, R2, 0x200000, RZ ;  /* 0x0020000002027824 */ /* 0x000fe200078e00ff */
[----:B------:R-:W-:-:S04]  /*5710*/  LEA R3, R0, 0x37800000, 0x17 ;  /* 0x3780000000037811 */ /* 0x000fc800078eb8ff */
[----:B------:R-:W-:-:S07]  /*5720*/  LOP3.LUT R2, R3, R2, R4, 0xfe, !PT ;  /* 0x0000000203027212 */ /* 0x000fce00078efe04 */
.L_x_1087:
[----:B------:R-:W-:Y:S05]  /*5730*/  BSYNC B0 ;  /* 0x0000000000007941 */ /* 0x000fea0003800000 */
.L_x_1086:
[----:B------:R-:W2:Y:S01]  /*5740*/  F2I.S64.TRUNC R2, R2 ;  /* 0x0000000200027311 */ /* 0x000ea2000020d900 */
[----:B------:R-:W-:Y:S05]  /*5750*/  BRA `(.L_x_1067) ;  /* 0x00000000009c7947 */ /* 0x000fea0003800000 */
.L_x_1079:
        /* <DEDUP_REMOVED lines=14> */
.L_x_1093:
[----:B------:R-:W-:Y:S05]  /*5840*/  BSYNC B0 ;  /* 0x0000000000007941 */ /* 0x000fea0003800000 */
.L_x_1092:
[----:B------:R-:W4:Y:S01]  /*5850*/  F2I.S64.TRUNC R2, R2 ;  /* 0x0000000200027311 */ /* 0x000f22000020d900 */
[----:B------:R-:W-:Y:S05]  /*5860*/  BRA `(.L_x_1067) ;  /* 0x0000000000587947 */ /* 0x000fea0003800000 */
.L_x_1066:
        /* <DEDUP_REMOVED lines=16> */
.L_x_1094:
[----:B------:R-:W-:Y:S01]  /*5970*/  CS2R R2, SRZ ;  /* 0x0000000000027805 */ /* 0x000fe2000001ff00 */
[----:B------:R-:W-:Y:S06]  /*5980*/  BRA `(.L_x_1067) ;  /* 0x0000000000107947 */ /* 0x000fec0003800000 */
.L_x_1091:
[----:B------:R0:W5:Y:S01]  /*5990*/  LDG.E.64 R2, desc[UR36][R4.64] ;  /* 0x0000002404027981 */ /* 0x000162000c1e1b00 */
[----:B------:R-:W-:Y:S05]  /*59a0*/  BRA `(.L_x_1067) ;  /* 0x0000000000087947 */ /* 0x000fea0003800000 */
.L_x_1090:
[----:B------:R3:W5:Y:S01]  /*59b0*/  LDG.E R2, desc[UR36][R4.64] ;  /* 0x0000002404027981 */ /* 0x000762000c1e1900 */
[----:B------:R-:W-:-:S07]  /*59c0*/  IMAD.MOV.U32 R3, RZ, RZ, RZ ;  /* 0x000000ffff037224 */ /* 0x000fce00078e00ff */
.L_x_1067:
        /* <DEDUP_REMOVED lines=9> */
[C---:B------:R-:W-:Y:S01]  /*5a60*/  ISETP.GT.U32.AND P0, PT, R4.reuse, 0x1, PT ;  /* 0x000000010400780c */ /* 0x040fe20003f04070 */
[----:B------:R-:W-:Y:S01]  /*5a70*/  IMAD.MOV.U32 R35, RZ, RZ, RZ ;  /* 0x000000ffff237224 */ /* 0x000fe200078e00ff */
[----:B------:R-:W-:Y:S01]  /*5a80*/  IADD3 R3, R7, R3, RZ ;  /* 0x0000000307037210 */ /* 0x000fe20007ffe0ff */
[----:B------:R-:W-:Y:S01]  /*5a90*/  IMAD.MOV.U32 R37, RZ, RZ, RZ ;  /* 0x000000ffff257224 */ /* 0x000fe200078e00ff */
[C---:B------:R-:W-:Y:S02]  /*5aa0*/  ISETP.GT.AND.EX P0, PT, R5.reuse, RZ, PT, P0 ;  /* 0x000000ff0500720c */ /* 0x040fe40003f04300 */
[----:B------:R-:W-:Y:S02]  /*5ab0*/  CS2R R32, SRZ ;  /* 0x0000000000207805 */ /* 0x000fe4000001ff00 */
[----:B------:R-:W-:Y:S02]  /*5ac0*/  SEL R9, R4, 0x1, P0 ;  /* 0x0000000104097807 */ /* 0x000fe40000000000 */
[----:B------:R-:W-:-:S02]  /*5ad0*/  SEL R36, R5, RZ, P0 ;  /* 0x000000ff05247207 */ /* 0x000fc40000000000 */
[C---:B------:R-:W-:Y:S01]  /*5ae0*/  IADD3 R2, P1, R9.reuse, -0x1, RZ ;  /* 0xffffffff09027810 */ /* 0x040fe20007f3e0ff */
[----:B------:R-:W0:Y:S01]  /*5af0*/  LDC.64 R4, c[0x0][0x478] ;  /* 0x00011e00ff047b82 */ /* 0x000e220000000a00 */
[----:B------:R-:W-:Y:S02]  /*5b00*/  LOP3.LUT R0, R9, 0x3, RZ, 0xc0, !PT ;  /* 0x0000000309007812 */ /* 0x000fe400078ec0ff */
[----:B------:R-:W-:Y:S02]  /*5b10*/  ISETP.GE.U32.AND P0, PT, R2, 0x3, PT ;  /* 0x000000030200780c */ /* 0x000fe40003f06070 */
[----:B------:R-:W-:Y:S02]  /*5b20*/  IADD3.X R2, R36, -0x1, RZ, P1, !PT ;  /* 0xffffffff24027810 */ /* 0x000fe40000ffe4ff */
[----:B------:R-:W-:Y:S02]  /*5b30*/  ISETP.NE.U32.AND P2, PT, R0, RZ, PT ;  /* 0x000000ff0000720c */ /* 0x000fe40003f45070 */
[----:B------:R-:W-:-:S02]  /*5b40*/  ISETP.GE.U32.AND.EX P1, PT, R2, RZ, PT, P0 ;  /* 0x000000ff0200720c */ /* 0x000fc40003f26100 */
        /* <DEDUP_REMOVED lines=14> */
.L_x_1097:
        /* <DEDUP_REMOVED lines=25> */
[----:B---3--:R-:W-:Y:S01]  /*5dc0*/  IMAD R11, R13, R26, RZ ;  /* 0x0000001a0d0b7224 */ /* 0x008fe200078e02ff */
[----:B------:R-:W-:Y:S02]  /*5dd0*/  IADD3.X R10, R37, R36, RZ, P2, !PT ;  /* 0x00000024250a7210 */ /* 0x000fe400017fe4ff */
[----:B------:R-:W-:Y:S01]  /*5de0*/  IADD3 R41, P2, R20, R8, RZ ;  /* 0x0000000814297210 */ /* 0x000fe20007f5e0ff */
[----:B------:R-:W-:Y:S01]  /*5df0*/  IMAD R11, R12, R27, R11 ;  /* 0x0000001b0c0b7224 */ /* 0x000fe200078e020b */
[----:B------:R-:W-:Y:S01]  /*5e00*/  ISETP.NE.AND.EX P1, PT, R10, RZ, PT, P1 ;  /* 0x000000ff0a00720c */ /* 0x000fe20003f25310 */
[----:B------:R-:W-:-:S04]  /*5e10*/  IMAD.WIDE.U32 R12, R12, R26, R32 ;  /* 0x0000001a0c0c7225 */ /* 0x000fc800078e0020 */
[----:B------:R-:W-:Y:S02]  /*5e20*/  IMAD.IADD R13, R13, 0x1, R11 ;  /* 0x000000010d0d7824 */ /* 0x000fe400078e020b */
[-C--:B----4-:R-:W-:Y:S02]  /*5e30*/  IMAD R11, R15, R28.reuse, RZ ;  /* 0x0000001c0f0b7224 */ /* 0x090fe400078e02ff */
[----:B0-----:R-:W-:Y:S02]  /*5e40*/  IMAD.X R20, R21, 0x1, R39, P2 ;  /* 0x0000000115147824 */ /* 0x001fe400010e0627 */
[C---:B------:R-:W-:Y:S02]  /*5e50*/  IMAD R11, R14.reuse, R29, R11 ;  /* 0x0000001d0e0b7224 */ /* 0x040fe400078e020b */
[----:B------:R-:W-:-:S04]  /*5e60*/  IMAD.WIDE.U32 R14, R14, R28, R12 ;  /* 0x0000001c0e0e7225 */ /* 0x000fc800078e000c */
[----:B------:R-:W-:Y:S02]  /*5e70*/  IMAD.IADD R15, R15, 0x1, R11 ;  /* 0x000000010f0f7824 */ /* 0x000fe400078e020b */
[-C--:B-----5:R-:W-:Y:S02]  /*5e80*/  IMAD R11, R23, R30.reuse, RZ ;  /* 0x0000001e170b7224 */ /* 0x0a0fe400078e02ff */
[----:B------:R-:W-:-:S04]  /*5e90*/  IMAD.WIDE.U32 R32, R22, R30, R14 ;  /* 0x0000001e16207225 */ /* 0x000fc800078e000e */
[----:B------:R-:W-:-:S04]  /*5ea0*/  IMAD R11, R22, R31, R11 ;  /* 0x0000001f160b7224 */ /* 0x000fc800078e020b */
[----:B------:R-:W-:Y:S01]  /*5eb0*/  IMAD.IADD R33, R33, 0x1, R11 ;  /* 0x0000000121217824 */ /* 0x000fe200078e020b */
[----:B------:R-:W-:Y:S06]  /*5ec0*/  @P1 BRA `(.L_x_1097) ;  /* 0xfffffffc00581947 */ /* 0x000fec000383ffff */
[----:B------:R-:W-:Y:S05]  /*5ed0*/  BSYNC B0 ;  /* 0x0000000000007941 */ /* 0x000fea0003800000 */
.L_x_1096:
        /* <DEDUP_REMOVED lines=40> */
.L_x_1095:
        /* <DEDUP_REMOVED lines=14> */
.L_x_1101:
[----:B------:R1:W-:Y:S01]  /*6240*/  STG.E.U8 desc[UR36][R18.64], R32 ;  /* 0x0000002012007986 */ /* 0x0003e2000c101124 */
[----:B------:R-:W-:Y:S05]  /*6250*/  BRA `(.L_x_1103) ;  /* 0x0000000c004c7947 */ /* 0x000fea0003800000 */
.L_x_1100:
        /* <DEDUP_REMOVED lines=8> */
.L_x_1105:
[----:B------:R1:W-:Y:S01]  /*62e0*/  STG.E desc[UR36][R18.64], R32 ;  /* 0x0000002012007986 */ /* 0x0003e2000c101924 */
[----:B------:R-:W-:Y:S05]  /*62f0*/  BRA `(.L_x_1103) ;  /* 0x0000000c00247947 */ /* 0x000fea0003800000 */
.L_x_1104:
[----:B------:R1:W-:Y:S01]  /*6300*/  STG.E.U16 desc[UR36][R18.64], R32 ;  /* 0x0000002012007986 */ /* 0x0003e2000c101524 */
[----:B------:R-:W-:Y:S05]  /*6310*/  BRA `(.L_x_1103) ;  /* 0x0000000c001c7947 */ /* 0x000fea0003800000 */
.L_x_1099:
        /* <DEDUP_REMOVED lines=9> */
.L_x_1107:
[----:B------:R-:W1:Y:S02]  /*63b0*/  I2F.S64 R0, R32 ;  /* 0x0000002000007312 */ /* 0x000e640000301400 */
[----:B-1----:R-:W-:-:S05]  /*63c0*/  F2FP.F16.F32.PACK_AB R0, RZ, R0 ;  /* 0x00000000ff00723e */ /* 0x002fca00000000ff */
[----:B------:R1:W-:Y:S01]  /*63d0*/  STG.E.U16 desc[UR36][R18.64], R0 ;  /* 0x0000000012007986 */ /* 0x0003e2000c101524 */
[----:B------:R-:W-:Y:S05]  /*63e0*/  BRA `(.L_x_1103) ;  /* 0x0000000800e87947 */ /* 0x000fea0003800000 */
.L_x_1106:
        /* <DEDUP_REMOVED lines=10> */
.L_x_1109:
[----:B------:R-:W1:Y:S02]  /*6490*/  I2F.S64 R32, R32 ;  /* 0x0000002000207312 */ /* 0x000e640000301400 */
[----:B-1----:R-:W-:-:S04]  /*64a0*/  F2FP.F16.F32.PACK_AB R3, RZ, R32 ;  /* 0x00000020ff03723e */ /* 0x002fc800000000ff */
[----:B------:R-:W-:-:S05]  /*64b0*/  PRMT R3, R3, 0x5410, RZ ;  /* 0x0000541003037816 */ /* 0x000fca00000000ff */
[----:B------:R1:W-:Y:S01]  /*64c0*/  STG.E desc[UR36][R18.64], R3 ;  /* 0x0000000312007986 */ /* 0x0003e2000c101924 */
[----:B------:R-:W-:Y:S05]  /*64d0*/  BRA `(.L_x_1103) ;  /* 0x0000000800ac7947 */ /* 0x000fea0003800000 */
.L_x_1108:
[----:B------:R-:W1:Y:S02]  /*64e0*/  I2F.F64.S64 R2, R32 ;  /* 0x0000002000027312 */ /* 0x000e640000301c00 */
[----:B-1----:R1:W-:Y:S01]  /*64f0*/  STG.E.64 desc[UR36][R18.64], R2 ;  /* 0x0000000212007986 */ /* 0x0023e2000c101b24 */
[----:B------:R-:W-:Y:S05]  /*6500*/  BRA `(.L_x_1103) ;  /* 0x0000000800a07947 */ /* 0x000fea0003800000 */
.L_x_1098:
        /* <DEDUP_REMOVED lines=13> */
.L_x_1112:
[----:B------:R-:W1:Y:S01]  /*65e0*/  I2F.F64.S64 R32, R32 ;  /* 0x0000002000207312 */ /* 0x000e620000301c00 */
[----:B------:R-:W-:-:S05]  /*65f0*/  CS2R R34, SRZ ;  /* 0x0000000000227805 */ /* 0x000fca000001ff00 */
[----:B-1----:R1:W-:Y:S01]  /*6600*/  STG.E.128 desc[UR36][R18.64], R32 ;  /* 0x0000002012007986 */ /* 0x0023e2000c101d24 */
[----:B------:R-:W-:Y:S05]  /*6610*/  BRA `(.L_x_1103) ;  /* 0x00000008005c7947 */ /* 0x000fea0003800000 */
.L_x_1111:
        /* <DEDUP_REMOVED lines=21> */
.L_x_1116:
[----:B------:R-:W-:Y:S05]  /*6770*/  BSYNC B0 ;  /* 0x0000000000007941 */ /* 0x000fea0003800000 */
.L_x_1115:
[----:B------:R-:W-:-:S05]  /*6780*/  LOP3.LUT R3, R0, R3, RZ, 0xfc, !PT ;  /* 0x0000000300037212 */ /* 0x000fca00078efcff */
[----:B------:R1:W-:Y:S01]  /*6790*/  STG.E.U8 desc[UR36][R18.64], R3 ;  /* 0x0000000312007986 */ /* 0x0003e2000c101124 */
[----:B------:R-:W-:Y:S05]  /*67a0*/  BRA `(.L_x_1103) ;  /* 0x0000000400f87947 */ /* 0x000fea0003800000 */
.L_x_1114:
        /* <DEDUP_REMOVED lines=13> */
.L_x_1118:
[----:B------:R-:W-:Y:S01]  /*6880*/  HFMA2.MMA R0, -RZ, RZ, 0, 7.569789886474609375e-06 ;  /* 0x0000007fff007435 */ /* 0x000fe200000001ff */
[----:B------:R-:W-:-:S09]  /*6890*/  ISETP.GT.U32.AND P0, PT, R2, 0x7f800000, PT ;  /* 0x7f8000000200780c */ /* 0x000fd20003f04070 */
[----:B------:R-:W-:-:S07]  /*68a0*/  SEL R0, R0, 0x7c, P0 ;  /* 0x0000007c00007807 */ /* 0x000fce0000000000 */
.L_x_1119:
[----:B------:R-:W-:Y:S05]  /*68b0*/  BSYNC B0 ;  /* 0x0000000000007941 */ /* 0x000fea0003800000 */
.L_x_1117:
[----:B------:R-:W-:-:S04]  /*68c0*/  LOP3.LUT R2, R33, 0x80000000, RZ, 0xc0, !PT ;  /* 0x8000000021027812 */ /* 0x000fc800078ec0ff */
[----:B------:R-:W-:-:S04]  /*68d0*/  SHF.R.U32.HI R3, RZ, 0x18, R2 ;  /* 0x00000018ff037819 */ /* 0x000fc80000011602 */
[----:B------:R-:W-:-:S05]  /*68e0*/  LOP3.LUT R3, R0, R3, RZ, 0xfc, !PT ;  /* 0x0000000300037212 */ /* 0x000fca00078efcff */
[----:B------:R1:W-:Y:S01]  /*68f0*/  STG.E.U8 desc[UR36][R18.64], R3 ;  /* 0x0000000312007986 */ /* 0x0003e2000c101124 */
[----:B------:R-:W-:Y:S05]  /*6900*/  BRA `(.L_x_1103) ;  /* 0x0000000400a07947 */ /* 0x000fea0003800000 */
.L_x_1113:
[----:B------:R-:W1:Y:S02]  /*6910*/  I2F.S64 R0, R32 ;  /* 0x0000002000007312 */ /* 0x000e640000301400 */
[----:B-1----:R-:W-:-:S05]  /*6920*/  F2FP.BF16.F32.PACK_AB R0, RZ, R0 ;  /* 0x00000000ff00723e */ /* 0x002fca00000010ff */
[----:B------:R1:W-:Y:S01]  /*6930*/  STG.E.U16 desc[UR36][R18.64], R0 ;  /* 0x0000000012007986 */ /* 0x0003e2000c101524 */
[----:B------:R-:W-:Y:S05]  /*6940*/  BRA `(.L_x_1103) ;  /* 0x0000000400907947 */ /* 0x000fea0003800000 */
.L_x_1110:
        /* <DEDUP_REMOVED lines=10> */
.L_x_1122:
        /* <DEDUP_REMOVED lines=17> */
.L_x_1125:
[----:B------:R-:W-:-:S04]  /*6b00*/  LOP3.LUT R2, R33, 0x80000000, RZ, 0xc0, !PT ;  /* 0x8000000021027812 */ /* 0x000fc800078ec0ff */
[----:B------:R-:W-:-:S04]  /*6b10*/  SHF.R.U32.HI R3, RZ, 0x18, R2 ;  /* 0x00000018ff037819 */ /* 0x000fc80000011602 */
[----:B------:R-:W-:-:S04]  /*6b20*/  LOP3.LUT R0, R0, R3, RZ, 0xfc, !PT ;  /* 0x0000000300007212 */ /* 0x000fc800078efcff */
[----:B------:R-:W-:-:S07]  /*6b30*/  PRMT R9, R0, 0x7610, R9 ;  /* 0x0000761000097816 */ /* 0x000fce0000000009 */
.L_x_1124:
[----:B------:R-:W-:Y:S05]  /*6b40*/  BSYNC B0 ;  /* 0x0000000000007941 */ /* 0x000fea0003800000 */
.L_x_1123:
[----:B------:R4:W-:Y:S01]  /*6b50*/  STG.E.U8 desc[UR36][R18.64], R9 ;  /* 0x0000000912007986 */ /* 0x0009e2000c101124 */
[----:B------:R-:W-:Y:S05]  /*6b60*/  BRA `(.L_x_1103) ;  /* 0x0000000400087947 */ /* 0x000fea0003800000 */
.L_x_1121:
        /* <DEDUP_REMOVED lines=17> */
.L_x_1128:
[----:B------:R-:W-:-:S04]  /*6c80*/  LOP3.LUT R2, R33, 0x80000000, RZ, 0xc0, !PT ;  /* 0x8000000021027812 */ /* 0x000fc800078ec0ff */
[----:B------:R-:W-:-:S04]  /*6c90*/  SHF.R.U32.HI R3, RZ, 0x18, R2 ;  /* 0x00000018ff037819 */ /* 0x000fc80000011602 */
[----:B------:R-:W-:-:S04]  /*6ca0*/  LOP3.LUT R0, R0, R3, RZ, 0xfc, !PT ;  /* 0x0000000300007212 */ /* 0x000fc800078efcff */
[----:B------:R-:W-:-:S07]  /*6cb0*/  PRMT R9, R0, 0x7610, R9 ;  /* 0x0000761000097816 */ /* 0x000fce0000000009 */
.L_x_1127:
[----:B------:R-:W-:Y:S05]  /*6cc0*/  BSYNC B0 ;  /* 0x0000000000007941 */ /* 0x000fea0003800000 */
.L_x_1126:
[----:B------:R1:W-:Y:S01]  /*6cd0*/  STG.E.U8 desc[UR36][R18.64], R9 ;  /* 0x0000000912007986 */ /* 0x0003e2000c101124 */
[----:B------:R-:W-:Y:S05]  /*6ce0*/  BRA `(.L_x_1103) ;  /* 0x0000000000a87947 */ /* 0x000fea0003800000 */
.L_x_1120:
        /* <DEDUP_REMOVED lines=22> */
.L_x_1102:
        /* <DEDUP_REMOVED lines=16> */
.L_x_1131:
[----:B------:R-:W-:Y:S05]  /*6f50*/  BRA `(.L_x_1103) ;  /* 0x00000000000c7947 */ /* 0x000fea0003800000 */
.L_x_1130:
[----:B------:R3:W-:Y:S01]  /*6f60*/  STG.E.64 desc[UR36][R18.64], R32 ;  /* 0x0000002012007986 */ /* 0x0007e2000c101b24 */
[----:B------:R-:W-:Y:S05]  /*6f70*/  BRA `(.L_x_1103) ;  /* 0x0000000000047947 */ /* 0x000fea0003800000 */
.L_x_1129:
[----:B------:R1:W-:Y:S02]  /*6f80*/  STG.E desc[UR36][R18.64], R32 ;  /* 0x0000002012007986 */ /* 0x0003e4000c101924 */
.L_x_1103:
[----:B------:R-:W-:-:S07]  /*6f90*/  VIADD R17, R17, 0x80 ;  /* 0x0000008011117836 */ /* 0x000fce0000000000 */
.L_x_1060:
[----:B------:R-:W-:Y:S05]  /*6fa0*/  BSYNC B6 ;  /* 0x0000000000067941 */ /* 0x000fea0003800000 */
.L_x_1059:
[----:B------:R-:W-:Y:S01]  /*6fb0*/  ULDC UR4, c[0x0][0x210] ;  /* 0x0000840000047ab9 */ /* 0x000fe20000000800 */
[----:B------:R-:W-:Y:S01]  /*6fc0*/  BSSY B6, `(.L_x_1132) ;  /* 0x0000379000067945 */ /* 0x000fe20003800000 */
[----:B------:R-:W-:-:S13]  /*6fd0*/  ISETP.GE.AND P0, PT, R17, UR4, PT ;  /* 0x0000000411007c0c */ /* 0x000fda000bf06270 */
[----:B------:R-:W-:Y:S05]  /*6fe0*/  @P0 BRA `(.L_x_1133) ;  /* 0x0000003400d80947 */ /* 0x000fea0003800000 */
[----:B------:R-:W5:Y:S01]  /*6ff0*/  LDC R6, c[0x0][0x218] ;  /* 0x00008600ff067b82 */ /* 0x000f620000000800 */
[----:B-1234-:R-:W-:Y:S01]  /*7000*/  HFMA2.MMA R18, -RZ, RZ, 0, 0 ;  /* 0x00000000ff127435 */ /* 0x01efe200000001ff */
[----:B------:R-:W-:Y:S01]  /*7010*/  IMAD.MOV.U32 R0, RZ, RZ, RZ ;  /* 0x000000ffff007224 */ /* 0x000fe200078e00ff */
        /* <DEDUP_REMOVED lines=300> */
.L_x_1134:
        /* <DEDUP_REMOVED lines=21> */
.L_x_1138:
[----:B------:R0:W5:Y:S01]  /*8430*/  LDG.E.U8 R2, desc[UR36][R4.64] ;  /* 0x0000002404027981 */ /* 0x000162000c1e1100 */
[----:B------:R-:W-:Y:S01]  /*8440*/  IMAD.MOV.U32 R3, RZ, RZ, RZ ;  /* 0x000000ffff037224 */ /* 0x000fe200078e00ff */
[----:B------:R-:W-:Y:S06]  /*8450*/  BRA `(.L_x_1140) ;  /* 0x0000000c00487947 */ /* 0x000fec0003800000 */
.L_x_1137:
        /* <DEDUP_REMOVED lines=8> */
.L_x_1142:
[----:B------:R-:W2:Y:S02]  /*84e0*/  LDG.E R2, desc[UR36][R4.64] ;  /* 0x0000002404027981 */ /* 0x000ea4000c1e1900 */
[----:B--2---:R-:W-:Y:S01]  /*84f0*/  SHF.R.S32.HI R3, RZ, 0x1f, R2 ;  /* 0x0000001fff037819 */ /* 0x004fe20000011402 */
[----:B------:R-:W-:Y:S06]  /*8500*/  BRA `(.L_x_1140) ;  /* 0x0000000c001c7947 */ /* 0x000fec0003800000 */
.L_x_1141:
[----:B------:R-:W2:Y:S02]  /*8510*/  LDG.E.S16 R2, desc[UR36][R4.64] ;  /* 0x0000002404027981 */ /* 0x000ea4000c1e1700 */
[----:B--2---:R-:W-:Y:S01]  /*8520*/  SHF.R.S32.HI R3, RZ, 0x1f, R2 ;  /* 0x0000001fff037819 */ /* 0x004fe20000011402 */
[----:B------:R-:W-:Y:S06]  /*8530*/  BRA `(.L_x_1140) ;  /* 0x0000000c00107947 */ /* 0x000fec0003800000 */
.L_x_1136:
        /* <DEDUP_REMOVED lines=9> */
.L_x_1144:
[----:B------:R-:W2:Y:S02]  /*85d0*/  LDG.E.U16 R4, desc[UR36][R4.64] ;  /* 0x0000002404047981 */ /* 0x000ea4000c1e1500 */
[----:B--2---:R-:W-:-:S06]  /*85e0*/  HADD2.F32 R2, -RZ, R4.H0_H0 ;  /* 0x20000004ff027230 */ /* 0x004fcc0000004100 */
[----:B------:R-:W0:Y:S01]  /*85f0*/  F2I.S64.TRUNC R2, R2 ;  /* 0x0000000200027311 */ /* 0x000e22000020d900 */
[----:B------:R-:W-:Y:S05]  /*8600*/  BRA `(.L_x_1140) ;  /* 0x0000000800dc7947 */ /* 0x000fea0003800000 */
.L_x_1143:
        /* <DEDUP_REMOVED lines=9> */
.L_x_1146:
[----:B------:R-:W2:Y:S02]  /*86a0*/  LDG.E.U16 R4, desc[UR36][R4.64] ;  /* 0x0000002404047981 */ /* 0x000ea4000c1e1500 */
[----:B--2---:R-:W-:-:S06]  /*86b0*/  HADD2.F32 R2, -RZ, R4.H0_H0 ;  /* 0x20000004ff027230 */ /* 0x004fcc0000004100 */
[----:B------:R-:W0:Y:S01]  /*86c0*/  F2I.S64.TRUNC R2, R2 ;  /* 0x0000000200027311 */ /* 0x000e22000020d900 */
[----:B------:R-:W-:Y:S05]  /*86d0*/  BRA `(.L_x_1140) ;  /* 0x0000000800a87947 */ /* 0x000fea0003800000 */
.L_x_1145:
[----:B------:R-:W2:Y:S02]  /*86e0*/  LDG.E.64 R2, desc[UR36][R4.64] ;  /* 0x0000002404027981 */ /* 0x000ea4000c1e1b00 */
[----:B--2---:R-:W0:Y:S01]  /*86f0*/  F2I.S64.F64.TRUNC R2, R2 ;  /* 0x0000000200027311 */ /* 0x004e22000030d900 */
[----:B------:R-:W-:Y:S05]  /*8700*/  BRA `(.L_x_1140) ;  /* 0x00000008009c7947 */ /* 0x000fea0003800000 */
.L_x_1135:
        /* <DEDUP_REMOVED lines=9> */
[----:B------:R-:W-:Y:S02]  /*87a0*/  MOV R3, RZ ;  /* 0x000000ff00037202 */ /* 0x000fe40000000f00 */
[----:B--2---:R-:W-:-:S04]  /*87b0*/  ISETP.NE.AND P0, PT, R4, RZ, PT ;  /* 0x000000ff0400720c */ /* 0x004fc80003f05270 */
[----:B------:R-:W-:Y:S01]  /*87c0*/  SEL R2, RZ, 0x1, !P0 ;  /* 0x00000001ff027807 */ /* 0x000fe20004000000 */
[----:B------:R-:W-:Y:S08]  /*87d0*/  BRA `(.L_x_1140) ;  /* 0x0000000800687947 */ /* 0x000ff00003800000 */
.L_x_1149:
[----:B------:R-:W2:Y:S02]  /*87e0*/  LDG.E.64 R2, desc[UR36][R4.64] ;  /* 0x0000002404027981 */ /* 0x000ea4000c1e1b00 */
[----:B--2---:R-:W0:Y:S01]  /*87f0*/  F2I.S64.F64.TRUNC R2, R2 ;  /* 0x0000000200027311 */ /* 0x004e22000030d900 */
[----:B------:R-:W-:Y:S05]  /*8800*/  BRA `(.L_x_1140) ;  /* 0x00000008005c7947 */ /* 0x000fea0003800000 */
.L_x_1148:
        /* <DEDUP_REMOVED lines=27> */
.L_x_1151:
        /* <DEDUP_REMOVED lines=14> */
.L_x_1150:
[----:B------:R-:W2:Y:S02]  /*8aa0*/  LDG.E.U16 R2, desc[UR36][R4.64] ;  /* 0x0000002404027981 */ /* 0x000ea4000c1e1500 */
[----:B--2---:R-:W-:-:S06]  /*8ab0*/  IMAD.U32 R2, R2, 0x10000, RZ ;  /* 0x0001000002027824 */ /* 0x004fcc00078e00ff */
[----:B------:R-:W0:Y:S01]  /*8ac0*/  F2I.S64.TRUNC R2, R2 ;  /* 0x0000000200027311 */ /* 0x000e22000020d900 */
[----:B------:R-:W-:Y:S05]  /*8ad0*/  BRA `(.L_x_1140) ;  /* 0x0000000400a87947 */ /* 0x000fea0003800000 */
.L_x_1147:
        /* <DEDUP_REMOVED lines=11> */
.L_x_1154:
        /* <DEDUP_REMOVED lines=21> */
.L_x_1158:
[----:B------:R-:W-:Y:S05]  /*8ce0*/  BSYNC B1 ;  /* 0x0000000000017941 */ /* 0x000fea0003800000 */
.L_x_1157:
[----:B------:R-:W-:Y:S01]  /*8cf0*/  IMAD.SHL.U32 R2, R2, 0x100000, RZ ;  /* 0x0010000002027824 */ /* 0x000fe200078e00ff */
[----:B------:R-:W-:-:S04]  /*8d00*/  LEA R3, R0, 0x3b800000, 0x17 ;  /* 0x3b80000000037811 */ /* 0x000fc800078eb8ff */
[----:B------:R-:W-:-:S07]  /*8d10*/  LOP3.LUT R2, R3, R2, R4, 0xfe, !PT ;  /* 0x0000000203027212 */ /* 0x000fce00078efe04 */
.L_x_1156:
[----:B------:R-:W-:Y:S05]  /*8d20*/  BSYNC B0 ;  /* 0x0000000000007941 */ /* 0x000fea0003800000 */
.L_x_1155:
[----:B------:R-:W1:Y:S01]  /*8d30*/  F2I.S64.TRUNC R2, R2 ;  /* 0x0000000200027311 */ /* 0x000e62000020d900 */
[----:B------:R-:W-:Y:S05]  /*8d40*/  BRA `(.L_x_1140) ;  /* 0x00000004000c7947 */ /* 0x000fea0003800000 */
.L_x_1153:
[----:B------:R-:W2:Y:S01]  /*8d50*/  LDG.E.U8 R4, desc[UR36][R4.64] ;  /* 0x0000002404047981 */ /* 0x000ea2000c1e1100 */
[----:B------:R-:W-:Y:S01]  /*8d60*/  BSSY B0, `(.L_x_1159) ;  /* 0x0000018000007945 */ /* 0x000fe20003800000 */
[----:B------:R-:W-:Y:S01]  /*8d70*/  IMAD.MOV.U32 R2, RZ, RZ, RZ ;  /* 0x000000ffff027224 */ /* 0x000fe200078e00ff */
[----:B--2---:R-:W-:-:S13]  /*8d80*/  ISETP.NE.AND P0, PT, R4, RZ, PT ;  /* 0x000000ff0400720c */ /* 0x004fda0003f05270 */
[----:B------:R-:W-:Y:S05]  /*8d90*/  @!P0 BRA `(.L_x_1160) ;  /* 0x0000000000508947 */ /* 0x000fea0003800000 */
[----:B------:R-:W-:-:S13]  /*8da0*/  ISETP.NE.AND P0, PT, R4, 0x80, PT ;  /* 0x000000800400780c */ /* 0x000fda0003f05270 */
[----:B------:R-:W-:Y:S01]  /*8db0*/  @!P0 MOV R2, 0x7f800001 ;  /* 0x7f80000100028802 */ /* 0x000fe20000000f00 */
        /* <DEDUP_REMOVED lines=14> */
.L_x_1162:
[----:B------:R-:W-:Y:S05]  /*8ea0*/  BSYNC B1 ;  /* 0x0000000000017941 */ /* 0x000fea0003800000 */
.L_x_1161:
[----:B------:R-:W-:Y:S01]  /*8eb0*/  IMAD.SHL.U32 R2, R2, 0x200000, RZ ;  /* 0x0020000002027824 */ /* 0x000fe200078e00ff */
[----:B------:R-:W-:-:S04]  /*8ec0*/  LEA R3, R0, 0x37800000, 0x17 ;  /* 0x3780000000037811 */ /* 0x000fc800078eb8ff */
[----:B------:R-:W-:-:S07]  /*8ed0*/  LOP3.LUT R2, R3, R2, R4, 0xfe, !PT ;  /* 0x0000000203027212 */ /* 0x000fce00078efe04 */
.L_x_1160:
[----:B------:R-:W-:Y:S05]  /*8ee0*/  BSYNC B0 ;  /* 0x0000000000007941 */ /* 0x000fea0003800000 */
.L_x_1159:
[----:B------:R-:W2:Y:S01]  /*8ef0*/  F2I.S64.TRUNC R2, R2 ;  /* 0x0000000200027311 */ /* 0x000ea2000020d900 */
[----:B------:R-:W-:Y:S05]  /*8f00*/  BRA `(.L_x_1140) ;  /* 0x00000000009c7947 */ /* 0x000fea0003800000 */
.L_x_1152:
        /* <DEDUP_REMOVED lines=14> */
.L_x_1166:
[----:B------:R-:W-:Y:S05]  /*8ff0*/  BSYNC B0 ;  /* 0x0000000000007941 */ /* 0x000fea0003800000 */
.L_x_1165:
[----:B------:R-:W4:Y:S01]  /*9000*/  F2I.S64.TRUNC R2, R2 ;  /* 0x0000000200027311 */ /* 0x000f22000020d900 */
[----:B------:R-:W-:Y:S05]  /*9010*/  BRA `(.L_x_1140) ;  /* 0x0000000000587947 */ /* 0x000fea0003800000 */
.L_x_1139:
        /* <DEDUP_REMOVED lines=16> */
.L_x_1167:
[----:B------:R-:W-:Y:S01]  /*9120*/  CS2R R2, SRZ ;  /* 0x0000000000027805 */ /* 0x000fe2000001ff00 */
[----:B------:R-:W-:Y:S06]  /*9130*/  BRA `(.L_x_1140) ;  /* 0x0000000000107947 */ /* 0x000fec0003800000 */
.L_x_1164:
[----:B------:R3:W5:Y:S01]  /*9140*/  LDG.E.64 R2, desc[UR36][R4.64] ;  /* 0x0000002404027981 */ /* 0x000762000c1e1b00 */
[----:B------:R-:W-:Y:S05]  /*9150*/  BRA `(.L_x_1140) ;  /* 0x0000000000087947 */ /* 0x000fea0003800000 */
.L_x_1163:
[----:B------:R0:W5:Y:S01]  /*9160*/  LDG.E R2, desc[UR36][R4.64] ;  /* 0x0000002404027981 */ /* 0x000162000c1e1900 */
[----:B------:R-:W-:-:S07]  /*9170*/  IMAD.MOV.U32 R3, RZ, RZ, RZ ;  /* 0x000000ffff037224 */ /* 0x000fce00078e00ff */
.L_x_1140:
        /* <DEDUP_REMOVED lines=10> */
[----:B------:R-:W-:Y:S01]  /*9220*/  HFMA2.MMA R35, -RZ, RZ, 0, 0 ;  /* 0x00000000ff237435 */ /* 0x000fe200000001ff */
[----:B------:R-:W-:Y:S01]  /*9230*/  IMAD.IADD R3, R7, 0x1, R3 ;  /* 0x0000000107037824 */ /* 0x000fe200078e0203 */
[----:B------:R-:W-:Y:S02]  /*9240*/  CS2R R32, SRZ ;  /* 0x0000000000207805 */ /* 0x000fe4000001ff00 */
        /* <DEDUP_REMOVED lines=25> */
.L_x_1170:
        /* <DEDUP_REMOVED lines=39> */
[----:B------:R-:W-:-:S05]  /*9650*/  IMAD R11, R22, R31, R11 ;  /* 0x0000001f160b7224 */ /* 0x000fca00078e020b */
[----:B------:R-:W-:Y:S01]  /*9660*/  IADD3 R33, R33, R11, RZ ;  /* 0x0000000b21217210 */ /* 0x000fe20007ffe0ff */
[----:B------:R-:W-:Y:S06]  /*9670*/  @P1 BRA `(.L_x_1170) ;  /* 0xfffffffc00581947 */ /* 0x000fec000383ffff */
[----:B------:R-:W-:Y:S05]  /*9680*/  BSYNC B0 ;  /* 0x0000000000007941 */ /* 0x000fea0003800000 */
.L_x_1169:
        /* <DEDUP_REMOVED lines=40> */
.L_x_1168:
        /* <DEDUP_REMOVED lines=14> */
.L_x_1174:
[----:B------:R4:W-:Y:S01]  /*99f0*/  STG.E.U8 desc[UR36][R18.64], R32 ;  /* 0x0000002012007986 */ /* 0x0009e2000c101124 */
[----:B------:R-:W-:Y:S05]  /*9a00*/  BRA `(.L_x_1176) ;  /* 0x0000000c004c7947 */ /* 0x000fea0003800000 */
.L_x_1173:
        /* <DEDUP_REMOVED lines=8> */
.L_x_1178:
[----:B------:R3:W-:Y:S01]  /*9a90*/  STG.E desc[UR36][R18.64], R32 ;  /* 0x0000002012007986 */ /* 0x0007e2000c101924 */
[----:B------:R-:W-:Y:S05]  /*9aa0*/  BRA `(.L_x_1176) ;  /* 0x0000000c00247947 */ /* 0x000fea0003800000 */
.L_x_1177:
[----:B------:R1:W-:Y:S01]  /*9ab0*/  STG.E.U16 desc[UR36][R18.64], R32 ;  /* 0x0000002012007986 */ /* 0x0003e2000c101524 */
[----:B------:R-:W-:Y:S05]  /*9ac0*/  BRA `(.L_x_1176) ;  /* 0x0000000c001c7947 */ /* 0x000fea0003800000 */
.L_x_1172:
        /* <DEDUP_REMOVED lines=9> */
.L_x_1180:
[----:B------:R-:W1:Y:S02]  /*9b60*/  I2F.S64 R0, R32 ;  /* 0x0000002000007312 */ /* 0x000e640000301400 */
[----:B-1----:R-:W-:-:S05]  /*9b70*/  F2FP.F16.F32.PACK_AB R0, RZ, R0 ;  /* 0x00000000ff00723e */ /* 0x002fca00000000ff */
[----:B------:R1:W-:Y:S01]  /*9b80*/  STG.E.U16 desc[UR36][R18.64], R0 ;  /* 0x0000000012007986 */ /* 0x0003e2000c101524 */
[----:B------:R-:W-:Y:S05]  /*9b90*/  BRA `(.L_x_1176) ;  /* 0x0000000800e87947 */ /* 0x000fea0003800000 */
.L_x_1179:
        /* <DEDUP_REMOVED lines=10> */
.L_x_1182:
[----:B------:R-:W1:Y:S02]  /*9c40*/  I2F.S64 R32, R32 ;  /* 0x0000002000207312 */ /* 0x000e640000301400 */
[----:B-1----:R-:W-:-:S04]  /*9c50*/  F2FP.F16.F32.PACK_AB R3, RZ, R32 ;  /* 0x00000020ff03723e */ /* 0x002fc800000000ff */
[----:B------:R-:W-:-:S05]  /*9c60*/  PRMT R3, R3, 0x5410, RZ ;  /* 0x0000541003037816 */ /* 0x000fca00000000ff */
[----:B------:R1:W-:Y:S01]  /*9c70*/  STG.E desc[UR36][R18.64], R3 ;  /* 0x0000000312007986 */ /* 0x0003e2000c101924 */
[----:B------:R-:W-:Y:S05]  /*9c80*/  BRA `(.L_x_1176) ;  /* 0x0000000800ac7947 */ /* 0x000fea0003800000 */
.L_x_1181:
[----:B------:R-:W1:Y:S02]  /*9c90*/  I2F.F64.S64 R2, R32 ;  /* 0x0000002000027312 */ /* 0x000e640000301c00 */
[----:B-1----:R1:W-:Y:S01]  /*9ca0*/  STG.E.64 desc[UR36][R18.64], R2 ;  /* 0x0000000212007986 */ /* 0x0023e2000c101b24 */
[----:B------:R-:W-:Y:S05]  /*9cb0*/  BRA `(.L_x_1176) ;  /* 0x0000000800a07947 */ /* 0x000fea0003800000 */
.L_x_1171:
        /* <DEDUP_REMOVED lines=13> */
.L_x_1185:
[----:B------:R-:W1:Y:S01]  /*9d90*/  I2F.F64.S64 R32, R32 ;  /* 0x0000002000207312 */ /* 0x000e620000301c00 */
[----:B------:R-:W-:-:S05]  /*9da0*/  CS2R R34, SRZ ;  /* 0x0000000000227805 */ /* 0x000fca000001ff00 */
[----:B-1----:R1:W-:Y:S01]  /*9db0*/  STG.E.128 desc[UR36][R18.64], R32 ;  /* 0x0000002012007986 */ /* 0x0023e2000c101d24 */
[----:B------:R-:W-:Y:S05]  /*9dc0*/  BRA `(.L_x_1176) ;  /* 0x00000008005c7947 */ /* 0x000fea0003800000 */
.L_x_1184:
        /* <DEDUP_REMOVED lines=21> */
.L_x_1189:
[----:B------:R-:W-:Y:S05]  /*9f20*/  BSYNC B0 ;  /* 0x0000000000007941 */ /* 0x000fea0003800000 */
.L_x_1188:
[----:B------:R-:W-:-:S05]  /*9f30*/  LOP3.LUT R3, R0, R3, RZ, 0xfc, !PT ;  /* 0x0000000300037212 */ /* 0x000fca00078efcff */
[----:B------:R1:W-:Y:S01]  /*9f40*/  STG.E.U8 desc[UR36][R18.64], R3 ;  /* 0x0000000312007986 */ /* 0x0003e2000c101124 */
[----:B------:R-:W-:Y:S05]  /*9f50*/  BRA `(.L_x_1176) ;  /* 0x0000000400f87947 */ /* 0x000fea0003800000 */
.L_x_1187:
        /* <DEDUP_REMOVED lines=13> */
.L_x_1191:
[----:B------:R-:W-:Y:S01]  /*a030*/  IMAD.MOV.U32 R0, RZ, RZ, 0x7f ;  /* 0x0000007fff007424 */ /* 0x000fe200078e00ff */
[----:B------:R-:W-:-:S04]  /*a040*/  ISETP.GT.U32.AND P0, PT, R2, 0x7f800000, PT ;  /* 0x7f8000000200780c */ /* 0x000fc80003f04070 */
[----:B------:R-:W-:-:S09]  /*a050*/  SEL R0, R0, 0x7c, P0 ;  /* 0x0000007c00007807 */ /* 0x000fd20000000000 */
.L_x_1192:
[----:B------:R-:W-:Y:S05]  /*a060*/  BSYNC B0 ;  /* 0x0000000000007941 */ /* 0x000fea0003800000 */
.L_x_1190:
[----:B------:R-:W-:-:S04]  /*a070*/  LOP3.LUT R2, R33, 0x80000000, RZ, 0xc0, !PT ;  /* 0x8000000021027812 */ /* 0x000fc800078ec0ff */
[----:B------:R-:W-:-:S04]  /*a080*/  SHF.R.U32.HI R3, RZ, 0x18, R2 ;  /* 0x00000018ff037819 */ /* 0x000fc80000011602 */
[----:B------:R-:W-:-:S05]  /*a090*/  LOP3.LUT R3, R0, R3, RZ, 0xfc, !PT ;  /* 0x0000000300037212 */ /* 0x000fca00078efcff */
[----:B------:R1:W-:Y:S01]  /*a0a0*/  STG.E.U8 desc[UR36][R18.64], R3 ;  /* 0x0000000312007986 */ /* 0x0003e2000c101124 */
[----:B------:R-:W-:Y:S05]  /*a0b0*/  BRA `(.L_x_1176) ;  /* 0x0000000400a07947 */ /* 0x000fea0003800000 */
.L_x_1186:
[----:B------:R-:W1:Y:S02]  /*a0c0*/  I2F.S64 R0, R32 ;  /* 0x0000002000007312 */ /* 0x000e640000301400 */
[----:B-1----:R-:W-:-:S05]  /*a0d0*/  F2FP.BF16.F32.PACK_AB R0, RZ, R0 ;  /* 0x00000000ff00723e */ /* 0x002fca00000010ff */
[----:B------:R1:W-:Y:S01]  /*a0e0*/  STG.E.U16 desc[UR36][R18.64], R0 ;  /* 0x0000000012007986 */ /* 0x0003e2000c101524 */
[----:B------:R-:W-:Y:S05]  /*a0f0*/  BRA `(.L_x_1176) ;  /* 0x0000000400907947 */ /* 0x000fea0003800000 */
.L_x_1183:
        /* <DEDUP_REMOVED lines=10> */
.L_x_1195:
[----:B------:R-:W1:Y:S01]  /*a1a0*/  I2F.S64 R33, R32 ;  /* 0x0000002000217312 */ /* 0x000e620000301400 */
[----:B------:R-:W-:Y:S01]  /*a1b0*/  BSSY B0, `(.L_x_1196) ;  /* 0x0000014000007945 */ /* 0x000fe20003800000 */
[----:B------:R-:W-:Y:S01]  /*a1c0*/  HFMA2.MMA R9, -RZ, RZ, 0, 7.62939453125e-06 ;  /* 0x00000080ff097435 */ /* 0x000fe200000001ff */
        /* <DEDUP_REMOVED lines=14> */
.L_x_1198:
[----:B------:R-:W-:-:S04]  /*a2b0*/  LOP3.LUT R2, R33, 0x80000000, RZ, 0xc0, !PT ;  /* 0x8000000021027812 */ /* 0x000fc800078ec0ff */
[----:B------:R-:W-:-:S04]  /*a2c0*/  SHF.R.U32.HI R3, RZ, 0x18, R2 ;  /* 0x00000018ff037819 */ /* 0x000fc80000011602 */
[----:B------:R-:W-:-:S04]  /*a2d0*/  LOP3.LUT R0, R0, R3, RZ, 0xfc, !PT ;  /* 0x0000000300007212 */ /* 0x000fc800078efcff */
[----:B------:R-:W-:-:S07]  /*a2e0*/  PRMT R9, R0, 0x7610, R9 ;  /* 0x0000761000097816 */ /* 0x000fce0000000009 */
.L_x_1197:
[----:B------:R-:W-:Y:S05]  /*a2f0*/  BSYNC B0 ;  /* 0x0000000000007941 */ /* 0x000fea0003800000 */
.L_x_1196:
[----:B------:R1:W-:Y:S01]  /*a300*/  STG.E.U8 desc[UR36][R18.64], R9 ;  /* 0x0000000912007986 */ /* 0x0003e2000c101124 */
[----:B------:R-:W-:Y:S05]  /*a310*/  BRA `(.L_x_1176) ;  /* 0x0000000400087947 */ /* 0x000fea0003800000 */
.L_x_1194:
        /* <DEDUP_REMOVED lines=17> */
.L_x_1201:
[----:B------:R-:W-:-:S04]  /*a430*/  LOP3.LUT R2, R33, 0x80000000, RZ, 0xc0, !PT ;  /* 0x8000000021027812 */ /* 0x000fc800078ec0ff */
[----:B------:R-:W-:-:S04]  /*a440*/  SHF.R.U32.HI R3, RZ, 0x18, R2 ;  /* 0x00000018ff037819 */ /* 0x000fc80000011602 */
[----:B------:R-:W-:-:S04]  /*a450*/  LOP3.LUT R0, R0, R3, RZ, 0xfc, !PT ;  /* 0x0000000300007212 */ /* 0x000fc800078efcff */
[----:B------:R-:W-:-:S07]  /*a460*/  PRMT R9, R0, 0x7610, R9 ;  /* 0x0000761000097816 */ /* 0x000fce0000000009 */
.L_x_1200:
[----:B------:R-:W-:Y:S05]  /*a470*/  BSYNC B0 ;  /* 0x0000000000007941 */ /* 0x000fea0003800000 */
.L_x_1199:
[----:B------:R1:W-:Y:S01]  /*a480*/  STG.E.U8 desc[UR36][R18.64], R9 ;  /* 0x0000000912007986 */ /* 0x0003e2000c101124 */
[----:B------:R-:W-:Y:S05]  /*a490*/  BRA `(.L_x_1176) ;  /* 0x0000000000a87947 */ /* 0x000fea0003800000 */
.L_x_1193:
        /* <DEDUP_REMOVED lines=22> */
.L_x_1175:
        /* <DEDUP_REMOVED lines=16> */
.L_x_1204:
[----:B------:R-:W-:Y:S05]  /*a700*/  BRA `(.L_x_1176) ;  /* 0x00000000000c7947 */ /* 0x000fea0003800000 */
.L_x_1203:
[----:B------:R1:W-:Y:S01]  /*a710*/  STG.E.64 desc[UR36][R18.64], R32 ;  /* 0x0000002012007986 */ /* 0x0003e2000c101b24 */
[----:B------:R-:W-:Y:S05]  /*a720*/  BRA `(.L_x_1176) ;  /* 0x0000000000047947 */ /* 0x000fea0003800000 */
.L_x_1202:
[----:B------:R1:W-:Y:S02]  /*a730*/  STG.E desc[UR36][R18.64], R32 ;  /* 0x0000002012007986 */ /* 0x0003e4000c101924 */
.L_x_1176:
[----:B------:R-:W-:-:S07]  /*a740*/  VIADD R17, R17, 0x80 ;  /* 0x0000008011117836 */ /* 0x000fce0000000000 */
.L_x_1133:
[----:B------:R-:W-:Y:S05]  /*a750*/  BSYNC B6 ;  /* 0x0000000000067941 */ /* 0x000fea0003800000 */
.L_x_1132:
[----:B------:R-:W-:Y:S02]  /*a760*/  ULDC UR4, c[0x0][0x210] ;  /* 0x0000840000047ab9 */ /* 0x000fe40000000800 */
[----:B------:R-:W-:-:S13]  /*a770*/  ISETP.GE.AND P0, PT, R17, UR4, PT ;  /* 0x0000000411007c0c */ /* 0x000fda000bf06270 */
[----:B------:R-:W-:Y:S05]  /*a780*/  @P0 EXIT ;  /* 0x000000000000094d */ /* 0x000fea0003800000 */
[----:B------:R-:W5:Y:S01]  /*a790*/  LDC R6, c[0x0][0x218] ;  /* 0x00008600ff067b82 */ /* 0x000f620000000800 */
[----:B-1----:R-:W-:Y:S02]  /*a7a0*/  IMAD.MOV.U32 R0, RZ, RZ, RZ ;  /* 0x000000ffff007224 */ /* 0x002fe400078e00ff */
[----:B------:R-:W-:Y:S01]  /*a7b0*/  IMAD.MOV.U32 R16, RZ, RZ, RZ ;  /* 0x000000ffff107224 */ /* 0x000fe200078e00ff */
[----:B-----5:R-:W-:-:S13]  /*a7c0*/  ISETP.NE.AND P0, PT, R6, RZ, PT ;  /* 0x000000ff0600720c */ /* 0x020fda0003f05270 */
[----:B------:R-:W-:Y:S05]  /*a7d0*/  @!P0 BRA `(.L_x_1205) ;  /* 0x0000001000a88947 */ /* 0x000fea0003800000 */
[----:B------:R-:W-:Y:S01]  /*a7e0*/  HFMA2.MMA R16, -RZ, RZ, 0, 0 ;  /* 0x00000000ff107435 */ /* 0x000fe200000001ff */
[----:B------:R-:W-:Y:S01]  /*a7f0*/  ULDC.64 UR4, c[0x0][0x220] ;  /* 0x0000880000047ab9 */ /* 0x000fe20000000a00 */
[----:B------:R-:W-:-:S08]  /*a800*/  ISETP.NE.AND P0, PT, R6, 0x1, PT ;  /* 0x000000010600780c */ /* 0x000fd00003f05270 */
[----:B------:R-:W-:Y:S01]  /*a810*/  IMAD.HI.U32 R2, R17, UR4, R16 ;  /* 0x0000000411027c27 */ /* 0x000fe2000f8e0010 */
[----:B------:R-:W-:-:S04]  /*a820*/  ULDC UR4, c[0x0][0x21c] ;  /* 0x0000870000047ab9 */ /* 0x000fc80000000800 */
[----:B--2---:R-:W-:-:S05]  /*a830*/  SHF.R.U32.HI R3, RZ, UR5, R2 ;  /* 0x00000005ff037c19 */ /* 0x004fca0008011602 */
        /* <DEDUP_REMOVED lines=292> */
.L_x_1205:
[----:B--2---:R-:W1:Y:S01]  /*ba80*/  LDC.U8 R3, c[0x0][0x489] ;  /* 0x00012240ff037b82 */ /* 0x004e620000000000 */
        /* <DEDUP_REMOVED lines=20> */
.L_x_1209:
[----:B------:R1:W5:Y:S01]  /*bbd0*/  LDG.E.U8 R2, desc[UR36][R4.64] ;  /* 0x0000002404027981 */ /* 0x000362000c1e1100 */
[----:B------:R-:W-:Y:S01]  /*bbe0*/  IMAD.MOV.U32 R3, RZ, RZ, RZ ;  /* 0x000000ffff037224 */ /* 0x000fe200078e00ff */
[----:B------:R-:W-:Y:S06]  /*bbf0*/  BRA `(.L_x_1211) ;  /* 0x0000000c00487947 */ /* 0x000fec0003800000 */
.L_x_1208:
        /* <DEDUP_REMOVED lines=8> */
.L_x_1213:
[----:B------:R-:W2:Y:S02]  /*bc80*/  LDG.E R2, desc[UR36][R4.64] ;  /* 0x0000002404027981 */ /* 0x000ea4000c1e1900 */
[----:B--2---:R-:W-:Y:S01]  /*bc90*/  SHF.R.S32.HI R3, RZ, 0x1f, R2 ;  /* 0x0000001fff037819 */ /* 0x004fe20000011402 */
[----:B------:R-:W-:Y:S06]  /*bca0*/  BRA `(.L_x_1211) ;  /* 0x0000000c001c7947 */ /* 0x000fec0003800000 */
.L_x_1212:
[----:B------:R-:W2:Y:S02]  /*bcb0*/  LDG.E.S16 R2, desc[UR36][R4.64] ;  /* 0x0000002404027981 */ /* 0x000ea4000c1e1700 */
[----:B--2---:R-:W-:Y:S01]  /*bcc0*/  SHF.R.S32.HI R3, RZ, 0x1f, R2 ;  /* 0x0000001fff037819 */ /* 0x004fe20000011402 */
[----:B------:R-:W-:Y:S06]  /*bcd0*/  BRA `(.L_x_1211) ;  /* 0x0000000c00107947 */ /* 0x000fec0003800000 */
.L_x_1207:
        /* <DEDUP_REMOVED lines=9> */
.L_x_1215:
[----:B------:R-:W2:Y:S02]  /*bd70*/  LDG.E.U16 R4, desc[UR36][R4.64] ;  /* 0x0000002404047981 */ /* 0x000ea4000c1e1500 */
[----:B--2---:R-:W-:-:S06]  /*bd80*/  HADD2.F32 R2, -RZ, R4.H0_H0 ;  /* 0x20000004ff027230 */ /* 0x004fcc0000004100 */
[----:B------:R-:W0:Y:S01]  /*bd90*/  F2I.S64.TRUNC R2, R2 ;  /* 0x0000000200027311 */ /* 0x000e22000020d900 */
[----:B------:R-:W-:Y:S05]  /*bda0*/  BRA `(.L_x_1211) ;  /* 0x0000000800dc7947 */ /* 0x000fea0003800000 */
.L_x_1214:
        /* <DEDUP_REMOVED lines=9> */
.L_x_1217:
[----:B------:R-:W2:Y:S02]  /*be40*/  LDG.E.U16 R4, desc[UR36][R4.64] ;  /* 0x0000002404047981 */ /* 0x000ea4000c1e1500 */
[----:B--2---:R-:W-:-:S06]  /*be50*/  HADD2.F32 R2, -RZ, R4.H0_H0 ;  /* 0x20000004ff027230 */ /* 0x004fcc0000004100 */
[----:B------:R-:W0:Y:S01]  /*be60*/  F2I.S64.TRUNC R2, R2 ;  /* 0x0000000200027311 */ /* 0x000e22000020d900 */
[----:B------:R-:W-:Y:S05]  /*be70*/  BRA `(.L_x_1211) ;  /* 0x0000000800a87947 */ /* 0x000fea0003800000 */
.L_x_1216:
[----:B------:R-:W2:Y:S02]  /*be80*/  LDG.E.64 R2, desc[UR36][R4.64] ;  /* 0x0000002404027981 */ /* 0x000ea4000c1e1b00 */
[----:B--2---:R-:W2:Y:S01]  /*be90*/  F2I.S64.F64.TRUNC R2, R2 ;  /* 0x0000000200027311 */ /* 0x004ea2000030d900 */
[----:B------:R-:W-:Y:S05]  /*bea0*/  BRA `(.L_x_1211) ;  /* 0x00000008009c7947 */ /* 0x000fea0003800000 */
.L_x_1206:
        /* <DEDUP_REMOVED lines=13> */
.L_x_1220:
[----:B------:R-:W2:Y:S02]  /*bf80*/  LDG.E.64 R2, desc[UR36][R4.64] ;  /* 0x0000002404027981 */ /* 0x000ea4000c1e1b00 */
[----:B--2---:R-:W0:Y:S01]  /*bf90*/  F2I.S64.F64.TRUNC R2, R2 ;  /* 0x0000000200027311 */ /* 0x004e22000030d900 */
[----:B------:R-:W-:Y:S05]  /*bfa0*/  BRA `(.L_x_1211) ;  /* 0x00000008005c7947 */ /* 0x000fea0003800000 */
.L_x_1219:
        /* <DEDUP_REMOVED lines=27> */
.L_x_1222:
        /* <DEDUP_REMOVED lines=14> */
.L_x_1221:
[----:B------:R-:W2:Y:S02]  /*c240*/  LDG.E.U16 R2, desc[UR36][R4.64] ;  /* 0x0000002404027981 */ /* 0x000ea4000c1e1500 */
[----:B--2---:R-:W-:-:S06]  /*c250*/  IMAD.U32 R2, R2, 0x10000, RZ ;  /* 0x0001000002027824 */ /* 0x004fcc00078e00ff */
[----:B------:R-:W0:Y:S01]  /*c260*/  F2I.S64.TRUNC R2, R2 ;  /* 0x0000000200027311 */ /* 0x000e22000020d900 */
[----:B------:R-:W-:Y:S05]  /*c270*/  BRA `(.L_x_1211) ;  /* 0x0000000400a87947 */ /* 0x000fea0003800000 */
.L_x_1218:
        /* <DEDUP_REMOVED lines=11> */
.L_x_1225:
        /* <DEDUP_REMOVED lines=21> */
.L_x_1229:
[----:B------:R-:W-:Y:S05]  /*c480*/  BSYNC B1 ;  /* 0x0000000000017941 */ /* 0x000fea0003800000 */
.L_x_1228:
[----:B------:R-:W-:Y:S01]  /*c490*/  IMAD.SHL.U32 R2, R2, 0x100000, RZ ;  /* 0x0010000002027824 */ /* 0x000fe200078e00ff */
[----:B------:R-:W-:-:S04]  /*c4a0*/  LEA R3, R0, 0x3b800000, 0x17 ;  /* 0x3b80000000037811 */ /* 0x000fc800078eb8ff */
[----:B------:R-:W-:-:S07]  /*c4b0*/  LOP3.LUT R2, R3, R2, R4, 0xfe, !PT ;  /* 0x0000000203027212 */ /* 0x000fce00078efe04 */
.L_x_1227:
[----:B------:R-:W-:Y:S05]  /*c4c0*/  BSYNC B0 ;  /* 0x0000000000007941 */ /* 0x000fea0003800000 */
.L_x_1226:
[----:B------:R-:W0:Y:S01]  /*c4d0*/  F2I.S64.TRUNC R2, R2 ;  /* 0x0000000200027311 */ /* 0x000e22000020d900 */
[----:B------:R-:W-:Y:S05]  /*c4e0*/  BRA `(.L_x_1211) ;  /* 0x00000004000c7947 */ /* 0x000fea0003800000 */
.L_x_1224:
        /* <DEDUP_REMOVED lines=21> */
.L_x_1233:
[----:B------:R-:W-:Y:S05]  /*c640*/  BSYNC B1 ;  /* 0x0000000000017941 */ /* 0x000fea0003800000 */
.L_x_1232:
[----:B------:R-:W-:Y:S01]  /*c650*/  IMAD.SHL.U32 R2, R2, 0x200000, RZ ;  /* 0x0020000002027824 */ /* 0x000fe200078e00ff */
[----:B------:R-:W-:-:S04]  /*c660*/  LEA R3, R0, 0x37800000, 0x17 ;  /* 0x3780000000037811 */ /* 0x000fc800078eb8ff */
[----:B------:R-:W-:-:S07]  /*c670*/  LOP3.LUT R2, R3, R2, R4, 0xfe, !PT ;  /* 0x0000000203027212 */ /* 0x000fce00078efe04 */
.L_x_1231:
[----:B------:R-:W-:Y:S05]  /*c680*/  BSYNC B0 ;  /* 0x0000000000007941 */ /* 0x000fea0003800000 */
.L_x_1230:
[----:B------:R-:W0:Y:S01]  /*c690*/  F2I.S64.TRUNC R2, R2 ;  /* 0x0000000200027311 */ /* 0x000e22000020d900 */
[----:B------:R-:W-:Y:S05]  /*c6a0*/  BRA `(.L_x_1211) ;  /* 0x00000000009c7947 */ /* 0x000fea0003800000 */
.L_x_1223:
        /* <DEDUP_REMOVED lines=14> */
.L_x_1237:
[----:B------:R-:W-:Y:S05]  /*c790*/  BSYNC B0 ;  /* 0x0000000000007941 */ /* 0x000fea0003800000 */
.L_x_1236:
[----:B------:R-:W0:Y:S01]  /*c7a0*/  F2I.S64.TRUNC R2, R2 ;  /* 0x0000000200027311 */ /* 0x000e22000020d900 */
[----:B------:R-:W-:Y:S05]  /*c7b0*/  BRA `(.L_x_1211) ;  /* 0x0000000000587947 */ /* 0x000fea0003800000 */
.L_x_1210:
        /* <DEDUP_REMOVED lines=15> */
[----:B-1-34-:R-:W-:Y:S05]  /*c8b0*/  CALL.ABS.NOINC R2 ;  /* 0x0000000002007343 */ /* 0x01afea0003c00000 */
.L_x_1238:
[----:B------:R-:W-:Y:S01]  /*c8c0*/  CS2R R2, SRZ ;  /* 0x0000000000027805 */ /* 0x000fe2000001ff00 */
[----:B------:R-:W-:Y:S06]  /*c8d0*/  BRA `(.L_x_1211) ;  /* 0x0000000000107947 */ /* 0x000fec0003800000 */
.L_x_1235:
[----:B------:R0:W5:Y:S01]  /*c8e0*/  LDG.E.64 R2, desc[UR36][R4.64] ;  /* 0x0000002404027981 */ /* 0x000162000c1e1b00 */
[----:B------:R-:W-:Y:S05]  /*c8f0*/  BRA `(.L_x_1211) ;  /* 0x0000000000087947 */ /* 0x000fea0003800000 */
.L_x_1234:
[----:B------:R0:W5:Y:S01]  /*c900*/  LDG.E R2, desc[UR36][R4.64] ;  /* 0x0000002404027981 */ /* 0x000162000c1e1900 */
[----:B------:R-:W-:-:S07]  /*c910*/  IMAD.MOV.U32 R3, RZ, RZ, RZ ;  /* 0x000000ffff037224 */ /* 0x000fce00078e00ff */
.L_x_1211:
[----:B01----:R-:W0:Y:S01]  /*c920*/  LDC.64 R4, c[0x0][0x430] ;  /* 0x00010c00ff047b82 */ /* 0x003e220000000a00 */
[----:B------:R-:W-:Y:S01]  /*c930*/  ULDC.64 UR4, c[0x0][0x428] ;  /* 0x00010a0000047ab9 */ /* 0x000fe20000000a00 */
[----:B------:R-:W-:Y:S01]  /*c940*/  CS2R R30, SRZ ;  /* 0x00000000001e7805 */ /* 0x000fe2000001ff00 */
[----:B--2--5:R-:W-:Y:S02]  /*c950*/  IMAD R3, R3, UR4, RZ ;  /* 0x0000000403037c24 */ /* 0x024fe4000f8e02ff */
[----:B----4-:R-:W-:-:S04]  /*c960*/  IMAD.WIDE.U32 R8, R2, UR4, RZ ;  /* 0x0000000402087c25 */ /* 0x010fc8000f8e00ff */
[----:B------:R-:W-:Y:S01]  /*c970*/  IMAD R3, R2, UR5, R3 ;  /* 0x0000000502037c24 */ /* 0x000fe2000f8e0203 */
[----:B0-----:R-:W-:-:S04]  /*c980*/  ISETP.GE.U32.AND P0, PT, R4, 0x1, PT ;  /* 0x000000010400780c */ /* 0x001fc80003f06070 */
[----:B------:R-:W-:-:S13]  /*c990*/  ISETP.GE.AND.EX P0, PT, R5, RZ, PT, P0 ;  /* 0x000000ff0500720c */ /* 0x000fda0003f06300 */
[----:B------:R-:W-:Y:S05]  /*c9a0*/  @!P0 BRA `(.L_x_1239) ;  /* 0x0000000400c08947 */ /* 0x000fea0003800000 */
[C---:B------:R-:W-:Y:S01]  /*c9b0*/  ISETP.GT.U32.AND P0, PT, R4.reuse, 0x1, PT ;  /* 0x000000010400780c */ /* 0x040fe20003f04070 */
[----:B------:R-:W0:Y:S01]  /*c9c0*/  LDC.64 R6, c[0x0][0x478] ;  /* 0x00011e00ff067b82 */ /* 0x000e220000000a00 */
[----:B------:R-:W-:Y:S01]  /*c9d0*/  HFMA2.MMA R35, -RZ, RZ, 0, 0 ;  /* 0x00000000ff237435 */ /* 0x000fe200000001ff */
[----:B---3--:R-:W-:Y:S01]  /*c9e0*/  IMAD.MOV.U32 R33, RZ, RZ, RZ ;  /* 0x000000ffff217224 */ /* 0x008fe200078e00ff */
[C---:B------:R-:W-:Y:S02]  /*c9f0*/  ISETP.GT.AND.EX P0, PT, R5.reuse, RZ, PT, P0 ;  /* 0x000000ff0500720c */ /* 0x040fe40003f04300 */
[----:B------:R-:W-:Y:S02]  /*ca00*/  CS2R R30, SRZ ;  /* 0x00000000001e7805 */ /* 0x000fe4000001ff00 */
[----:B------:R-:W-:Y:S02]  /*ca10*/  SEL R11, R4, 0x1, P0 ;  /* 0x00000001040b7807 */ /* 0x000fe40000000000 */
[----:B------:R-:W-:Y:S01]  /*ca20*/  SEL R36, R5, RZ, P0 ;  /* 0x000000ff05247207 */ /* 0x000fe20000000000 */
[----:B------:R-:W-:Y:S01]  /*ca30*/  IMAD.IADD R5, R9, 0x1, R3 ;  /* 0x0000000109057824 */ /* 0x000fe200078e0203 */
[----:B------:R-:W-:-:S02]  /*ca40*/  IADD3 R2, P1, R11, -0x1, RZ ;  /* 0xffffffff0b027810 */ /* 0x000fc40007f3e0ff */
[----:B------:R-:W-:Y:S02]  /*ca50*/  LOP3.LUT R0, R11, 0x3, RZ, 0xc0, !PT ;  /* 0x000000030b007812 */ /* 0x000fe400078ec0ff */
[----:B------:R-:W-:Y:S02]  /*ca60*/  ISETP.GE.U32.AND P0, PT, R2, 0x3, PT ;  /* 0x000000030200780c */ /* 0x000fe40003f06070 */
[----:B------:R-:W-:Y:S02]  /*ca70*/  IADD3.X R2, R36, -0x1, RZ, P1, !PT ;  /* 0xffffffff24027810 */ /* 0x000fe40000ffe4ff */
        /* <DEDUP_REMOVED lines=16> */
.L_x_1241:
        /* <DEDUP_REMOVED lines=43> */
.L_x_1240:
        /* <DEDUP_REMOVED lines=24> */
[----:B------:R-:W-:-:S06]  /*cfb0*/  IMAD.X R11, R9, 0x1, R7, P1 ;  /* 0x00000001090b7824 */ /* 0x000fcc00008e0607 */
[----:B------:R-:W-:Y:S02]  /*cfc0*/  @P0 IADD3 R6, P1, R10, R3, RZ ;  /* 0x000000030a060210 */ /* 0x000fe40007f3e0ff */
[----:B------:R-:W2:Y:S03]  /*cfd0*/  LDG.E.64 R2, desc[UR36][R10.64] ;  /* 0x000000240a027981 */ /* 0x000ea6000c1e1b00 */
[----:B------:R-:W-:-:S06]  /*cfe0*/  @P0 IMAD.X R7, R11, 0x1, R7, P1 ;  /* 0x000000010b070824 */ /* 0x000fcc00008e0607 */
[----:B------:R-:W3:Y:S01]  /*cff0*/  @P0 LDG.E.64 R6, desc[UR36][R6.64] ;  /* 0x0000002406060981 */ /* 0x000ee2000c1e1b00 */
[----:B------:R-:W2:Y:S08]  /*d000*/  LDC.64 R4, c[0x0][R33+0x440] ;  /* 0x0001100021047b82 */ /* 0x000eb00000000a00 */
[----:B------:R-:W3:Y:S01]  /*d010*/  @P0 LDC.64 R8, c[0x0][R33+0x448] ;  /* 0x0001120021080b82 */ /* 0x000ee20000000a00 */
[----:B--2---:R-:W-:-:S02]  /*d020*/  IMAD R3, R3, R4, RZ ;  /* 0x0000000403037224 */ /* 0x004fc400078e02ff */
        /* <DEDUP_REMOVED lines=8> */
.L_x_1239:
        /* <DEDUP_REMOVED lines=14> */
.L_x_1245:
[----:B------:R-:W-:Y:S01]  /*d190*/  STG.E.U8 desc[UR36][R16.64], R30 ;  /* 0x0000001e10007986 */ /* 0x000fe2000c101124 */
[----:B------:R-:W-:Y:S05]  /*d1a0*/  EXIT ;  /* 0x000000000000794d */ /* 0x000fea0003800000 */
.L_x_1244:
        /* <DEDUP_REMOVED lines=8> */
.L_x_1248:
[----:B------:R-:W-:Y:S01]  /*d230*/  STG.E desc[UR36][R16.64], R30 ;  /* 0x0000001e10007986 */ /* 0x000fe2000c101924 */
[----:B------:R-:W-:Y:S05]  /*d240*/  EXIT ;  /* 0x000000000000794d */ /* 0x000fea0003800000 */
.L_x_1247:
[----:B------:R-:W-:Y:S01]  /*d250*/  STG.E.U16 desc[UR36][R16.64], R30 ;  /* 0x0000001e10007986 */ /* 0x000fe2000c101524 */
[----:B------:R-:W-:Y:S05]  /*d260*/  EXIT ;  /* 0x000000000000794d */ /* 0x000fea0003800000 */
.L_x_1243:
        /* <DEDUP_REMOVED lines=9> */
.L_x_1250:
[----:B------:R-:W1:Y:S02]  /*d300*/  I2F.S64 R0, R30 ;  /* 0x0000001e00007312 */ /* 0x000e640000301400 */
[----:B-1----:R-:W-:-:S05]  /*d310*/  F2FP.F16.F32.PACK_AB R0, RZ, R0 ;  /* 0x00000000ff00723e */ /* 0x002fca00000000ff */
[----:B------:R-:W-:Y:S01]  /*d320*/  STG.E.U16 desc[UR36][R16.64], R0 ;  /* 0x0000000010007986 */ /* 0x000fe2000c101524 */
[----:B------:R-:W-:Y:S05]  /*d330*/  EXIT ;  /* 0x000000000000794d */ /* 0x000fea0003800000 */
.L_x_1249:
        /* <DEDUP_REMOVED lines=10> */
.L_x_1252:
[----:B------:R-:W1:Y:S02]  /*d3e0*/  I2F.S64 R30, R30 ;  /* 0x0000001e001e7312 */ /* 0x000e640000301400 */
[----:B-1----:R-:W-:-:S04]  /*d3f0*/  F2FP.F16.F32.PACK_AB R3, RZ, R30 ;  /* 0x0000001eff03723e */ /* 0x002fc800000000ff */
[----:B------:R-:W-:-:S05]  /*d400*/  PRMT R3, R3, 0x5410, RZ ;  /* 0x0000541003037816 */ /* 0x000fca00000000ff */
[----:B------:R-:W-:Y:S01]  /*d410*/  STG.E desc[UR36][R16.64], R3 ;  /* 0x0000000310007986 */ /* 0x000fe2000c101924 */
[----:B------:R-:W-:Y:S05]  /*d420*/  EXIT ;  /* 0x000000000000794d */ /* 0x000fea0003800000 */
.L_x_1251:
[----:B------:R-:W1:Y:S02]  /*d430*/  I2F.F64.S64 R2, R30 ;  /* 0x0000001e00027312 */ /* 0x000e640000301c00 */
[----:B-1----:R-:W-:Y:S01]  /*d440*/  STG.E.64 desc[UR36][R16.64], R2 ;  /* 0x0000000210007986 */ /* 0x002fe2000c101b24 */
[----:B------:R-:W-:Y:S05]  /*d450*/  EXIT ;  /* 0x000000000000794d */ /* 0x000fea0003800000 */
.L_x_1242:
        /* <DEDUP_REMOVED lines=13> */
.L_x_1255:
[----:B------:R-:W1:Y:S01]  /*d530*/  I2F.F64.S64 R4, R30 ;  /* 0x0000001e00047312 */ /* 0x000e620000301c00 */
[----:B0-----:R-:W-:-:S05]  /*d540*/  CS2R R6, SRZ ;  /* 0x0000000000067805 */ /* 0x001fca000001ff00 */
[----:B-1----:R-:W-:Y:S01]  /*d550*/  STG.E.128 desc[UR36][R16.64], R4 ;  /* 0x0000000410007986 */ /* 0x002fe2000c101d24 */
[----:B------:R-:W-:Y:S05]  /*d560*/  EXIT ;  /* 0x000000000000794d */ /* 0x000fea0003800000 */
.L_x_1254:
        /* <DEDUP_REMOVED lines=21> */
.L_x_1259:
[----:B------:R-:W-:Y:S05]  /*d6c0*/  BSYNC B0 ;  /* 0x0000000000007941 */ /* 0x000fea0003800000 */
.L_x_1258:
[----:B------:R-:W-:-:S05]  /*d6d0*/  LOP3.LUT R3, R0, R3, RZ, 0xfc, !PT ;  /* 0x0000000300037212 */ /* 0x000fca00078efcff */
[----:B------:R-:W-:Y:S01]  /*d6e0*/  STG.E.U8 desc[UR36][R16.64], R3 ;  /* 0x0000000310007986 */ /* 0x000fe2000c101124 */
[----:B------:R-:W-:Y:S05]  /*d6f0*/  EXIT ;  /* 0x000000000000794d */ /* 0x000fea0003800000 */
.L_x_1257:
        /* <DEDUP_REMOVED lines=13> */
.L_x_1261:
[----:B------:R-:W-:Y:S01]  /*d7d0*/  HFMA2.MMA R0, -RZ, RZ, 0, 7.569789886474609375e-06 ;  /* 0x0000007fff007435 */ /* 0x000fe200000001ff */
[----:B------:R-:W-:-:S09]  /*d7e0*/  ISETP.GT.U32.AND P0, PT, R2, 0x7f800000, PT ;  /* 0x7f8000000200780c */ /* 0x000fd20003f04070 */
[----:B------:R-:W-:-:S07]  /*d7f0*/  SEL R0, R0, 0x7c, P0 ;  /* 0x0000007c00007807 */ /* 0x000fce0000000000 */
.L_x_1262:
[----:B------:R-:W-:Y:S05]  /*d800*/  BSYNC B0 ;  /* 0x0000000000007941 */ /* 0x000fea0003800000 */
.L_x_1260:
[----:B------:R-:W-:-:S04]  /*d810*/  LOP3.LUT R2, R31, 0x80000000, RZ, 0xc0, !PT ;  /* 0x800000001f027812 */ /* 0x000fc800078ec0ff */
[----:B------:R-:W-:-:S04]  /*d820*/  SHF.R.U32.HI R3, RZ, 0x18, R2 ;  /* 0x00000018ff037819 */ /* 0x000fc80000011602 */
[----:B------:R-:W-:-:S05]  /*d830*/  LOP3.LUT R3, R0, R3, RZ, 0xfc, !PT ;  /* 0x0000000300037212 */ /* 0x000fca00078efcff */
[----:B------:R-:W-:Y:S01]  /*d840*/  STG.E.U8 desc[UR36][R16.64], R3 ;  /* 0x0000000310007986 */ /* 0x000fe2000c101124 */
[----:B------:R-:W-:Y:S05]  /*d850*/  EXIT ;  /* 0x000000000000794d */ /* 0x000fea0003800000 */
.L_x_1256:
[----:B------:R-:W1:Y:S02]  /*d860*/  I2F.S64 R0, R30 ;  /* 0x0000001e00007312 */ /* 0x000e640000301400 */
[----:B-1----:R-:W-:-:S05]  /*d870*/  F2FP.BF16.F32.PACK_AB R0, RZ, R0 ;  /* 0x00000000ff00723e */ /* 0x002fca00000010ff */
[----:B------:R-:W-:Y:S01]  /*d880*/  STG.E.U16 desc[UR36][R16.64], R0 ;  /* 0x0000000010007986 */ /* 0x000fe2000c101524 */
[----:B------:R-:W-:Y:S05]  /*d890*/  EXIT ;  /* 0x000000000000794d */ /* 0x000fea0003800000 */
.L_x_1253:
        /* <DEDUP_REMOVED lines=10> */
.L_x_1265:
        /* <DEDUP_REMOVED lines=17> */
.L_x_1268:
[----:B------:R-:W-:-:S04]  /*da50*/  LOP3.LUT R2, R31, 0x80000000, RZ, 0xc0, !PT ;  /* 0x800000001f027812 */ /* 0x000fc800078ec0ff */
[----:B------:R-:W-:-:S04]  /*da60*/  SHF.R.U32.HI R3, RZ, 0x18, R2 ;  /* 0x00000018ff037819 */ /* 0x000fc80000011602 */
[----:B------:R-:W-:-:S04]  /*da70*/  LOP3.LUT R0, R0, R3, RZ, 0xfc, !PT ;  /* 0x0000000300007212 */ /* 0x000fc800078efcff */
[----:B------:R-:W-:-:S07]  /*da80*/  PRMT R8, R0, 0x7610, R8 ;  /* 0x0000761000087816 */ /* 0x000fce0000000008 */
.L_x_1267:
[----:B------:R-:W-:Y:S05]  /*da90*/  BSYNC B0 ;  /* 0x0000000000007941 */ /* 0x000fea0003800000 */
.L_x_1266:
[----:B------:R-:W-:Y:S01]  /*daa0*/  STG.E.U8 desc[UR36][R16.64], R8 ;  /* 0x0000000810007986 */ /* 0x000fe2000c101124 */
[----:B------:R-:W-:Y:S05]  /*dab0*/  EXIT ;  /* 0x000000000000794d */ /* 0x000fea0003800000 */
.L_x_1264:
        /* <DEDUP_REMOVED lines=17> */
.L_x_1271:
[----:B------:R-:W-:-:S04]  /*dbd0*/  LOP3.LUT R2, R31, 0x80000000, RZ, 0xc0, !PT ;  /* 0x800000001f027812 */ /* 0x000fc800078ec0ff */
[----:B------:R-:W-:-:S04]  /*dbe0*/  SHF.R.U32.HI R3, RZ, 0x18, R2 ;  /* 0x00000018ff037819 */ /* 0x000fc80000011602 */
[----:B------:R-:W-:-:S04]  /*dbf0*/  LOP3.LUT R0, R0, R3, RZ, 0xfc, !PT ;  /* 0x0000000300007212 */ /* 0x000fc800078efcff */
[----:B------:R-:W-:-:S07]  /*dc00*/  PRMT R8, R0, 0x7610, R8 ;  /* 0x0000761000087816 */ /* 0x000fce0000000008 */
.L_x_1270:
[----:B------:R-:W-:Y:S05]  /*dc10*/  BSYNC B0 ;  /* 0x0000000000007941 */ /* 0x000fea0003800000 */
.L_x_1269:
[----:B------:R-:W-:Y:S01]  /*dc20*/  STG.E.U8 desc[UR36][R16.64], R8 ;  /* 0x0000000810007986 */ /* 0x000fe2000c101124 */
[----:B------:R-:W-:Y:S05]  /*dc30*/  EXIT ;  /* 0x000000000000794d */ /* 0x000fea0003800000 */
.L_x_1263:
        /* <DEDUP_REMOVED lines=22> */
.L_x_1246:
        /* <DEDUP_REMOVED lines=15> */
[----:B--23--:R-:W-:Y:S05]  /*de90*/  CALL.ABS.NOINC R2 ;  /* 0x0000000002007343 */ /* 0x00cfea0003c00000 */
.L_x_1274:
[----:B------:R-:W-:Y:S05]  /*dea0*/  EXIT ;  /* 0x000000000000794d */ /* 0x000fea0003800000 */
.L_x_1273:
[----:B------:R-:W-:Y:S01]  /*deb0*/  STG.E.64 desc[UR36][R16.64], R30 ;  /* 0x0000001e10007986 */ /* 0x000fe2000c101b24 */
[----:B------:R-:W-:Y:S05]  /*dec0*/  EXIT ;  /* 0x000000000000794d */ /* 0x000fea0003800000 */
.L_x_1272:
[----:B------:R-:W-:Y:S01]  /*ded0*/  STG.E desc[UR36][R16.64], R30 ;  /* 0x0000001e10007986 */ /* 0x000fe2000c101924 */
[----:B------:R-:W-:Y:S05]  /*dee0*/  EXIT ;  /* 0x000000000000794d */ /* 0x000fea0003800000 */
.L_x_1275:
        /* <DEDUP_REMOVED lines=9> */
.L_x_3949:


//--------------------- .text._ZN2at6native27unrolled_elementwise_kernelIZZNS0_61_GLOBAL__N__ae8afa13_23_FlattenIndicesKernel_cu_1520ed90_309421_flatten_indices_implINS2_18CUDAKernelLauncherElLl8EEENS_6TensorERKS5_N3c108ArrayRefIlEEENKUlvE0_clEvEUllE_St5arrayIPcLm2EELi4E23TrivialOffsetCalculatorILi1EjESH_NS0_6memory12LoadWithCastILi1EEENSI_13StoreWithCastILi1EEEEEviT_T0_T2_T3_T4_T5_ --------------------------
	.section	.text._ZN2at6native27unrolled_elementwise_kernelIZZNS0_61_GLOBAL__N__ae8afa13_23_FlattenIndicesKernel_cu_1520ed90_309421_flatten_indices_implINS2_18CUDAKernelLauncherElLl8EEENS_6TensorERKS5_N3c108ArrayRefIlEEENKUlvE0_clEvEUllE_St5arrayIPcLm2EELi4E23TrivialOffsetCalculatorILi1EjESH_NS0_6memory12LoadWithCastILi1EEENSI_13StoreWithCastILi1EEEEEviT_T0_T2_T3_T4_T5_,"ax",@progbits
	.align	128
        .global         _ZN2at6native27unrolled_elementwise_kernelIZZNS0_61_GLOBAL__N__ae8afa13_23_FlattenIndicesKernel_cu_1520ed90_309421_flatten_indices_implINS2_18CUDAKernelLauncherElLl8EEENS_6TensorERKS5_N3c108ArrayRefIlEEENKUlvE0_clEvEUllE_St5arrayIPcLm2EELi4E23TrivialOffsetCalculatorILi1EjESH_NS0_6memory12LoadWithCastILi1EEENSI_13StoreWithCastILi1EEEEEviT_T0_T2_T3_T4_T5_
        .type           _ZN2at6native27unrolled_elementwise_kernelIZZNS0_61_GLOBAL__N__ae8afa13_23_FlattenIndicesKernel_cu_1520ed90_309421_flatten_indices_implINS2_18CUDAKernelLauncherElLl8EEENS_6TensorERKS5_N3c108ArrayRefIlEEENKUlvE0_clEvEUllE_St5arrayIPcLm2EELi4E23TrivialOffsetCalculatorILi1EjESH_NS0_6memory12LoadWithCastILi1EEENSI_13StoreWithCastILi1EEEEEviT_T0_T2_T3_T4_T5_,@function
        .size           _ZN2at6native27unrolled_elementwise_kernelIZZNS0_61_GLOBAL__N__ae8afa13_23_FlattenIndicesKernel_cu_1520ed90_309421_flatten_indices_implINS2_18CUDAKernelLauncherElLl8EEENS_6TensorERKS5_N3c108ArrayRefIlEEENKUlvE0_clEvEUllE_St5arrayIPcLm2EELi4E23TrivialOffsetCalculatorILi1EjESH_NS0_6memory12LoadWithCastILi1EEENSI_13StoreWithCastILi1EEEEEviT_T0_T2_T3_T4_T5_,(.L_x_3950 - _ZN2at6native27unrolled_elementwise_kernelIZZNS0_61_GLOBAL__N__ae8afa13_23_FlattenIndicesKernel_cu_1520ed90_309421_flatten_indices_implINS2_18CUDAKernelLauncherElLl8EEENS_6TensorERKS5_N3c108ArrayRefIlEEENKUlvE0_clEvEUllE_St5arrayIPcLm2EELi4E23TrivialOffsetCalculatorILi1EjESH_NS0_6memory12LoadWithCastILi1EEENSI_13StoreWithCastILi1EEEEEviT_T0_T2_T3_T4_T5_)
        .other          _ZN2at6native27unrolled_elementwise_kernelIZZNS0_61_GLOBAL__N__ae8afa13_23_FlattenIndicesKernel_cu_1520ed90_309421_flatten_indices_implINS2_18CUDAKernelLauncherElLl8EEENS_6TensorERKS5_N3c108ArrayRefIlEEENKUlvE0_clEvEUllE_St5arrayIPcLm2EELi4E23TrivialOffsetCalculatorILi1EjESH_NS0_6memory12LoadWithCastILi1EEENSI_13StoreWithCastILi1EEEEEviT_T0_T2_T3_T4_T5_,@"STO_CUDA_ENTRY STV_DEFAULT"
_ZN2at6native27unrolled_elementwise_kernelIZZNS0_61_GLOBAL__N__ae8afa13_23_FlattenIndicesKernel_cu_1520ed90_309421_flatten_indices_implINS2_18CUDAKernelLauncherElLl8EEENS_6TensorERKS5_N3c108ArrayRefIlEEENKUlvE0_clEvEUllE_St5arrayIPcLm2EELi4E23TrivialOffsetCalculatorILi1EjESH_NS0_6memory12LoadWithCastILi1EEENSI_13StoreWithCastILi1EEEEEviT_T0_T2_T3_T4_T5_:
.text._ZN2at6native27unrolled_elementwise_kernelIZZNS0_61_GLOBAL__N__ae8afa13_23_FlattenIndicesKernel_cu_1520ed90_309421_flatten_indices_implINS2_18CUDAKernelLauncherElLl8EEENS_6TensorERKS5_N3c108ArrayRefIlEEENKUlvE0_clEvEUllE_St5arrayIPcLm2EELi4E23TrivialOffsetCalculatorILi1EjESH_NS0_6memory12LoadWithCastILi1EEENSI_13StoreWithCastILi1EEEEEviT_T0_T2_T3_T4_T5_:
[----:B------:R-:W0:Y:S01]  /*0000*/  LDC R1, c[0x0][0x28] ;  /* 0x00000a00ff017b82 */ /* 0x000e220000000800 */
[----:B------:R-:W1:Y:S07]  /*0010*/  S2R R35, SR_CTAID.X ;  /* 0x0000000000237919 */ /* 0x000e6e0000002500 */
[----:B------:R-:W2:Y:S01]  /*0020*/  LDC.64 R2, c[0x0][0x218] ;  /* 0x00008600ff027b82 */ /* 0x000ea20000000a00 */
[----:B0-----:R-:W-:Y:S01]  /*0030*/  VIADD R1, R1, 0xffffff98 ;  /* 0xffffff9801017836 */ /* 0x001fe20000000000 */
[----:B------:R-:W-:Y:S01]  /*0040*/  ULDC.64 UR36, c[0x0][0x208] ;  /* 0x0000820000247ab9 */ /* 0x000fe20000000a00 */
[----:B------:R-:W0:Y:S01]  /*0050*/  S2R R27, SR_TID.X ;  /* 0x00000000001b7919 */ /* 0x000e220000002100 */
[----:B------:R-:W-:Y:S01]  /*0060*/  BSSY B6, `(.L_x_1276) ;  /* 0x000010d000067945 */ /* 0x000fe20003800000 */
[----:B------:R-:W-:-:S02]  /*0070*/  CS2R R24, SRZ ;  /* 0x0000000000187805 */ /* 0x000fc4000001ff00 */
[----:B------:R-:W-:Y:S01]  /*0080*/  CS2R R22, SRZ ;  /* 0x0000000000167805 */ /* 0x000fe2000001ff00 */
[----:B------:R-:W3:Y:S08]  /*0090*/  LDC.64 R4, c[0x0][0x220] ;  /* 0x00008800ff047b82 */ /* 0x000ef00000000a00 */
[----:B------:R-:W4:Y:S08]  /*00a0*/  LDC.64 R6, c[0x0][0x228] ;  /* 0x00008a00ff067b82 */ /* 0x000f300000000a00 */
[----:B------:R-:W5:Y:S01]  /*00b0*/  LDC.64 R8, c[0x0][0x230] ;  /* 0x00008c00ff087b82 */ /* 0x000f620000000a00 */
[----:B--2---:R2:W-:Y:S07]  /*00c0*/  STL.64 [R1], R2 ;  /* 0x0000000201007387 */ /* 0x0045ee0000100a00 */
[----:B------:R-:W1:Y:S01]  /*00d0*/  LDC.64 R10, c[0x0][0x238] ;  /* 0x00008e00ff0a7b82 */ /* 0x000e620000000a00 */
[----:B---3--:R3:W-:Y:S07]  /*00e0*/  STL.64 [R1+0x8], R4 ;  /* 0x0000080401007387 */ /* 0x0087ee0000100a00 */
[----:B------:R-:W0:Y:S01]  /*00f0*/  LDC.64 R12, c[0x0][0x240] ;  /* 0x00009000ff0c7b82 */ /* 0x000e220000000a00 */
[----:B----4-:R3:W-:Y:S07]  /*0100*/  STL.64 [R1+0x10], R6 ;  /* 0x0000100601007387 */ /* 0x0107ee0000100a00 */
[----:B------:R-:W4:Y:S01]  /*0110*/  LDC.64 R14, c[0x0][0x248] ;  /* 0x00009200ff0e7b82 */ /* 0x000f220000000a00 */
[----:B-----5:R3:W-:Y:S07]  /*0120*/  STL.64 [R1+0x18], R8 ;  /* 0x0000180801007387 */ /* 0x0207ee0000100a00 */
[----:B------:R-:W5:Y:S01]  /*0130*/  LDC.64 R16, c[0x0][0x250] ;  /* 0x00009400ff107b82 */ /* 0x000f620000000a00 */
[----:B-1----:R3:W-:Y:S07]  /*0140*/  STL.64 [R1+0x20], R10 ;  /* 0x0000200a01007387 */ /* 0x0027ee0000100a00 */
[----:B------:R-:W1:Y:S01]  /*0150*/  LDC.64 R18, c[0x0][0x258] ;  /* 0x00009600ff127b82 */ /* 0x000e620000000a00 */
[----:B0-----:R3:W-:Y:S07]  /*0160*/  STL.64 [R1+0x28], R12 ;  /* 0x0000280c01007387 */ /* 0x0017ee0000100a00 */
        /* <DEDUP_REMOVED lines=8> */
[----:B------:R-:W0:Y:S01]  /*01f0*/  LDC R26, c[0x0][0x210] ;  /* 0x00008400ff1a7b82 */ /* 0x000e220000000800 */
[----:B----4-:R3:W-:Y:S04]  /*0200*/  STL.64 [R1+0x50], R28 ;  /* 0x0000501c01007387 */ /* 0x0107e80000100a00 */
[----:B-----5:R3:W-:Y:S03]  /*0210*/  STL.64 [R1+0x58], R30 ;  /* 0x0000581e01007387 */ /* 0x0207e60000100a00 */
[----:B--2---:R-:W2:Y:S01]  /*0220*/  LDC.U8 R2, c[0x0][0x294] ;  /* 0x0000a500ff027b82 */ /* 0x004ea20000000000 */
[----:B-1----:R3:W-:Y:S01]  /*0230*/  STL.64 [R1+0x60], R32 ;  /* 0x0000602001007387 */ /* 0x0027e20000100a00 */
[----:B0-----:R-:W-:-:S05]  /*0240*/  IMAD R26, R35, -0x200, R26 ;  /* 0xfffffe00231a7824 */ /* 0x001fca00078e021a */
[----:B------:R-:W-:-:S13]  /*0250*/  ISETP.GE.AND P0, PT, R27, R26, PT ;  /* 0x0000001a1b00720c */ /* 0x000fda0003f06270 */
[----:B--23--:R-:W-:Y:S05]  /*0260*/  @P0 BRA `(.L_x_1277) ;  /* 0x0000000c00b00947 */ /* 0x00cfea0003800000 */
        /* <DEDUP_REMOVED lines=20> */
.L_x_1281:
[----:B------:R1:W5:Y:S01]  /*03b0*/  LDG.E.U8 R22, desc[UR36][R4.64] ;  /* 0x0000002404167981 */ /* 0x000362000c1e1100 */
[----:B------:R-:W-:Y:S01]  /*03c0*/  IMAD.MOV.U32 R23, RZ, RZ, RZ ;  /* 0x000000ffff177224 */ /* 0x000fe200078e00ff */
[----:B------:R-:W-:Y:S06]  /*03d0*/  BRA `(.L_x_1283) ;  /* 0x0000000c004c7947 */ /* 0x000fec0003800000 */
.L_x_1280:
        /* <DEDUP_REMOVED lines=8> */
.L_x_1285:
[----:B------:R-:W2:Y:S02]  /*0460*/  LDG.E R22, desc[UR36][R4.64] ;  /* 0x0000002404167981 */ /* 0x000ea4000c1e1900 */
[----:B--2---:R-:W-:Y:S01]  /*0470*/  SHF.R.S32.HI R23, RZ, 0x1f, R22 ;  /* 0x0000001fff177819 */ /* 0x004fe20000011416 */
[----:B------:R-:W-:Y:S06]  /*0480*/  BRA `(.L_x_1283) ;  /* 0x0000000c00207947 */ /* 0x000fec0003800000 */
.L_x_1284:
[----:B------:R-:W2:Y:S02]  /*0490*/  LDG.E.S16 R22, desc[UR36][R4.64] ;  /* 0x0000002404167981 */ /* 0x000ea4000c1e1700 */
[----:B--2---:R-:W-:Y:S01]  /*04a0*/  SHF.R.S32.HI R23, RZ, 0x1f, R22 ;  /* 0x0000001fff177819 */ /* 0x004fe20000011416 */
[----:B------:R-:W-:Y:S06]  /*04b0*/  BRA `(.L_x_1283) ;  /* 0x0000000c00147947 */ /* 0x000fec0003800000 */
.L_x_1279:
        /* <DEDUP_REMOVED lines=9> */
.L_x_1287:
[----:B------:R-:W2:Y:S02]  /*0550*/  LDG.E.U16 R4, desc[UR36][R4.64] ;  /* 0x0000002404047981 */ /* 0x000ea4000c1e1500 */
[----:B--2---:R-:W-:-:S06]  /*0560*/  HADD2.F32 R22, -RZ, R4.H0_H0 ;  /* 0x20000004ff167230 */ /* 0x004fcc0000004100 */
[----:B------:R-:W0:Y:S01]  /*0570*/  F2I.S64.TRUNC R22, R22 ;  /* 0x0000001600167311 */ /* 0x000e22000020d900 */
[----:B------:R-:W-:Y:S05]  /*0580*/  BRA `(.L_x_1283) ;  /* 0x0000000800e07947 */ /* 0x000fea0003800000 */
.L_x_1286:
        /* <DEDUP_REMOVED lines=9> */
.L_x_1289:
[----:B------:R-:W2:Y:S02]  /*0620*/  LDG.E.U16 R4, desc[UR36][R4.64] ;  /* 0x0000002404047981 */ /* 0x000ea4000c1e1500 */
[----:B--2---:R-:W-:-:S06]  /*0630*/  HADD2.F32 R22, -RZ, R4.H0_H0 ;  /* 0x20000004ff167230 */ /* 0x004fcc0000004100 */
[----:B------:R-:W4:Y:S01]  /*0640*/  F2I.S64.TRUNC R22, R22 ;  /* 0x0000001600167311 */ /* 0x000f22000020d900 */
[----:B------:R-:W-:Y:S05]  /*0650*/  BRA `(.L_x_1283) ;  /* 0x0000000800ac7947 */ /* 0x000fea0003800000 */
.L_x_1288:
[----:B------:R-:W2:Y:S02]  /*0660*/  LDG.E.64 R4, desc[UR36][R4.64] ;  /* 0x0000002404047981 */ /* 0x000ea4000c1e1b00 */
[----:B--2---:R2:W3:Y:S01]  /*0670*/  F2I.S64.F64.TRUNC R22, R4 ;  /* 0x0000000400167311 */ /* 0x0044e2000030d900 */
[----:B------:R-:W-:Y:S05]  /*0680*/  BRA `(.L_x_1283) ;  /* 0x0000000800a07947 */ /* 0x000fea0003800000 */
.L_x_1278:
        /* <DEDUP_REMOVED lines=13> */
.L_x_1292:
[----:B------:R-:W2:Y:S02]  /*0760*/  LDG.E.64 R4, desc[UR36][R4.64] ;  /* 0x0000002404047981 */ /* 0x000ea4000c1e1b00 */
[----:B--2---:R0:W1:Y:S01]  /*0770*/  F2I.S64.F64.TRUNC R22, R4 ;  /* 0x0000000400167311 */ /* 0x004062000030d900 */
[----:B------:R-:W-:Y:S05]  /*0780*/  BRA `(.L_x_1283) ;  /* 0x0000000800607947 */ /* 0x000fea0003800000 */
.L_x_1291:
        /* <DEDUP_REMOVED lines=27> */
.L_x_1294:
[----:B------:R-:W2:Y:S02]  /*0940*/  LDG.E.U8 R4, desc[UR36][R4.64] ;  /* 0x0000002404047981 */ /* 0x000ea4000c1e1100 */
[----:B--2---:R-:W-:-:S05]  /*0950*/  IMAD.SHL.U32 R0, R4, 0x2000000, RZ ;  /* 0x0200000004007824 */ /* 0x004fca00078e00ff */
[----:B------:R-:W-:-:S13]  /*0960*/  ISETP.GE.U32.AND P0, PT, R0, 0x8000000, PT ;  /* 0x080000000000780c */ /* 0x000fda0003f06070 */
[C---:B------:R-:W-:Y:S02]  /*0970*/  @P0 IMAD.SHL.U32 R3, R4.reuse, 0x200000, RZ ;  /* 0x0020000004030824 */ /* 0x040fe400078e00ff */
[----:B------:R-:W-:-:S03]  /*0980*/  @!P0 IMAD.SHL.U32 R0, R4, 0x100, RZ ;  /* 0x0000010004008824 */ /* 0x000fc600078e00ff */
[----:B------:R-:W-:Y:S02]  /*0990*/  @P0 LOP3.LUT R3, R3, 0xfe00000, RZ, 0xc0, !PT ;  /* 0x0fe0000003030812 */ /* 0x000fe400078ec0ff */
[----:B------:R-:W-:Y:S02]  /*09a0*/  @!P0 LOP3.LUT R0, R0, 0x7f00, RZ, 0xc0, !PT ;  /* 0x00007f0000008812 */ /* 0x000fe400078ec0ff */
[----:B------:R-:W-:Y:S02]  /*09b0*/  @P0 LOP3.LUT R3, R3, 0x70000000, RZ, 0xfc, !PT ;  /* 0x7000000003030812 */ /* 0x000fe400078efcff */
[----:B------:R-:W-:-:S03]  /*09c0*/  @!P0 LOP3.LUT R0, R0, 0x3f000000, RZ, 0xfc, !PT ;  /* 0x3f00000000008812 */ /* 0x000fc600078efcff */
[----:B------:R-:W-:Y:S02]  /*09d0*/  @P0 FMUL.FTZ R3, R3, 1.9259299443872358531e-34 ;  /* 0x0780000003030820 */ /* 0x000fe40000410000 */
[----:B------:R-:W-:Y:S01]  /*09e0*/  @!P0 FADD.FTZ R3, R0, -0.5 ;  /* 0xbf00000000038421 */ /* 0x000fe20000010000 */
[----:B------:R-:W-:-:S05]  /*09f0*/  IMAD.SHL.U32 R0, R4, 0x1000000, RZ ;  /* 0x0100000004007824 */ /* 0x000fca00078e00ff */
[----:B------:R-:W-:-:S04]  /*0a00*/  LOP3.LUT R0, R3, 0x80000000, R0, 0xf8, !PT ;  /* 0x8000000003007812 */ /* 0x000fc800078ef800 */
[----:B------:R0:W1:Y:S01]  /*0a10*/  F2I.S64.TRUNC R22, R0 ;  /* 0x0000000000167311 */ /* 0x000062000020d900 */
[----:B------:R-:W-:Y:S05]  /*0a20*/  BRA `(.L_x_1283) ;  /* 0x0000000400b87947 */ /* 0x000fea0003800000 */
.L_x_1293:
[----:B------:R-:W2:Y:S02]  /*0a30*/  LDG.E.U16 R22, desc[UR36][R4.64] ;  /* 0x0000002404167981 */ /* 0x000ea4000c1e1500 */
[----:B--2---:R-:W-:-:S06]  /*0a40*/  IMAD.U32 R22, R22, 0x10000, RZ ;  /* 0x0001000016167824 */ /* 0x004fcc00078e00ff */
[----:B------:R-:W0:Y:S01]  /*0a50*/  F2I.S64.TRUNC R22, R22 ;  /* 0x0000001600167311 */ /* 0x000e22000020d900 */
[----:B------:R-:W-:Y:S05]  /*0a60*/  BRA `(.L_x_1283) ;  /* 0x0000000400a87947 */ /* 0x000fea0003800000 */
.L_x_1290:
        /* <DEDUP_REMOVED lines=11> */
.L_x_1297:
        /* <DEDUP_REMOVED lines=21> */
.L_x_1301:
[----:B------:R-:W-:Y:S05]  /*0c70*/  BSYNC B1 ;  /* 0x0000000000017941 */ /* 0x000fea0003800000 */
.L_x_1300:
[----:B------:R-:W-:Y:S01]  /*0c80*/  IMAD.SHL.U32 R3, R3, 0x100000, RZ ;  /* 0x0010000003037824 */ /* 0x000fe200078e00ff */
[----:B------:R-:W-:-:S04]  /*0c90*/  LEA R5, R0, 0x3b800000, 0x17 ;  /* 0x3b80000000057811 */ /* 0x000fc800078eb8ff */
[----:B------:R-:W-:-:S07]  /*0ca0*/  LOP3.LUT R22, R5, R3, R22, 0xfe, !PT ;  /* 0x0000000305167212 */ /* 0x000fce00078efe16 */
.L_x_1299:
[----:B------:R-:W-:Y:S05]  /*0cb0*/  BSYNC B0 ;  /* 0x0000000000007941 */ /* 0x000fea0003800000 */
.L_x_1298:
[----:B------:R-:W0:Y:S01]  /*0cc0*/  F2I.S64.TRUNC R22, R22 ;  /* 0x0000001600167311 */ /* 0x000e22000020d900 */
[----:B------:R-:W-:Y:S05]  /*0cd0*/  BRA `(.L_x_1283) ;  /* 0x00000004000c7947 */ /* 0x000fea0003800000 */
.L_x_1296:
        /* <DEDUP_REMOVED lines=21> */
.L_x_1305:
[----:B------:R-:W-:Y:S05]  /*0e30*/  BSYNC B1 ;  /* 0x0000000000017941 */ /* 0x000fea0003800000 */
.L_x_1304:
[----:B------:R-:W-:Y:S01]  /*0e40*/  IMAD.SHL.U32 R3, R3, 0x200000, RZ ;  /* 0x0020000003037824 */ /* 0x000fe200078e00ff */
[----:B------:R-:W-:-:S04]  /*0e50*/  LEA R5, R0, 0x37800000, 0x17 ;  /* 0x3780000000057811 */ /* 0x000fc800078eb8ff */
[----:B------:R-:W-:-:S07]  /*0e60*/  LOP3.LUT R22, R5, R3, R22, 0xfe, !PT ;  /* 0x0000000305167212 */ /* 0x000fce00078efe16 */
.L_x_1303:
[----:B------:R-:W-:Y:S05]  /*0e70*/  BSYNC B0 ;  /* 0x0000000000007941 */ /* 0x000fea0003800000 */
.L_x_1302:
[----:B------:R-:W0:Y:S01]  /*0e80*/  F2I.S64.TRUNC R22, R22 ;  /* 0x0000001600167311 */ /* 0x000e22000020d900 */
[----:B------:R-:W-:Y:S05]  /*0e90*/  BRA `(.L_x_1283) ;  /* 0x00000000009c7947 */ /* 0x000fea0003800000 */
.L_x_1295:
        /* <DEDUP_REMOVED lines=14> */
.L_x_1309:
[----:B------:R-:W-:Y:S05]  /*0f80*/  BSYNC B0 ;  /* 0x0000000000007941 */ /* 0x000fea0003800000 */
.L_x_1308:
[----:B------:R-:W0:Y:S01]  /*0f90*/  F2I.S64.TRUNC R22, R22 ;  /* 0x0000001600167311 */ /* 0x000e22000020d900 */
[----:B------:R-:W-:Y:S05]  /*0fa0*/  BRA `(.L_x_1283) ;  /* 0x0000000000587947 */ /* 0x000fea0003800000 */
.L_x_1282:
        /* <DEDUP_REMOVED lines=16> */
.L_x_1310:
[----:B------:R-:W-:Y:S01]  /*10b0*/  CS2R R22, SRZ ;  /* 0x0000000000167805 */ /* 0x000fe2000001ff00 */
[----:B------:R-:W-:Y:S06]  /*10c0*/  BRA `(.L_x_1283) ;  /* 0x0000000000107947 */ /* 0x000fec0003800000 */
.L_x_1307:
[----:B------:R0:W5:Y:S01]  /*10d0*/  LDG.E.64 R22, desc[UR36][R4.64] ;  /* 0x0000002404167981 */ /* 0x000162000c1e1b00 */
[----:B------:R-:W-:Y:S05]  /*10e0*/  BRA `(.L_x_1283) ;  /* 0x0000000000087947 */ /* 0x000fea0003800000 */
.L_x_1306:
[----:B------:R0:W5:Y:S01]  /*10f0*/  LDG.E R22, desc[UR36][R4.64] ;  /* 0x0000002404167981 */ /* 0x000162000c1e1900 */
[----:B------:R-:W-:-:S07]  /*1100*/  IMAD.MOV.U32 R23, RZ, RZ, RZ ;  /* 0x000000ffff177224 */ /* 0x000fce00078e00ff */
.L_x_1283:
[----:B------:R-:W2:Y:S02]  /*1110*/  S2R R27, SR_TID.X ;  /* 0x00000000001b7919 */ /* 0x000ea40000002100 */
[----:B--2---:R-:W-:-:S07]  /*1120*/  VIADD R27, R27, 0x80 ;  /* 0x000000801b1b7836 */ /* 0x004fce0000000000 */
.L_x_1277:
[----:B------:R-:W-:Y:S05]  /*1130*/  BSYNC B6 ;  /* 0x0000000000067941 */ /* 0x000fea0003800000 */
.L_x_1276:
        /* <DEDUP_REMOVED lines=24> */
.L_x_1316:
[----:B------:R0:W5:Y:S01]  /*12c0*/  LDG.E.U8 R24, desc[UR36][R4.64] ;  /* 0x0000002404187981 */ /* 0x000162000c1e1100 */
[----:B------:R-:W-:Y:S01]  /*12d0*/  HFMA2.MMA R25, -RZ, RZ, 0, 0 ;  /* 0x00000000ff197435 */ /* 0x000fe200000001ff */
[----:B------:R-:W-:Y:S10]  /*12e0*/  BRA `(.L_x_1318) ;  /* 0x0000000c00487947 */ /* 0x000ff40003800000 */
.L_x_1315:
        /* <DEDUP_REMOVED lines=8> */
.L_x_1320:
[----:B------:R-:W2:Y:S02]  /*1370*/  LDG.E R24, desc[UR36][R4.64] ;  /* 0x0000002404187981 */ /* 0x000ea4000c1e1900 */
[----:B--2---:R-:W-:Y:S01]  /*1380*/  SHF.R.S32.HI R25, RZ, 0x1f, R24 ;  /* 0x0000001fff197819 */ /* 0x004fe20000011418 */
[----:B------:R-:W-:Y:S06]  /*1390*/  BRA `(.L_x_1318) ;  /* 0x0000000c001c7947 */ /* 0x000fec0003800000 */
.L_x_1319:
[----:B------:R-:W2:Y:S02]  /*13a0*/  LDG.E.S16 R24, desc[UR36][R4.64] ;  /* 0x0000002404187981 */ /* 0x000ea4000c1e1700 */
[----:B--2---:R-:W-:Y:S01]  /*13b0*/  SHF.R.S32.HI R25, RZ, 0x1f, R24 ;  /* 0x0000001fff197819 */ /* 0x004fe20000011418 */
[----:B------:R-:W-:Y:S06]  /*13c0*/  BRA `(.L_x_1318) ;  /* 0x0000000c00107947 */ /* 0x000fec0003800000 */
.L_x_1314:
        /* <DEDUP_REMOVED lines=9> */
.L_x_1322:
[----:B------:R-:W2:Y:S02]  /*1460*/  LDG.E.U16 R4, desc[UR36][R4.64] ;  /* 0x0000002404047981 */ /* 0x000ea4000c1e1500 */
[----:B--2---:R-:W-:-:S06]  /*1470*/  HADD2.F32 R24, -RZ, R4.H0_H0 ;  /* 0x20000004ff187230 */ /* 0x004fcc0000004100 */
[----:B------:R-:W0:Y:S01]  /*1480*/  F2I.S64.TRUNC R24, R24 ;  /* 0x0000001800187311 */ /* 0x000e22000020d900 */
[----:B------:R-:W-:Y:S05]  /*1490*/  BRA `(.L_x_1318) ;  /* 0x0000000800dc7947 */ /* 0x000fea0003800000 */
.L_x_1321:
        /* <DEDUP_REMOVED lines=9> */
.L_x_1324:
[----:B------:R-:W2:Y:S02]  /*1530*/  LDG.E.U16 R4, desc[UR36][R4.64] ;  /* 0x0000002404047981 */ /* 0x000ea4000c1e1500 */
[----:B--2---:R-:W-:-:S06]  /*1540*/  HADD2.F32 R24, -RZ, R4.H0_H0 ;  /* 0x20000004ff187230 */ /* 0x004fcc0000004100 */
[----:B------:R-:W0:Y:S01]  /*1550*/  F2I.S64.TRUNC R24, R24 ;  /* 0x0000001800187311 */ /* 0x000e22000020d900 */
[----:B------:R-:W-:Y:S05]  /*1560*/  BRA `(.L_x_1318) ;  /* 0x0000000800a87947 */ /* 0x000fea0003800000 */
.L_x_1323:
[----:B------:R-:W2:Y:S02]  /*1570*/  LDG.E.64 R4, desc[UR36][R4.64] ;  /* 0x0000002404047981 */ /* 0x000ea4000c1e1b00 */
[----:B--2---:R0:W1:Y:S01]  /*1580*/  F2I.S64.F64.TRUNC R24, R4 ;  /* 0x0000000400187311 */ /* 0x004062000030d900 */
[----:B------:R-:W-:Y:S05]  /*1590*/  BRA `(.L_x_1318) ;  /* 0x00000008009c7947 */ /* 0x000fea0003800000 */
.L_x_1313:
        /* <DEDUP_REMOVED lines=13> */
.L_x_1327:
[----:B------:R-:W2:Y:S02]  /*1670*/  LDG.E.64 R4, desc[UR36][R4.64] ;  /* 0x0000002404047981 */ /* 0x000ea4000c1e1b00 */
[----:B--2---:R0:W1:Y:S01]  /*1680*/  F2I.S64.F64.TRUNC R24, R4 ;  /* 0x0000000400187311 */ /* 0x004062000030d900 */
[----:B------:R-:W-:Y:S05]  /*1690*/  BRA `(.L_x_1318) ;  /* 0x00000008005c7947 */ /* 0x000fea0003800000 */
.L_x_1326:
        /* <DEDUP_REMOVED lines=27> */
.L_x_1329:
[----:B------:R-:W2:Y:S02]  /*1850*/  LDG.E.U8 R4, desc[UR36][R4.64] ;  /* 0x0000002404047981 */ /* 0x000ea4000c1e1100 */
[----:B--2---:R-:W-:-:S05]  /*1860*/  IMAD.SHL.U32 R0, R4, 0x2000000, RZ ;  /* 0x0200000004007824 */ /* 0x004fca00078e00ff */
[----:B------:R-:W-:-:S13]  /*1870*/  ISETP.GE.U32.AND P0, PT, R0, 0x8000000, PT ;  /* 0x080000000000780c */ /* 0x000fda0003f06070 */
[C---:B------:R-:W-:Y:S02]  /*1880*/  @!P0 IMAD.SHL.U32 R0, R4.reuse, 0x100, RZ ;  /* 0x0000010004008824 */ /* 0x040fe400078e00ff */
[----:B------:R-:W-:-:S03]  /*1890*/  @P0 IMAD.SHL.U32 R3, R4, 0x200000, RZ ;  /* 0x0020000004030824 */ /* 0x000fc600078e00ff */
[----:B------:R-:W-:Y:S02]  /*18a0*/  @!P0 LOP3.LUT R0, R0, 0x7f00, RZ, 0xc0, !PT ;  /* 0x00007f0000008812 */ /* 0x000fe400078ec0ff */
[----:B------:R-:W-:Y:S02]  /*18b0*/  @P0 LOP3.LUT R3, R3, 0x70000000, RZ, 0xfc, !PT ;  /* 0x7000000003030812 */ /* 0x000fe400078efcff */
[----:B------:R-:W-:-:S03]  /*18c0*/  @!P0 LOP3.LUT R0, R0, 0x3f000000, RZ, 0xfc, !PT ;  /* 0x3f00000000008812 */ /* 0x000fc600078efcff */
[----:B------:R-:W-:Y:S02]  /*18d0*/  @P0 FMUL.FTZ R3, R3, 1.9259299443872358531e-34 ;  /* 0x0780000003030820 */ /* 0x000fe40000410000 */
[----:B------:R-:W-:Y:S01]  /*18e0*/  @!P0 FADD.FTZ R3, R0, -0.5 ;  /* 0xbf00000000038421 */ /* 0x000fe20000010000 */
[----:B------:R-:W-:-:S05]  /*18f0*/  IMAD.SHL.U32 R0, R4, 0x1000000, RZ ;  /* 0x0100000004007824 */ /* 0x000fca00078e00ff */
[----:B------:R-:W-:-:S04]  /*1900*/  LOP3.LUT R0, R3, 0x80000000, R0, 0xf8, !PT ;  /* 0x8000000003007812 */ /* 0x000fc800078ef800 */
[----:B------:R2:W0:Y:S01]  /*1910*/  F2I.S64.TRUNC R24, R0 ;  /* 0x0000000000187311 */ /* 0x000422000020d900 */
[----:B------:R-:W-:Y:S05]  /*1920*/  BRA `(.L_x_1318) ;  /* 0x0000000400b87947 */ /* 0x000fea0003800000 */
.L_x_1328:
[----:B------:R-:W2:Y:S02]  /*1930*/  LDG.E.U16 R24, desc[UR36][R4.64] ;  /* 0x0000002404187981 */ /* 0x000ea4000c1e1500 */
[----:B--2---:R-:W-:-:S06]  /*1940*/  IMAD.U32 R24, R24, 0x10000, RZ ;  /* 0x0001000018187824 */ /* 0x004fcc00078e00ff */
[----:B------:R-:W0:Y:S01]  /*1950*/  F2I.S64.TRUNC R24, R24 ;  /* 0x0000001800187311 */ /* 0x000e22000020d900 */
[----:B------:R-:W-:Y:S05]  /*1960*/  BRA `(.L_x_1318) ;  /* 0x0000000400a87947 */ /* 0x000fea0003800000 */
.L_x_1325:
        /* <DEDUP_REMOVED lines=11> */
.L_x_1332:
        /* <DEDUP_REMOVED lines=21> */
.L_x_1336:
[----:B------:R-:W-:Y:S05]  /*1b70*/  BSYNC B1 ;  /* 0x0000000000017941 */ /* 0x000fea0003800000 */
.L_x_1335:
[----:B------:R-:W-:Y:S01]  /*1b80*/  IMAD.SHL.U32 R3, R3, 0x100000, RZ ;  /* 0x0010000003037824 */ /* 0x000fe200078e00ff */
[----:B------:R-:W-:-:S04]  /*1b90*/  LEA R5, R0, 0x3b800000, 0x17 ;  /* 0x3b80000000057811 */ /* 0x000fc800078eb8ff */
[----:B------:R-:W-:-:S07]  /*1ba0*/  LOP3.LUT R24, R5, R3, R24, 0xfe, !PT ;  /* 0x0000000305187212 */ /* 0x000fce00078efe18 */
.L_x_1334:
[----:B------:R-:W-:Y:S05]  /*1bb0*/  BSYNC B0 ;  /* 0x0000000000007941 */ /* 0x000fea0003800000 */
.L_x_1333:
[----:B------:R-:W0:Y:S01]  /*1bc0*/  F2I.S64.TRUNC R24, R24 ;  /* 0x0000001800187311 */ /* 0x000e22000020d900 */
[----:B------:R-:W-:Y:S05]  /*1bd0*/  BRA `(.L_x_1318) ;  /* 0x00000004000c7947 */ /* 0x000fea0003800000 */
.L_x_1331:
        /* <DEDUP_REMOVED lines=21> */
.L_x_1340:
[----:B------:R-:W-:Y:S05]  /*1d30*/  BSYNC B1 ;  /* 0x0000000000017941 */ /* 0x000fea0003800000 */
.L_x_1339:
[----:B------:R-:W-:Y:S01]  /*1d40*/  IMAD.SHL.U32 R3, R3, 0x200000, RZ ;  /* 0x0020000003037824 */ /* 0x000fe200078e00ff */
[----:B------:R-:W-:-:S04]  /*1d50*/  LEA R5, R0, 0x37800000, 0x17 ;  /* 0x3780000000057811 */ /* 0x000fc800078eb8ff */
[----:B------:R-:W-:-:S07]  /*1d60*/  LOP3.LUT R24, R5, R3, R24, 0xfe, !PT ;  /* 0x0000000305187212 */ /* 0x000fce00078efe18 */
.L_x_1338:
[----:B------:R-:W-:Y:S05]  /*1d70*/  BSYNC B0 ;  /* 0x0000000000007941 */ /* 0x000fea0003800000 */
.L_x_1337:
[----:B------:R-:W0:Y:S01]  /*1d80*/  F2I.S64.TRUNC R24, R24 ;  /* 0x0000001800187311 */ /* 0x000e22000020d900 */
[----:B------:R-:W-:Y:S05]  /*1d90*/  BRA `(.L_x_1318) ;  /* 0x00000000009c7947 */ /* 0x000fea0003800000 */
.L_x_1330:
        /* <DEDUP_REMOVED lines=14> */
.L_x_1344:
[----:B------:R-:W-:Y:S05]  /*1e80*/  BSYNC B0 ;  /* 0x0000000000007941 */ /* 0x000fea0003800000 */
.L_x_1343:
[----:B------:R-:W0:Y:S01]  /*1e90*/  F2I.S64.TRUNC R24, R24 ;  /* 0x0000001800187311 */ /* 0x000e22000020d900 */
[----:B------:R-:W-:Y:S05]  /*1ea0*/  BRA `(.L_x_1318) ;  /* 0x0000000000587947 */ /* 0x000fea0003800000 */
.L_x_1317:
        /* <DEDUP_REMOVED lines=16> */
.L_x_1345:
[----:B------:R-:W-:Y:S01]  /*1fb0*/  CS2R R24, SRZ ;  /* 0x0000000000187805 */ /* 0x000fe2000001ff00 */
[----:B------:R-:W-:Y:S06]  /*1fc0*/  BRA `(.L_x_1318) ;  /* 0x0000000000107947 */ /* 0x000fec0003800000 */
.L_x_1342:
[----:B------:R0:W5:Y:S01]  /*1fd0*/  LDG.E.64 R24, desc[UR36][R4.64] ;  /* 0x0000002404187981 */ /* 0x000162000c1e1b00 */
[----:B------:R-:W-:Y:S05]  /*1fe0*/  BRA `(.L_x_1318) ;  /* 0x0000000000087947 */ /* 0x000fea0003800000 */
.L_x_1341:
[----:B------:R0:W5:Y:S01]  /*1ff0*/  LDG.E R24, desc[UR36][R4.64] ;  /* 0x0000002404187981 */ /* 0x000162000c1e1900 */
[----:B------:R-:W-:-:S07]  /*2000*/  IMAD.MOV.U32 R25, RZ, RZ, RZ ;  /* 0x000000ffff197224 */ /* 0x000fce00078e00ff */
.L_x_1318:
[----:B------:R-:W-:-:S07]  /*2010*/  VIADD R27, R27, 0x80 ;  /* 0x000000801b1b7836 */ /* 0x000fce0000000000 */
.L_x_1312:
[----:B------:R-:W-:Y:S05]  /*2020*/  BSYNC B6 ;  /* 0x0000000000067941 */ /* 0x000fea0003800000 */
.L_x_1311:
[----:B------:R-:W-:Y:S01]  /*2030*/  ISETP.GE.AND P0, PT, R27, R26, PT ;  /* 0x0000001a1b00720c */ /* 0x000fe20003f06270 */
[----:B------:R-:W-:Y:S01]  /*2040*/  BSSY B6, `(.L_x_1346) ;  /* 0x00000ef000067945 */ /* 0x000fe20003800000 */
[----:B------:R-:W-:Y:S02]  /*2050*/  CS2R R16, SRZ ;  /* 0x0000000000107805 */ /* 0x000fe4000001ff00 */
[----:B------:R-:W-:-:S09]  /*2060*/  CS2R R18, SRZ ;  /* 0x0000000000127805 */ /* 0x000fd2000001ff00 */
[----:B------:R-:W-:Y:S05]  /*2070*/  @P0 BRA `(.L_x_1347) ;  /* 0x0000000c00ac0947 */ /* 0x000fea0003800000 */
[----:B01----:R-:W0:Y:S01]  /*2080*/  LDC.64 R4, c[0x0][0x288] ;  /* 0x0000a200ff047b82 */ /* 0x003e220000000a00 */
[----:B--2---:R-:W-:Y:S01]  /*2090*/  IMAD R0, R35, 0x200, R27 ;  /* 0x0000020023007824 */ /* 0x004fe200078e021b */
        /* <DEDUP_REMOVED lines=19> */
.L_x_1351:
[----:B------:R0:W5:Y:S01]  /*21d0*/  LDG.E.U8 R18, desc[UR36][R4.64] ;  /* 0x0000002404127981 */ /* 0x000162000c1e1100 */
[----:B------:R-:W-:Y:S01]  /*21e0*/  IMAD.MOV.U32 R19, RZ, RZ, RZ ;  /* 0x000000ffff137224 */ /* 0x000fe200078e00ff */
[----:B------:R-:W-:Y:S06]  /*21f0*/  BRA `(.L_x_1353) ;  /* 0x0000000c00487947 */ /* 0x000fec0003800000 */
.L_x_1350:
        /* <DEDUP_REMOVED lines=8> */
.L_x_1355:
[----:B------:R-:W2:Y:S02]  /*2280*/  LDG.E R18, desc[UR36][R4.64] ;  /* 0x0000002404127981 */ /* 0x000ea4000c1e1900 */
[----:B--2---:R-:W-:Y:S01]  /*2290*/  SHF.R.S32.HI R19, RZ, 0x1f, R18 ;  /* 0x0000001fff137819 */ /* 0x004fe20000011412 */
[----:B------:R-:W-:Y:S06]  /*22a0*/  BRA `(.L_x_1353) ;  /* 0x0000000c001c7947 */ /* 0x000fec0003800000 */
.L_x_1354:
[----:B------:R-:W2:Y:S02]  /*22b0*/  LDG.E.S16 R18, desc[UR36][R4.64] ;  /* 0x0000002404127981 */ /* 0x000ea4000c1e1700 */
[----:B--2---:R-:W-:Y:S01]  /*22c0*/  SHF.R.S32.HI R19, RZ, 0x1f, R18 ;  /* 0x0000001fff137819 */ /* 0x004fe20000011412 */
[----:B------:R-:W-:Y:S06]  /*22d0*/  BRA `(.L_x_1353) ;  /* 0x0000000c00107947 */ /* 0x000fec0003800000 */
.L_x_1349:
        /* <DEDUP_REMOVED lines=9> */
.L_x_1357:
[----:B------:R-:W2:Y:S02]  /*2370*/  LDG.E.U16 R4, desc[UR36][R4.64] ;  /* 0x0000002404047981 */ /* 0x000ea4000c1e1500 */
[----:B--2---:R-:W-:-:S06]  /*2380*/  HADD2.F32 R18, -RZ, R4.H0_H0 ;  /* 0x20000004ff127230 */ /* 0x004fcc0000004100 */
[----:B------:R-:W0:Y:S01]  /*2390*/  F2I.S64.TRUNC R18, R18 ;  /* 0x0000001200127311 */ /* 0x000e22000020d900 */
[----:B------:R-:W-:Y:S05]  /*23a0*/  BRA `(.L_x_1353) ;  /* 0x0000000800dc7947 */ /* 0x000fea0003800000 */
.L_x_1356:
        /* <DEDUP_REMOVED lines=9> */
.L_x_1359:
[----:B------:R-:W2:Y:S02]  /*2440*/  LDG.E.U16 R4, desc[UR36][R4.64] ;  /* 0x0000002404047981 */ /* 0x000ea4000c1e1500 */
[----:B--2---:R-:W-:-:S06]  /*2450*/  HADD2.F32 R18, -RZ, R4.H0_H0 ;  /* 0x20000004ff127230 */ /* 0x004fcc0000004100 */
[----:B------:R-:W0:Y:S01]  /*2460*/  F2I.S64.TRUNC R18, R18 ;  /* 0x0000001200127311 */ /* 0x000e22000020d900 */
[----:B------:R-:W-:Y:S05]  /*2470*/  BRA `(.L_x_1353) ;  /* 0x0000000800a87947 */ /* 0x000fea0003800000 */
.L_x_1358:
[----:B------:R-:W2:Y:S02]  /*2480*/  LDG.E.64 R4, desc[UR36][R4.64] ;  /* 0x0000002404047981 */ /* 0x000ea4000c1e1b00 */
[----:B--2---:R0:W1:Y:S01]  /*2490*/  F2I.S64.F64.TRUNC R18, R4 ;  /* 0x0000000400127311 */ /* 0x004062000030d900 */
[----:B------:R-:W-:Y:S05]  /*24a0*/  BRA `(.L_x_1353) ;  /* 0x00000008009c7947 */ /* 0x000fea0003800000 */
.L_x_1348:
        /* <DEDUP_REMOVED lines=9> */
[----:B------:R-:W-:Y:S01]  /*2540*/  HFMA2.MMA R19, -RZ, RZ, 0, 0 ;  /* 0x00000000ff137435 */ /* 0x000fe200000001ff */
[----:B--2---:R-:W-:-:S04]  /*2550*/  ISETP.NE.AND P0, PT, R4, RZ, PT ;  /* 0x000000ff0400720c */ /* 0x004fc80003f05270 */
[----:B------:R-:W-:Y:S01]  /*2560*/  SEL R18, RZ, 0x1, !P0 ;  /* 0x00000001ff127807 */ /* 0x000fe20004000000 */
[----:B------:R-:W-:Y:S08]  /*2570*/  BRA `(.L_x_1353) ;  /* 0x0000000800687947 */ /* 0x000ff00003800000 */
.L_x_1362:
[----:B------:R-:W2:Y:S02]  /*2580*/  LDG.E.64 R4, desc[UR36][R4.64] ;  /* 0x0000002404047981 */ /* 0x000ea4000c1e1b00 */
[----:B--2---:R0:W1:Y:S01]  /*2590*/  F2I.S64.F64.TRUNC R18, R4 ;  /* 0x0000000400127311 */ /* 0x004062000030d900 */
[----:B------:R-:W-:Y:S05]  /*25a0*/  BRA `(.L_x_1353) ;  /* 0x00000008005c7947 */ /* 0x000fea0003800000 */
.L_x_1361:
        /* <DEDUP_REMOVED lines=24> */
[----:B------:R-:W-:-:S04]  /*2730*/  LOP3.LUT R3, R3, 0x80000000, R0, 0xf8, !PT ;  /* 0x8000000003037812 */ /* 0x000fc800078ef800 */
[----:B------:R0:W1:Y:S01]  /*2740*/  F2I.S64.TRUNC R18, R3 ;  /* 0x0000000300127311 */ /* 0x000062000020d900 */
[----:B------:R-:W-:Y:S05]  /*2750*/  BRA `(.L_x_1353) ;  /* 0x0000000400f07947 */ /* 0x000fea0003800000 */
.L_x_1364:
        /* <DEDUP_REMOVED lines=14> */
.L_x_1363:
[----:B------:R-:W2:Y:S02]  /*2840*/  LDG.E.U16 R18, desc[UR36][R4.64] ;  /* 0x0000002404127981 */ /* 0x000ea4000c1e1500 */
[----:B--2---:R-:W-:-:S06]  /*2850*/  IMAD.U32 R18, R18, 0x10000, RZ ;  /* 0x0001000012127824 */ /* 0x004fcc00078e00ff */
[----:B------:R-:W0:Y:S01]  /*2860*/  F2I.S64.TRUNC R18, R18 ;  /* 0x0000001200127311 */ /* 0x000e22000020d900 */
[----:B------:R-:W-:Y:S05]  /*2870*/  BRA `(.L_x_1353) ;  /* 0x0000000400a87947 */ /* 0x000fea0003800000 */
.L_x_1360:
        /* <DEDUP_REMOVED lines=11> */
.L_x_1367:
        /* <DEDUP_REMOVED lines=21> */
.L_x_1371:
[----:B------:R-:W-:Y:S05]  /*2a80*/  BSYNC B1 ;  /* 0x0000000000017941 */ /* 0x000fea0003800000 */
.L_x_1370:
[----:B------:R-:W-:Y:S01]  /*2a90*/  IMAD.SHL.U32 R2, R2, 0x100000, RZ ;  /* 0x0010000002027824 */ /* 0x000fe200078e00ff */
[----:B------:R-:W-:-:S04]  /*2aa0*/  LEA R3, R0, 0x3b800000, 0x17 ;  /* 0x3b80000000037811 */ /* 0x000fc800078eb8ff */
[----:B------:R-:W-:-:S07]  /*2ab0*/  LOP3.LUT R18, R3, R2, R18, 0xfe, !PT ;  /* 0x0000000203127212 */ /* 0x000fce00078efe12 */
.L_x_1369:
[----:B------:R-:W-:Y:S05]  /*2ac0*/  BSYNC B0 ;  /* 0x0000000000007941 */ /* 0x000fea0003800000 */
.L_x_1368:
[----:B------:R-:W1:Y:S01]  /*2ad0*/  F2I.S64.TRUNC R18, R18 ;  /* 0x0000001200127311 */ /* 0x000e62000020d900 */
[----:B------:R-:W-:Y:S05]  /*2ae0*/  BRA `(.L_x_1353) ;  /* 0x00000004000c7947 */ /* 0x000fea0003800000 */
.L_x_1366:
        /* <DEDUP_REMOVED lines=21> */
.L_x_1375:
[----:B------:R-:W-:Y:S05]  /*2c40*/  BSYNC B1 ;  /* 0x0000000000017941 */ /* 0x000fea0003800000 */
.L_x_1374:
[----:B------:R-:W-:Y:S01]  /*2c50*/  IMAD.SHL.U32 R2, R2, 0x200000, RZ ;  /* 0x0020000002027824 */ /* 0x000fe200078e00ff */
[----:B------:R-:W-:-:S04]  /*2c60*/  LEA R3, R0, 0x37800000, 0x17 ;  /* 0x3780000000037811 */ /* 0x000fc800078eb8ff */
[----:B------:R-:W-:-:S07]  /*2c70*/  LOP3.LUT R18, R3, R2, R18, 0xfe, !PT ;  /* 0x0000000203127212 */ /* 0x000fce00078efe12 */
.L_x_1373:
[----:B------:R-:W-:Y:S05]  /*2c80*/  BSYNC B0 ;  /* 0x0000000000007941 */ /* 0x000fea0003800000 */
.L_x_1372:
[----:B------:R-:W2:Y:S01]  /*2c90*/  F2I.S64.TRUNC R18, R18 ;  /* 0x0000001200127311 */ /* 0x000ea2000020d900 */
[----:B------:R-:W-:Y:S05]  /*2ca0*/  BRA `(.L_x_1353) ;  /* 0x00000000009c7947 */ /* 0x000fea0003800000 */
.L_x_1365:
        /* <DEDUP_REMOVED lines=14> */
.L_x_1379:
[----:B------:R-:W-:Y:S05]  /*2d90*/  BSYNC B0 ;  /* 0x0000000000007941 */ /* 0x000fea0003800000 */
.L_x_1378:
[----:B------:R-:W0:Y:S01]  /*2da0*/  F2I.S64.TRUNC R18, R18 ;  /* 0x0000001200127311 */ /* 0x000e22000020d900 */
[----:B------:R-:W-:Y:S05]  /*2db0*/  BRA `(.L_x_1353) ;  /* 0x0000000000587947 */ /* 0x000fea0003800000 */
.L_x_1352:
        /* <DEDUP_REMOVED lines=16> */
.L_x_1380:
[----:B------:R-:W-:Y:S01]  /*2ec0*/  CS2R R18, SRZ ;  /* 0x0000000000127805 */ /* 0x000fe2000001ff00 */
[----:B------:R-:W-:Y:S06]  /*2ed0*/  BRA `(.L_x_1353) ;  /* 0x0000000000107947 */ /* 0x000fec0003800000 */
.L_x_1377:
[----:B------:R0:W5:Y:S01]  /*2ee0*/  LDG.E.64 R18, desc[UR36][R4.64] ;  /* 0x0000002404127981 */ /* 0x000162000c1e1b00 */
[----:B------:R-:W-:Y:S05]  /*2ef0*/  BRA `(.L_x_1353) ;  /* 0x0000000000087947 */ /* 0x000fea0003800000 */
.L_x_1376:
[----:B------:R0:W5:Y:S01]  /*2f00*/  LDG.E R18, desc[UR36][R4.64] ;  /* 0x0000002404127981 */ /* 0x000162000c1e1900 */
[----:B------:R-:W-:-:S07]  /*2f10*/  IMAD.MOV.U32 R19, RZ, RZ, RZ ;  /* 0x000000ffff137224 */ /* 0x000fce00078e00ff */
.L_x_1353:
[----:B------:R-:W-:-:S07]  /*2f20*/  VIADD R27, R27, 0x80 ;  /* 0x000000801b1b7836 */ /* 0x000fce0000000000 */
.L_x_1347:
[----:B------:R-:W-:Y:S05]  /*2f30*/  BSYNC B6 ;  /* 0x0000000000067941 */ /* 0x000fea0003800000 */
.L_x_1346:
[----:B------:R-:W-:Y:S01]  /*2f40*/  ISETP.GE.AND P0, PT, R27, R26, PT ;  /* 0x0000001a1b00720c */ /* 0x000fe20003f06270 */
[----:B------:R-:W-:-:S12]  /*2f50*/  BSSY B6, `(.L_x_1381) ;  /* 0x00000eb000067945 */ /* 0x000fd80003800000 */
[----:B------:R-:W-:Y:S05]  /*2f60*/  @P0 BRA `(.L_x_1382) ;  /* 0x0000000c00a40947 */ /* 0x000fea0003800000 */
[----:B01----:R-:W2:Y:S01]  /*2f70*/  LDC.U8 R4, c[0x0][0x294] ;  /* 0x0000a500ff047b82 */ /* 0x003ea20000000000 */
[----:B------:R-:W-:Y:S01]  /*2f80*/  IMAD R27, R35, 0x200, R27 ;  /* 0x00000200231b7824 */ /* 0x000fe200078e021b */
[----:B------:R-:W-:-:S03]  /*2f90*/  ULDC UR4, c[0x0][0x298] ;  /* 0x0000a60000047ab9 */ /* 0x000fc60000000800 */
[----:B------:R-:W-:-:S03]  /*2fa0*/  IMAD R27, R27, UR4, RZ ;  /* 0x000000041b1b7c24 */ /* 0x000fc6000f8e02ff */
[----:B------:R-:W0:Y:S01]  /*2fb0*/  LDC.64 R2, c[0x0][0x288] ;  /* 0x0000a200ff027b82 */ /* 0x000e220000000a00 */
[----:B--2---:R-:W-:-:S04]  /*2fc0*/  PRMT R0, R4, 0x9910, RZ ;  /* 0x0000991004007816 */ /* 0x004fc800000000ff */
        /* <DEDUP_REMOVED lines=15> */
.L_x_1386:
[----:B------:R0:W5:Y:S01]  /*30c0*/  LDG.E.U8 R16, desc[UR36][R2.64] ;  /* 0x0000002402107981 */ /* 0x000162000c1e1100 */
[----:B------:R-:W-:Y:S01]  /*30d0*/  IMAD.MOV.U32 R17, RZ, RZ, RZ ;  /* 0x000000ffff117224 */ /* 0x000fe200078e00ff */
[----:B------:R-:W-:Y:S06]  /*30e0*/  BRA `(.L_x_1382) ;  /* 0x0000000c00447947 */ /* 0x000fec0003800000 */
.L_x_1385:
        /* <DEDUP_REMOVED lines=8> */
.L_x_1389:
[----:B------:R-:W2:Y:S02]  /*3170*/  LDG.E R16, desc[UR36][R2.64] ;  /* 0x0000002402107981 */ /* 0x000ea4000c1e1900 */
[----:B--2---:R-:W-:Y:S01]  /*3180*/  SHF.R.S32.HI R17, RZ, 0x1f, R16 ;  /* 0x0000001fff117819 */ /* 0x004fe20000011410 */
[----:B------:R-:W-:Y:S06]  /*3190*/  BRA `(.L_x_1382) ;  /* 0x0000000c00187947 */ /* 0x000fec0003800000 */
.L_x_1388:
[----:B------:R-:W2:Y:S02]  /*31a0*/  LDG.E.S16 R16, desc[UR36][R2.64] ;  /* 0x0000002402107981 */ /* 0x000ea4000c1e1700 */
[----:B--2---:R-:W-:Y:S01]  /*31b0*/  SHF.R.S32.HI R17, RZ, 0x1f, R16 ;  /* 0x0000001fff117819 */ /* 0x004fe20000011410 */
[----:B------:R-:W-:Y:S06]  /*31c0*/  BRA `(.L_x_1382) ;  /* 0x0000000c000c7947 */ /* 0x000fec0003800000 */
.L_x_1384:
        /* <DEDUP_REMOVED lines=9> */
.L_x_1391:
[----:B------:R-:W2:Y:S02]  /*3260*/  LDG.E.U16 R2, desc[UR36][R2.64] ;  /* 0x0000002402027981 */ /* 0x000ea4000c1e1500 */
[----:B--2---:R-:W-:-:S06]  /*3270*/  HADD2.F32 R16, -RZ, R2.H0_H0 ;  /* 0x20000002ff107230 */ /* 0x004fcc0000004100 */
[----:B------:R-:W0:Y:S01]  /*3280*/  F2I.S64.TRUNC R16, R16 ;  /* 0x0000001000107311 */ /* 0x000e22000020d900 */
[----:B------:R-:W-:Y:S05]  /*3290*/  BRA `(.L_x_1382) ;  /* 0x0000000800d87947 */ /* 0x000fea0003800000 */
.L_x_1390:
        /* <DEDUP_REMOVED lines=9> */
.L_x_1393:
[----:B------:R-:W2:Y:S02]  /*3330*/  LDG.E.U16 R2, desc[UR36][R2.64] ;  /* 0x0000002402027981 */ /* 0x000ea4000c1e1500 */
[----:B--2---:R-:W-:-:S06]  /*3340*/  HADD2.F32 R16, -RZ, R2.H0_H0 ;  /* 0x20000002ff107230 */ /* 0x004fcc0000004100 */
[----:B------:R-:W0:Y:S01]  /*3350*/  F2I.S64.TRUNC R16, R16 ;  /* 0x0000001000107311 */ /* 0x000e22000020d900 */
[----:B------:R-:W-:Y:S05]  /*3360*/  BRA `(.L_x_1382) ;  /* 0x0000000800a47947 */ /* 0x000fea0003800000 */
.L_x_1392:
[----:B------:R-:W2:Y:S02]  /*3370*/  LDG.E.64 R2, desc[UR36][R2.64] ;  /* 0x0000002402027981 */ /* 0x000ea4000c1e1b00 */
[----:B--2---:R0:W1:Y:S01]  /*3380*/  F2I.S64.F64.TRUNC R16, R2 ;  /* 0x0000000200107311 */ /* 0x004062000030d900 */
[----:B------:R-:W-:Y:S05]  /*3390*/  BRA `(.L_x_1382) ;  /* 0x0000000800987947 */ /* 0x000fea0003800000 */
.L_x_1383:
        /* <DEDUP_REMOVED lines=13> */
.L_x_1396:
[----:B------:R-:W2:Y:S02]  /*3470*/  LDG.E.64 R2, desc[UR36][R2.64] ;  /* 0x0000002402027981 */ /* 0x000ea4000c1e1b00 */
[----:B--2---:R0:W1:Y:S01]  /*3480*/  F2I.S64.F64.TRUNC R16, R2 ;  /* 0x0000000200107311 */ /* 0x004062000030d900 */
[----:B------:R-:W-:Y:S05]  /*3490*/  BRA `(.L_x_1382) ;  /* 0x0000000800587947 */ /* 0x000fea0003800000 */
.L_x_1395:
        /* <DEDUP_REMOVED lines=16> */
[C---:B------:R-:W-:Y:S02]  /*35a0*/  ISETP.GT.U32.AND P0, PT, R5.reuse, 0x4, PT ;  /* 0x000000040500780c */ /* 0x040fe40003f04070 */
[----:B------:R-:W-:-:S04]  /*35b0*/  IADD3 R5, R5, -0x4, RZ ;  /* 0xfffffffc05057810 */ /* 0x000fc80007ffe0ff */
        /* <DEDUP_REMOVED lines=9> */
.L_x_1398:
        /* <DEDUP_REMOVED lines=14> */
.L_x_1397:
[----:B------:R-:W2:Y:S02]  /*3730*/  LDG.E.U16 R16, desc[UR36][R2.64] ;  /* 0x0000002402107981 */ /* 0x000ea4000c1e1500 */
[----:B--2---:R-:W-:-:S06]  /*3740*/  IMAD.U32 R16, R16, 0x10000, RZ ;  /* 0x0001000010107824 */ /* 0x004fcc00078e00ff */
[----:B------:R-:W0:Y:S01]  /*3750*/  F2I.S64.TRUNC R16, R16 ;  /* 0x0000001000107311 */ /* 0x000e22000020d900 */
[----:B------:R-:W-:Y:S05]  /*3760*/  BRA `(.L_x_1382) ;  /* 0x0000000400a47947 */ /* 0x000fea0003800000 */
.L_x_1394:
        /* <DEDUP_REMOVED lines=11> */
.L_x_1401:
        /* <DEDUP_REMOVED lines=21> */
.L_x_1405:
[----:B------:R-:W-:Y:S05]  /*3970*/  BSYNC B1 ;  /* 0x0000000000017941 */ /* 0x000fea0003800000 */
.L_x_1404:
[----:B------:R-:W-:Y:S01]  /*3980*/  IMAD.SHL.U32 R2, R2, 0x100000, RZ ;  /* 0x0010000002027824 */ /* 0x000fe200078e00ff */
[----:B------:R-:W-:-:S04]  /*3990*/  LEA R3, R0, 0x3b800000, 0x17 ;  /* 0x3b80000000037811 */ /* 0x000fc800078eb8ff */
[----:B------:R-:W-:-:S07]  /*39a0*/  LOP3.LUT R16, R3, R2, R16, 0xfe, !PT ;  /* 0x0000000203107212 */ /* 0x000fce00078efe10 */
.L_x_1403:
[----:B------:R-:W-:Y:S05]  /*39b0*/  BSYNC B0 ;  /* 0x0000000000007941 */ /* 0x000fea0003800000 */
.L_x_1402:
[----:B------:R-:W0:Y:S01]  /*39c0*/  F2I.S64.TRUNC R16, R16 ;  /* 0x0000001000107311 */ /* 0x000e22000020d900 */
[----:B------:R-:W-:Y:S05]  /*39d0*/  BRA `(.L_x_1382) ;  /* 0x0000000400087947 */ /* 0x000fea0003800000 */
.L_x_1400:
        /* <DEDUP_REMOVED lines=21> */
.L_x_1409:
[----:B------:R-:W-:Y:S05]  /*3b30*/  BSYNC B1 ;  /* 0x0000000000017941 */ /* 0x000fea0003800000 */
.L_x_1408:
[----:B------:R-:W-:Y:S01]  /*3b40*/  IMAD.SHL.U32 R2, R2, 0x200000, RZ ;  /* 0x0020000002027824 */ /* 0x000fe200078e00ff */
[----:B------:R-:W-:-:S04]  /*3b50*/  LEA R3, R0, 0x37800000, 0x17 ;  /* 0x3780000000037811 */ /* 0x000fc800078eb8ff */
[----:B------:R-:W-:-:S07]  /*3b60*/  LOP3.LUT R16, R3, R2, R16, 0xfe, !PT ;  /* 0x0000000203107212 */ /* 0x000fce00078efe10 */
.L_x_1407:
[----:B------:R-:W-:Y:S05]  /*3b70*/  BSYNC B0 ;  /* 0x0000000000007941 */ /* 0x000fea0003800000 */
.L_x_1406:
[----:B------:R-:W0:Y:S01]  /*3b80*/  F2I.S64.TRUNC R16, R16 ;  /* 0x0000001000107311 */ /* 0x000e22000020d900 */
[----:B------:R-:W-:Y:S05]  /*3b90*/  BRA `(.L_x_1382) ;  /* 0x0000000000987947 */ /* 0x000fea0003800000 */
.L_x_1399:
        /* <DEDUP_REMOVED lines=14> */
.L_x_1413:
[----:B------:R-:W-:Y:S05]  /*3c80*/  BSYNC B0 ;  /* 0x0000000000007941 */ /* 0x000fea0003800000 */
.L_x_1412:
[----:B------:R-:W0:Y:S01]  /*3c90*/  F2I.S64.TRUNC R16, R16 ;  /* 0x0000001000107311 */ /* 0x000e22000020d900 */
[----:B------:R-:W-:Y:S05]  /*3ca0*/  BRA `(.L_x_1382) ;  /* 0x0000000000547947 */ /* 0x000fea0003800000 */
.L_x_1387:
        /* <DEDUP_REMOVED lines=16> */
.L_x_1414:
[----:B------:R-:W-:Y:S05]  /*3db0*/  BRA `(.L_x_1382) ;  /* 0x0000000000107947 */ /* 0x000fea0003800000 */
.L_x_1411:
[----:B------:R0:W5:Y:S01]  /*3dc0*/  LDG.E.64 R16, desc[UR36][R2.64] ;  /* 0x0000002402107981 */ /* 0x000162000c1e1b00 */
[----:B------:R-:W-:Y:S05]  /*3dd0*/  BRA `(.L_x_1382) ;  /* 0x0000000000087947 */ /* 0x000fea0003800000 */
.L_x_1410:
[----:B------:R0:W5:Y:S01]  /*3de0*/  LDG.E R16, desc[UR36][R2.64] ;  /* 0x0000002402107981 */ /* 0x000162000c1e1900 */
[----:B------:R-:W-:-:S07]  /*3df0*/  IMAD.MOV.U32 R17, RZ, RZ, RZ ;  /* 0x000000ffff117224 */ /* 0x000fce00078e00ff */
.L_x_1382:
[----:B------:R-:W-:Y:S05]  /*3e00*/  BSYNC B6 ;  /* 0x0000000000067941 */ /* 0x000fea0003800000 */
.L_x_1381:
[----:B------:R-:W2:Y:S01]  /*3e10*/  S2R R34, SR_TID.X ;  /* 0x0000000000227919 */ /* 0x000ea20000002100 */
[----:B------:R-:W0:Y:S01]  /*3e20*/  LDC R37, c[0x0][0x210] ;  /* 0x00008400ff257b82 */ /* 0x000e220000000800 */
[----:B------:R-:W-:Y:S07]  /*3e30*/  BSSY B1, `(.L_x_1415) ;  /* 0x0000174000017945 */ /* 0x000fee0003800000 */
[----:B------:R-:W3:Y:S01]  /*3e40*/  LDC.64 R8, c[0x0][0x228] ;  /* 0x00008a00ff087b82 */ /* 0x000ee20000000a00 */
[----:B0-----:R-:W-:-:S05]  /*3e50*/  IMAD R3, R35, -0x200, R37 ;  /* 0xfffffe0023037824 */ /* 0x001fca00078e0225 */
[----:B--2---:R-:W-:Y:S02]  /*3e60*/  ISETP.GE.AND P1, PT, R34, R3, PT ;  /* 0x000000032200720c */ /* 0x004fe40003f26270 */
[----:B---3--:R-:W-:-:S04]  /*3e70*/  IADD3 R0, P0, R8, -0x1, RZ ;  /* 0xffffffff08007810 */ /* 0x008fc80007f1e0ff */
[----:B------:R-:W-:-:S07]  /*3e80*/  IADD3.X R2, R9, -0x1, RZ, P0, !PT ;  /* 0xffffffff09027810 */ /* 0x000fce00007fe4ff */
[----:B------:R-:W-:Y:S05]  /*3e90*/  @P1 BRA `(.L_x_1416) ;  /* 0x0000001400b41947 */ /* 0x000fea0003800000 */
[----:B------:R-:W-:Y:S01]  /*3ea0*/  ISETP.GE.U32.AND P0, PT, R8, 0x1, PT ;  /* 0x000000010800780c */ /* 0x000fe20003f06070 */
[----:B------:R-:W-:Y:S01]  /*3eb0*/  ULDC.64 UR4, c[0x0][0x220] ;  /* 0x0000880000047ab9 */ /* 0x000fe20000000a00 */
[----:B------:R-:W-:Y:S01]  /*3ec0*/  CS2R R6, SRZ ;  /* 0x0000000000067805 */ /* 0x000fe2000001ff00 */
[----:B-1--45:R-:W-:Y:S01]  /*3ed0*/  IMAD R3, R23, UR4, RZ ;  /* 0x0000000417037c24 */ /* 0x032fe2000f8e02ff */
[----:B------:R-:W-:Y:S01]  /*3ee0*/  ISETP.GE.AND.EX P0, PT, R9, RZ, PT, P0 ;  /* 0x000000ff0900720c */ /* 0x000fe20003f06300 */
[----:B------:R-:W-:-:S04]  /*3ef0*/  IMAD.WIDE.U32 R32, R22, UR4, RZ ;  /* 0x0000000416207c25 */ /* 0x000fc8000f8e00ff */
[----:B------:R-:W-:-:S08]  /*3f00*/  IMAD R3, R22, UR5, R3 ;  /* 0x0000000516037c24 */ /* 0x000fd0000f8e0203 */
[----:B------:R-:W-:Y:S05]  /*3f10*/  @!P0 BRA `(.L_x_1416) ;  /* 0x0000001400948947 */ /* 0x000fea0003800000 */
[----:B------:R-:W0:Y:S01]  /*3f20*/  LDC.64 R10, c[0x0][0x270] ;  /* 0x00009c00ff0a7b82 */ /* 0x000e220000000a00 */
[----:B------:R-:W-:Y:S01]  /*3f30*/  ISETP.GE.U32.AND P0, PT, R0, 0x3, PT ;  /* 0x000000030000780c */ /* 0x000fe20003f06070 */
[----:B------:R-:W-:Y:S01]  /*3f40*/  IMAD.IADD R31, R33, 0x1, R3 ;  /* 0x00000001211f7824 */ /* 0x000fe200078e0203 */
[----:B------:R-:W-:Y:S01]  /*3f50*/  LOP3.LUT R3, R8, 0x3, RZ, 0xc0, !PT ;  /* 0x0000000308037812 */ /* 0x000fe200078ec0ff */
[----:B------:R-:W-:Y:S01]  /*3f60*/  IMAD.MOV.U32 R0, RZ, RZ, RZ ;  /* 0x000000ffff007224 */ /* 0x000fe200078e00ff */
[----:B------:R-:W-:Y:S01]  /*3f70*/  ISETP.GE.U32.AND.EX P0, PT, R2, RZ, PT, P0 ;  /* 0x000000ff0200720c */ /* 0x000fe20003f06100 */
[----:B------:R-:W-:Y:S01]  /*3f80*/  IMAD.MOV.U32 R2, RZ, RZ, RZ ;  /* 0x000000ffff027224 */ /* 0x000fe200078e00ff */
[----:B------:R-:W-:-:S11]  /*3f90*/  CS2R R6, SRZ ;  /* 0x0000000000067805 */ /* 0x000fd6000001ff00 */
[----:B------:R-:W-:Y:S05]  /*3fa0*/  @!P0 BRA `(.L_x_1417) ;  /* 0x0000001000988947 */ /* 0x000fea0003800000 */
[----:B------:R-:W-:Y:S01]  /*3fb0*/  IADD3 R4, P2, -R3, R8, RZ ;  /* 0x0000000803047210 */ /* 0x000fe20007f5e1ff */
[----:B------:R-:W-:Y:S01]  /*3fc0*/  ULDC.64 UR4, c[0x0][0x218] ;  /* 0x0000860000047ab9 */ /* 0x000fe20000000a00 */
[----:B0-----:R-:W-:Y:S01]  /*3fd0*/  IMAD.WIDE.U32 R12, R10, 0x8, RZ ;  /* 0x000000080a0c7825 */ /* 0x001fe200078e00ff */
[----:B------:R-:W-:Y:S01]  /*3fe0*/  BSSY B0, `(.L_x_1417) ;  /* 0x0000122000007945 */ /* 0x000fe20003800000 */
[----:B------:R-:W-:Y:S02]  /*3ff0*/  ISETP.GT.U32.AND P0, PT, R4, RZ, PT ;  /* 0x000000ff0400720c */ /* 0x000fe40003f04070 */
[----:B------:R-:W-:Y:S01]  /*4000*/  IADD3.X R5, R9, -0x1, RZ, P2, !PT ;  /* 0xffffffff09057810 */ /* 0x000fe200017fe4ff */
[----:B------:R-:W-:Y:S01]  /*4010*/  IMAD.SHL.U32 R3, R11, 0x8, RZ ;  /* 0x000000080b037824 */ /* 0x000fe200078e00ff */
[C---:B------:R-:W-:Y:S01]  /*4020*/  LEA R22, P2, R32.reuse, UR4, 0x3 ;  /* 0x0000000420167c11 */ /* 0x040fe2000f8418ff */
[----:B------:R-:W-:Y:S01]  /*4030*/  IMAD.MOV.U32 R0, RZ, RZ, RZ ;  /* 0x000000ffff007224 */ /* 0x000fe200078e00ff */
[----:B------:R-:W-:Y:S01]  /*4040*/  ISETP.GT.AND.EX P0, PT, R5, RZ, PT, P0 ;  /* 0x000000ff0500720c */ /* 0x000fe20003f04300 */
[----:B------:R-:W-:Y:S01]  /*4050*/  IMAD.MOV.U32 R2, RZ, RZ, RZ ;  /* 0x000000ffff027224 */ /* 0x000fe200078e00ff */
[----:B------:R-:W-:Y:S01]  /*4060*/  LEA.HI.X R23, R32, UR5, R31, 0x3, P2 ;  /* 0x0000000520177c11 */ /* 0x000fe200090f1c1f */
        /* <DEDUP_REMOVED lines=8> */
.L_x_1420:
[----:B------:R-:W-:Y:S01]  /*40f0*/  MOV R14, R22 ;  /* 0x00000016000e7202 */ /* 0x000fe20000000f00 */
[----:B------:R-:W-:Y:S02]  /*4100*/  IMAD.MOV.U32 R15, RZ, RZ, R23 ;  /* 0x000000ffff0f7224 */ /* 0x000fe400078e0017 */
[----:B------:R-:W-:-:S04]  /*4110*/  IMAD.U32 R11, R0, 0x8, R1 ;  /* 0x00000008000b7824 */ /* 0x000fc800078e0001 */
[----:B------:R-:W2:Y:S04]  /*4120*/  LDG.E.64 R14, desc[UR36][R14.64] ;  /* 0x000000240e0e7981 */ /* 0x000ea8000c1e1b00 */
[----:B------:R-:W2:Y:S01]  /*4130*/  LDL.64 R20, [R11+0x18] ;  /* 0x000018000b147983 */ /* 0x000ea20000100a00 */
[----:B------:R-:W-:-:S03]  /*4140*/  IADD3 R22, P2, R22, R12, RZ ;  /* 0x0000000c16167210 */ /* 0x000fc60007f5e0ff */
[----:B------:R-:W3:Y:S02]  /*4150*/  LDL.64 R28, [R11+0x20] ;  /* 0x000020000b1c7983 */ /* 0x000ee40000100a00 */
[----:B------:R-:W-:-:S05]  /*4160*/  IMAD.X R23, R23, 0x1, R3, P2 ;  /* 0x0000000117177824 */ /* 0x000fca00010e0603 */
[----:B------:R-:W3:Y:S01]  /*4170*/  LDG.E.64 R26, desc[UR36][R22.64] ;  /* 0x00000024161a7981 */ /* 0x000ee2000c1e1b00 */
[----:B------:R-:W-:-:S04]  /*4180*/  LOP3.LUT R7, R7, R6, RZ, 0x3c, !PT ;  /* 0x0000000607077212 */ /* 0x000fc800078e3cff */
[----:B------:R-:W-:-:S04]  /*4190*/  LOP3.LUT R6, R7, R6, RZ, 0x3c, !PT ;  /* 0x0000000607067212 */ /* 0x000fc800078e3cff */
[----:B------:R-:W-:Y:S01]  /*41a0*/  LOP3.LUT R7, R7, R6, RZ, 0x3c, !PT ;  /* 0x0000000607077212 */ /* 0x000fe200078e3cff */
[-C--:B--2---:R-:W-:Y:S02]  /*41b0*/  IMAD R15, R15, R20.reuse, RZ ;  /* 0x000000140f0f7224 */ /* 0x084fe400078e02ff */
[----:B------:R-:W-:-:S04]  /*41c0*/  IMAD.WIDE.U32 R6, R14, R20, R6 ;  /* 0x000000140e067225 */ /* 0x000fc800078e0006 */
[----:B------:R-:W-:Y:S01]  /*41d0*/  IMAD R21, R14, R21, R15 ;  /* 0x000000150e157224 */ /* 0x000fe200078e020f */
[----:B------:R-:W-:-:S03]  /*41e0*/  IADD3 R14, P2, R22, R12, RZ ;  /* 0x0000000c160e7210 */ /* 0x000fc60007f5e0ff */
[----:B------:R-:W-:Y:S02]  /*41f0*/  IMAD.IADD R7, R7, 0x1, R21 ;  /* 0x0000000107077824 */ /* 0x000fe400078e0215 */
[----:B------:R-:W-:Y:S02]  /*4200*/  IMAD.X R15, R23, 0x1, R3, P2 ;  /* 0x00000001170f7824 */ /* 0x000fe400010e0603 */
[-C--:B---3--:R-:W-:Y:S02]  /*4210*/  IMAD.WIDE.U32 R22, R26, R28.reuse, R6 ;  /* 0x0000001c1a167225 */ /* 0x088fe400078e0006 */
[----:B------:R-:W2:Y:S02]  /*4220*/  LDL.64 R6, [R11+0x28] ;  /* 0x000028000b067983 */ /* 0x000ea40000100a00 */
[----:B------:R-:W-:Y:S01]  /*4230*/  IMAD R27, R27, R28, RZ ;  /* 0x0000001c1b1b7224 */ /* 0x000fe200078e02ff */
[----:B------:R-:W-:Y:S01]  /*4240*/  IADD3 R28, P2, R14, R12, RZ ;  /* 0x0000000c0e1c7210 */ /* 0x000fe20007f5e0ff */
[----:B------:R-:W2:Y:S02]  /*4250*/  LDG.E.64 R20, desc[UR36][R14.64] ;  /* 0x000000240e147981 */ /* 0x000ea4000c1e1b00 */
[----:B------:R-:W-:-:S02]  /*4260*/  IMAD R27, R26, R29, R27 ;  /* 0x0000001d1a1b7224 */ /* 0x000fc400078e021b */
[----:B------:R-:W-:Y:S02]  /*4270*/  IMAD.X R29, R15, 0x1, R3, P2 ;  /* 0x000000010f1d7824 */ /* 0x000fe400010e0603 */
[----:B------:R-:W-:-:S03]  /*4280*/  IMAD.IADD R23, R23, 0x1, R27 ;  /* 0x0000000117177824 */ /* 0x000fc600078e021b */
[----:B------:R-:W3:Y:S04]  /*4290*/  LDG.E.64 R26, desc[UR36][R28.64] ;  /* 0x000000241c1a7981 */ /* 0x000ee8000c1e1b00 */
[----:B------:R-:W3:Y:S01]  /*42a0*/  LDL.64 R14, [R11+0x30] ;  /* 0x000030000b0e7983 */ /* 0x000ee20000100a00 */
[----:B--2---:R-:W-:-:S04]  /*42b0*/  IMAD R21, R21, R6, RZ ;  /* 0x0000000615157224 */ /* 0x004fc800078e02ff */
[C---:B------:R-:W-:Y:S02]  /*42c0*/  IMAD R7, R20.reuse, R7, R21 ;  /* 0x0000000714077224 */ /* 0x040fe400078e0215 */
[----:B------:R-:W-:Y:S01]  /*42d0*/  IMAD.WIDE.U32 R20, R20, R6, R22 ;  /* 0x0000000614147225 */ /* 0x000fe200078e0016 */
[----:B------:R-:W-:-:S03]  /*42e0*/  IADD3 R6, P2, R28, R12, RZ ;  /* 0x0000000c1c067210 */ /* 0x000fc60007f5e0ff */
[----:B------:R-:W-:Y:S02]  /*42f0*/  IMAD.IADD R21, R21, 0x1, R7 ;  /* 0x0000000115157824 */ /* 0x000fe400078e0207 */
[----:B------:R-:W-:Y:S02]  /*4300*/  IMAD.X R7, R29, 0x1, R3, P2 ;  /* 0x000000011d077824 */ /* 0x000fe400010e0603 */
[-C--:B---3--:R-:W-:Y:S02]  /*4310*/  IMAD R27, R27, R14.reuse, RZ ;  /* 0x0000000e1b1b7224 */ /* 0x088fe400078e02ff */
[----:B------:R-:W-:Y:S01]  /*4320*/  IMAD.WIDE.U32 R22, R26, R14, R20 ;  /* 0x0000000e1a167225 */ /* 0x000fe200078e0014 */
[----:B------:R-:W-:Y:S01]  /*4330*/  IADD3 R28, P2, R6, R12, RZ ;  /* 0x0000000c061c7210 */ /* 0x000fe20007f5e0ff */
[----:B------:R-:W2:Y:S02]  /*4340*/  LDG.E.64 R20, desc[UR36][R6.64] ;  /* 0x0000002406147981 */ /* 0x000ea4000c1e1b00 */
[----:B------:R-:W-:-:S02]  /*4350*/  IMAD R27, R26, R15, R27 ;  /* 0x0000000f1a1b7224 */ /* 0x000fc400078e021b */
[----:B------:R-:W2:Y:S01]  /*4360*/  LDL.64 R14, [R11+0x38] ;  /* 0x000038000b0e7983 */ /* 0x000ea20000100a00 */
        /* <DEDUP_REMOVED lines=9> */
[-C--:B---3--:R-:W-:Y:S02]  /*4400*/  IMAD R27, R27, R6.reuse, RZ ;  /* 0x000000061b1b7224 */ /* 0x088fe400078e02ff */
[----:B------:R-:W-:Y:S02]  /*4410*/  IMAD.X R15, R29, 0x1, R3, P2 ;  /* 0x000000011d0f7824 */ /* 0x000fe400010e0603 */
[C---:B------:R-:W-:Y:S02]  /*4420*/  IMAD R27, R26.reuse, R7, R27 ;  /* 0x000000071a1b7224 */ /* 0x040fe400078e021b */
[----:B------:R-:W-:Y:S01]  /*4430*/  IMAD.WIDE.U32 R22, R26, R6, R20 ;  /* 0x000000061a167225 */ /* 0x000fe200078e0014 */
[----:B------:R-:W-:Y:S01]  /*4440*/  IADD3 R28, P2, R14, R12, RZ ;  /* 0x0000000c0e1c7210 */ /* 0x000fe20007f5e0ff */
[----:B------:R-:W2:Y:S04]  /*4450*/  LDG.E.64 R20, desc[UR36][R14.64] ;  /* 0x000000240e147981 */ /* 0x000ea8000c1e1b00 */
[----:B------:R-:W2:Y:S01]  /*4460*/  LDL.64 R6, [R11+0x48] ;  /* 0x000048000b067983 */ /* 0x000ea20000100a00 */
[----:B------:R-:W-:-:S02]  /*4470*/  IMAD.X R29, R15, 0x1, R3, P2 ;  /* 0x000000010f1d7824 */ /* 0x000fc400010e0603 */
        /* <DEDUP_REMOVED lines=24> */
[----:B---3--:R-:W-:Y:S02]  /*4600*/  IMAD R27, R27, R6, RZ ;  /* 0x000000061b1b7224 */ /* 0x008fe400078e02ff */
[----:B------:R-:W-:Y:S01]  /*4610*/  IMAD.X R15, R29, 0x1, R3, P2 ;  /* 0x000000011d0f7824 */ /* 0x000fe200010e0603 */
[----:B------:R-:W-:Y:S01]  /*4620*/  IADD3 R28, P2, R14, R12, RZ ;  /* 0x0000000c0e1c7210 */ /* 0x000fe20007f5e0ff */
[C---:B------:R-:W-:Y:S02]  /*4630*/  IMAD R27, R26.reuse, R7, R27 ;  /* 0x000000071a1b7224 */ /* 0x040fe400078e021b */
[----:B------:R-:W-:Y:S02]  /*4640*/  IMAD.WIDE.U32 R22, R26, R6, R20 ;  /* 0x000000061a167225 */ /* 0x000fe400078e0014 */
        /* <DEDUP_REMOVED lines=9> */
[----:B------:R-:W-:Y:S01]  /*46e0*/  IADD3 R6, P2, R28, R12, RZ ;  /* 0x0000000c1c067210 */ /* 0x000fe20007f5e0ff */
[----:B------:R-:W2:Y:S02]  /*46f0*/  LDL.64 R22, [R11+0x78] ;  /* 0x000078000b167983 */ /* 0x000ea40000100a00 */
[----:B------:R-:W-:Y:S02]  /*4700*/  IMAD.IADD R21, R21, 0x1, R7 ;  /* 0x0000000115157824 */ /* 0x000fe400078e0207 */
[----:B---3--:R-:W-:Y:S02]  /*4710*/  IMAD R27, R27, R14, RZ ;  /* 0x0000000e1b1b7224 */ /* 0x008fe400078e02ff */
[----:B------:R-:W-:-:S02]  /*4720*/  IMAD.X R7, R29, 0x1, R3, P2 ;  /* 0x000000011d077824 */ /* 0x000fc400010e0603 */
[C---:B------:R-:W-:Y:S01]  /*4730*/  IMAD R27, R26.reuse, R15, R27 ;  /* 0x0000000f1a1b7224 */ /* 0x040fe200078e021b */
[----:B------:R-:W3:Y:S01]  /*4740*/  LDL.64 R28, [R11+0x80] ;  /* 0x000080000b1c7983 */ /* 0x000ee20000100a00 */
[----:B------:R-:W-:-:S03]  /*4750*/  IMAD.WIDE.U32 R14, R26, R14, R20 ;  /* 0x0000000e1a0e7225 */ /* 0x000fc600078e0014 */
[----:B------:R0:W2:Y:S01]  /*4760*/  LDG.E.64 R20, desc[UR36][R6.64] ;  /* 0x0000002406147981 */ /* 0x0000a2000c1e1b00 */
[----:B------:R-:W-:Y:S01]  /*4770*/  IMAD.IADD R15, R15, 0x1, R27 ;  /* 0x000000010f0f7824 */ /* 0x000fe200078e021b */
[----:B0-----:R-:W-:-:S05]  /*4780*/  IADD3 R6, P2, R6, R12, RZ ;  /* 0x0000000c06067210 */ /* 0x001fca0007f5e0ff */
[----:B------:R-:W-:-:S05]  /*4790*/  IMAD.X R7, R7, 0x1, R3, P2 ;  /* 0x0000000107077824 */ /* 0x000fca00010e0603 */
[----:B------:R0:W3:Y:S02]  /*47a0*/  LDG.E.64 R26, desc[UR36][R6.64] ;  /* 0x00000024061a7981 */ /* 0x0000e4000c1e1b00 */
[----:B0-----:R-:W-:-:S05]  /*47b0*/  IADD3 R6, P2, R6, R12, RZ ;  /* 0x0000000c06067210 */ /* 0x001fca0007f5e0ff */
[----:B------:R-:W-:Y:S02]  /*47c0*/  IMAD.X R7, R7, 0x1, R3, P2 ;  /* 0x0000000107077824 */ /* 0x000fe400010e0603 */
[-C--:B--2---:R-:W-:Y:S02]  /*47d0*/  IMAD R21, R21, R22.reuse, RZ ;  /* 0x0000001615157224 */ /* 0x084fe400078e02ff */
[----:B------:R-:W-:-:S04]  /*47e0*/  IMAD.WIDE.U32 R14, R20, R22, R14 ;  /* 0x00000016140e7225 */ /* 0x000fc800078e000e */
[----:B------:R-:W-:-:S04]  /*47f0*/  IMAD R21, R20, R23, R21 ;  /* 0x0000001714157224 */ /* 0x000fc800078e0215 */
[----:B------:R-:W-:Y:S02]  /*4800*/  IMAD.IADD R15, R15, 0x1, R21 ;  /* 0x000000010f0f7824 */ /* 0x000fe400078e0215 */
[-C--:B---3--:R-:W-:Y:S02]  /*4810*/  IMAD R21, R27, R28.reuse, RZ ;  /* 0x0000001c1b157224 */ /* 0x088fe400078e02ff */
[----:B------:R-:W-:Y:S01]  /*4820*/  IMAD.WIDE.U32 R22, R26, R28, R14 ;  /* 0x0000001c1a167225 */ /* 0x000fe200078e000e */
[----:B------:R-:W-:-:S03]  /*4830*/  IADD3 R14, P2, R6, R12, RZ ;  /* 0x0000000c060e7210 */ /* 0x000fc60007f5e0ff */
[----:B------:R-:W-:Y:S02]  /*4840*/  IMAD R29, R26, R29, R21 ;  /* 0x0000001d1a1d7224 */ /* 0x000fe400078e0215 */
[----:B------:R-:W2:Y:S04]  /*4850*/  LDG.E.64 R26, desc[UR36][R6.64] ;  /* 0x00000024061a7981 */ /* 0x000ea8000c1e1b00 */
[----:B------:R-:W2:Y:S01]  /*4860*/  LDL.64 R20, [R11+0x88] ;  /* 0x000088000b147983 */ /* 0x000ea20000100a00 */
[----:B------:R-:W-:Y:S02]  /*4870*/  IMAD.X R15, R7, 0x1, R3, P2 ;  /* 0x00000001070f7824 */ /* 0x000fe400010e0603 */
[----:B------:R-:W-:Y:S02]  /*4880*/  IMAD.IADD R23, R23, 0x1, R29 ;  /* 0x0000000117177824 */ /* 0x000fe400078e021d */
[----:B------:R0:W3:Y:S04]  /*4890*/  LDL.64 R28, [R11+0x90] ;  /* 0x000090000b1c7983 */ /* 0x0000e80000100a00 */
[----:B------:R-:W3:Y:S01]  /*48a0*/  LDG.E.64 R6, desc[UR36][R14.64] ;  /* 0x000000240e067981 */ /* 0x000ee2000c1e1b00 */
[----:B------:R-:W-:-:S04]  /*48b0*/  IADD3 R4, P2, R4, -0x10, RZ ;  /* 0xfffffff004047810 */ /* 0x000fc80007f5e0ff */
[----:B------:R-:W-:Y:S02]  /*48c0*/  IADD3.X R5, R5, -0x1, RZ, P2, !PT ;  /* 0xffffffff05057810 */ /* 0x000fe400017fe4ff */
[----:B------:R-:W-:-:S04]  /*48d0*/  ISETP.GT.U32.AND P2, PT, R4, 0xc, PT ;  /* 0x0000000c0400780c */ /* 0x000fc80003f44070 */
[----:B------:R-:W-:Y:S02]  /*48e0*/  ISETP.GT.AND.EX P2, PT, R5, RZ, PT, P2 ;  /* 0x000000ff0500720c */ /* 0x000fe40003f44320 */
[----:B------:R-:W-:-:S05]  /*48f0*/  IADD3 R0, P3, R0, 0x10, RZ ;  /* 0x0000001000007810 */ /* 0x000fca0007f7e0ff */
[----:B------:R-:W-:Y:S02]  /*4900*/  IMAD.X R2, RZ, RZ, R2, P3 ;  /* 0x000000ffff027224 */ /* 0x000fe400018e0602 */
[----:B--2---:R-:W-:-:S04]  /*4910*/  IMAD R27, R27, R20, RZ ;  /* 0x000000141b1b7224 */ /* 0x004fc800078e02ff */
[C---:B0-----:R-:W-:Y:S02]  /*4920*/  IMAD R11, R26.reuse, R21, R27 ;  /* 0x000000151a0b7224 */ /* 0x041fe400078e021b */
[----:B------:R-:W-:-:S04]  /*4930*/  IMAD.WIDE.U32 R20, R26, R20, R22 ;  /* 0x000000141a147225 */ /* 0x000fc800078e0016 */
[----:B------:R-:W-:Y:S02]  /*4940*/  IMAD.IADD R21, R21, 0x1, R11 ;  /* 0x0000000115157824 */ /* 0x000fe400078e020b */
[----:B---3--:R-:W-:Y:S01]  /*4950*/  IMAD R7, R7, R28, RZ ;  /* 0x0000001c07077224 */ /* 0x008fe200078e02ff */
[----:B------:R-:W-:Y:S01]  /*4960*/  IADD3 R22, P4, R14, R12, RZ ;  /* 0x0000000c0e167210 */ /* 0x000fe20007f9e0ff */
[----:B------:R-:W-:-:S04]  /*4970*/  IMAD.WIDE.U32 R20, R6, R28, R20 ;  /* 0x0000001c06147225 */ /* 0x000fc800078e0014 */
[----:B------:R-:W-:Y:S02]  /*4980*/  IMAD R7, R6, R29, R7 ;  /* 0x0000001d06077224 */ /* 0x000fe400078e0207 */
[----:B------:R-:W-:Y:S02]  /*4990*/  IMAD.X R23, R15, 0x1, R3, P4 ;  /* 0x000000010f177824 */ /* 0x000fe400020e0603 */
[----:B------:R-:W-:Y:S02]  /*49a0*/  IMAD.IADD R6, R21, 0x1, R7 ;  /* 0x0000000115067824 */ /* 0x000fe400078e0207 */
[----:B------:R-:W-:Y:S01]  /*49b0*/  IMAD.MOV.U32 R7, RZ, RZ, R20 ;  /* 0x000000ffff077224 */ /* 0x000fe200078e0014 */
[----:B------:R-:W-:Y:S06]  /*49c0*/  @P2 BRA `(.L_x_1420) ;  /* 0xfffffff400c82947 */ /* 0x000fec000383ffff */
[----:B------:R-:W-:Y:S05]  /*49d0*/  BSYNC B2 ;  /* 0x0000000000027941 */ /* 0x000fea0003800000 */
.L_x_1419:
[----:B------:R-:W-:Y:S01]  /*49e0*/  ISETP.GT.U32.AND P2, PT, R4, 0x4, PT ;  /* 0x000000040400780c */ /* 0x000fe20003f44070 */
[----:B------:R-:W-:Y:S03]  /*49f0*/  BSSY B2, `(.L_x_1421) ;  /* 0x000004f000027945 */ /* 0x000fe60003800000 */
[----:B------:R-:W-:-:S13]  /*4a00*/  ISETP.GT.AND.EX P2, PT, R5, RZ, PT, P2 ;  /* 0x000000ff0500720c */ /* 0x000fda0003f44320 */
[----:B------:R-:W-:Y:S05]  /*4a10*/  @!P2 BRA `(.L_x_1422) ;  /* 0x000000040030a947 */ /* 0x000fea0003800000 */
[----:B------:R-:W-:Y:S02]  /*4a20*/  IMAD.MOV.U32 R14, RZ, RZ, R22 ;  /* 0x000000ffff0e7224 */ /* 0x000fe400078e0016 */
[----:B------:R-:W-:Y:S02]  /*4a30*/  IMAD.MOV.U32 R15, RZ, RZ, R23 ;  /* 0x000000ffff0f7224 */ /* 0x000fe400078e0017 */
[----:B------:R-:W-:-:S03]  /*4a40*/  IMAD.U32 R35, R0, 0x8, R1 ;  /* 0x0000000800237824 */ /* 0x000fc600078e0001 */
[----:B------:R0:W2:Y:S04]  /*4a50*/  LDG.E.64 R20, desc[UR36][R14.64] ;  /* 0x000000240e147981 */ /* 0x0000a8000c1e1b00 */
[----:B------:R-:W2:Y:S04]  /*4a60*/  LDL.64 R26, [R35+0x18] ;  /* 0x00001800231a7983 */ /* 0x000ea80000100a00 */
[----:B------:R-:W3:Y:S01]  /*4a70*/  LDL.64 R28, [R35+0x20] ;  /* 0x00002000231c7983 */ /* 0x000ee20000100a00 */
[----:B0-----:R-:W-:-:S05]  /*4a80*/  IADD3 R14, P0, R22, R12, RZ ;  /* 0x0000000c160e7210 */ /* 0x001fca0007f1e0ff */
[----:B------:R-:W-:-:S05]  /*4a90*/  IMAD.X R15, R23, 0x1, R3, P0 ;  /* 0x00000001170f7824 */ /* 0x000fca00000e0603 */
[----:B------:R0:W3:Y:S01]  /*4aa0*/  LDG.E.64 R22, desc[UR36][R14.64] ;  /* 0x000000240e167981 */ /* 0x0000e2000c1e1b00 */
[----:B------:R-:W-:-:S04]  /*4ab0*/  LOP3.LUT R7, R7, R6, RZ, 0x3c, !PT ;  /* 0x0000000607077212 */ /* 0x000fc800078e3cff */
[----:B------:R-:W-:-:S04]  /*4ac0*/  LOP3.LUT R6, R7, R6, RZ, 0x3c, !PT ;  /* 0x0000000607067212 */ /* 0x000fc800078e3cff */
[----:B------:R-:W-:Y:S02]  /*4ad0*/  LOP3.LUT R7, R7, R6, RZ, 0x3c, !PT ;  /* 0x0000000607077212 */ /* 0x000fe400078e3cff */
[----:B0-----:R-:W-:-:S04]  /*4ae0*/  IADD3 R14, P0, R14, R12, RZ ;  /* 0x0000000c0e0e7210 */ /* 0x001fc80007f1e0ff */
[----:B------:R-:W-:Y:S01]  /*4af0*/  IADD3.X R15, R15, R3, RZ, P0, !PT ;  /* 0x000000030f0f7210 */ /* 0x000fe200007fe4ff */
        /* <DEDUP_REMOVED lines=8> */
[----:B------:R-:W-:Y:S01]  /*4b80*/  IADD3 R28, P0, R14, R12, RZ ;  /* 0x0000000c0e1c7210 */ /* 0x000fe20007f1e0ff */
[----:B------:R-:W2:Y:S04]  /*4b90*/  LDL.64 R6, [R35+0x28] ;  /* 0x0000280023067983 */ /* 0x000ea80000100a00 */
[----:B------:R-:W-:Y:S02]  /*4ba0*/  IMAD.X R29, R15, 0x1, R3, P0 ;  /* 0x000000010f1d7824 */ /* 0x000fe400000e0603 */
[----:B------:R-:W3:Y:S04]  /*4bb0*/  LDL.64 R14, [R35+0x30] ;  /* 0x00003000230e7983 */ /* 0x000ee80000100a00 */
[----:B------:R-:W3:Y:S01]  /*4bc0*/  LDG.E.64 R26, desc[UR36][R28.64] ;  /* 0x000000241c1a7981 */ /* 0x000ee2000c1e1b00 */
[----:B------:R-:W-:-:S02]  /*4bd0*/  IMAD.IADD R23, R23, 0x1, R11 ;  /* 0x0000000117177824 */ /* 0x000fc400078e020b */
        /* <DEDUP_REMOVED lines=12> */
[----:B------:R-:W-:-:S05]  /*4ca0*/  IMAD.X R29, R7, 0x1, R3, P0 ;  /* 0x00000001071d7824 */ /* 0x000fca00000e0603 */
[----:B------:R-:W3:Y:S04]  /*4cb0*/  LDG.E.64 R26, desc[UR36][R28.64] ;  /* 0x000000241c1a7981 */ /* 0x000ee8000c1e1b00 */
[----:B------:R-:W3:Y:S01]  /*4cc0*/  LDL.64 R6, [R35+0x40] ;  /* 0x0000400023067983 */ /* 0x000ee20000100a00 */
[----:B------:R-:W-:Y:S02]  /*4cd0*/  IMAD.IADD R23, R23, 0x1, R11 ;  /* 0x0000000117177824 */ /* 0x000fe400078e020b */
        /* <DEDUP_REMOVED lines=11> */
[----:B------:R0:W2:Y:S02]  /*4d90*/  LDG.E.64 R20, desc[UR36][R14.64] ;  /* 0x000000240e147981 */ /* 0x0000a4000c1e1b00 */
[----:B0-----:R-:W-:-:S05]  /*4da0*/  IADD3 R14, P0, R14, R12, RZ ;  /* 0x0000000c0e0e7210 */ /* 0x001fca0007f1e0ff */
[----:B------:R-:W-:-:S05]  /*4db0*/  IMAD.X R15, R15, 0x1, R3, P0 ;  /* 0x000000010f0f7824 */ /* 0x000fca00000e0603 */
[----:B------:R-:W3:Y:S01]  /*4dc0*/  LDG.E.64 R26, desc[UR36][R14.64] ;  /* 0x000000240e1a7981 */ /* 0x000ee2000c1e1b00 */
[----:B------:R-:W-:Y:S01]  /*4dd0*/  IMAD.IADD R7, R7, 0x1, R11 ;  /* 0x0000000107077824 */ /* 0x000fe200078e020b */
[----:B------:R-:W-:Y:S02]  /*4de0*/  IADD3 R0, P3, R0, 0x8, RZ ;  /* 0x0000000800007810 */ /* 0x000fe40007f7e0ff */
[----:B------:R-:W-:Y:S02]  /*4df0*/  IADD3 R4, P4, R4, -0x8, RZ ;  /* 0xfffffff804047810 */ /* 0x000fe40007f9e0ff */
[----:B------:R-:W-:Y:S01]  /*4e00*/  PLOP3.LUT P0, PT, PT, PT, PT, 0x8, 0x0 ;  /* 0x000000000000781c */ /* 0x000fe20003f0e170 */
[----:B------:R-:W-:Y:S01]  /*4e10*/  IMAD.X R2, RZ, RZ, R2, P3 ;  /* 0x000000ffff027224 */ /* 0x000fe200018e0602 */
[----:B------:R-:W-:Y:S01]  /*4e20*/  IADD3.X R5, R5, -0x1, RZ, P4, !PT ;  /* 0xffffffff05057810 */ /* 0x000fe200027fe4ff */
[-C--:B--2---:R-:W-:Y:S02]  /*4e30*/  IMAD R11, R21, R22.reuse, RZ ;  /* 0x00000016150b7224 */ /* 0x084fe400078e02ff */
[----:B------:R-:W-:-:S04]  /*4e40*/  IMAD.WIDE.U32 R6, R20, R22, R6 ;  /* 0x0000001614067225 */ /* 0x000fc800078e0006 */
[----:B------:R-:W-:-:S04]  /*4e50*/  IMAD R11, R20, R23, R11 ;  /* 0x00000017140b7224 */ /* 0x000fc800078e020b */
[----:B------:R-:W-:Y:S01]  /*4e60*/  IMAD.IADD R7, R7, 0x1, R11 ;  /* 0x0000000107077824 */ /* 0x000fe200078e020b */
[----:B------:R-:W-:Y:S01]  /*4e70*/  IADD3 R22, P2, R14, R12, RZ ;  /* 0x0000000c0e167210 */ /* 0x000fe20007f5e0ff */
[----:B---3--:R-:W-:-:S04]  /*4e80*/  IMAD R11, R27, R28, RZ ;  /* 0x0000001c1b0b7224 */ /* 0x008fc800078e02ff */
[C---:B------:R-:W-:Y:S02]  /*4e90*/  IMAD R11, R26.reuse, R29, R11 ;  /* 0x0000001d1a0b7224 */ /* 0x040fe400078e020b */
[----:B------:R-:W-:-:S04]  /*4ea0*/  IMAD.WIDE.U32 R26, R26, R28, R6 ;  /* 0x0000001c1a1a7225 */ /* 0x000fc800078e0006 */
[----:B------:R-:W-:Y:S02]  /*4eb0*/  IMAD.IADD R6, R27, 0x1, R11 ;  /* 0x000000011b067824 */ /* 0x000fe400078e020b */
[----:B------:R-:W-:Y:S02]  /*4ec0*/  IMAD.MOV.U32 R7, RZ, RZ, R26 ;  /* 0x000000ffff077224 */ /* 0x000fe400078e001a */
[----:B------:R-:W-:-:S07]  /*4ed0*/  IMAD.X R23, R15, 0x1, R3, P2 ;  /* 0x000000010f177824 */ /* 0x000fce00010e0603 */
.L_x_1422:
[----:B------:R-:W-:Y:S05]  /*4ee0*/  BSYNC B2 ;  /* 0x0000000000027941 */ /* 0x000fea0003800000 */
.L_x_1421:
[----:B------:R-:W-:-:S04]  /*4ef0*/  ISETP.NE.U32.AND P2, PT, R4, RZ, PT ;  /* 0x000000ff0400720c */ /* 0x000fc80003f45070 */
[----:B------:R-:W-:-:S13]  /*4f00*/  ISETP.NE.OR.EX P0, PT, R5, RZ, P0, P2 ;  /* 0x000000ff0500720c */ /* 0x000fda0000705720 */
[----:B------:R-:W-:Y:S05]  /*4f10*/  @!P0 BRA `(.L_x_1423) ;  /* 0x0000000000b88947 */ /* 0x000fea0003800000 */
.L_x_1418:
        /* <DEDUP_REMOVED lines=16> */
[----:B------:R-:W-:-:S04]  /*5020*/  IMAD R21, R20, R27, R21 ;  /* 0x0000001b14157224 */ /* 0x000fc800078e0215 */
[----:B------:R-:W-:Y:S02]  /*5030*/  IMAD.IADD R7, R7, 0x1, R21 ;  /* 0x0000000107077824 */ /* 0x000fe400078e0215 */
[----:B---3--:R-:W-:-:S04]  /*5040*/  IMAD R21, R23, R28, RZ ;  /* 0x0000001c17157224 */ /* 0x008fc800078e02ff */
[C---:B------:R-:W-:Y:S02]  /*5050*/  IMAD R26, R22.reuse, R29, R21 ;  /* 0x0000001d161a7224 */ /* 0x040fe400078e0215 */
[----:B------:R-:W-:Y:S02]  /*5060*/  IMAD.WIDE.U32 R20, R22, R28, R6 ;  /* 0x0000001c16147225 */ /* 0x000fe400078e0006 */
[----:B------:R0:W2:Y:S04]  /*5070*/  LDG.E.64 R22, desc[UR36][R14.64] ;  /* 0x000000240e167981 */ /* 0x0000a8000c1e1b00 */
[----:B------:R-:W2:Y:S04]  /*5080*/  LDL.64 R6, [R11+0x28] ;  /* 0x000028000b067983 */ /* 0x000ea80000100a00 */
[----:B------:R1:W3:Y:S01]  /*5090*/  LDL.64 R28, [R11+0x30] ;  /* 0x000030000b1c7983 */ /* 0x0002e20000100a00 */
[----:B0-----:R-:W-:Y:S01]  /*50a0*/  IADD3 R14, P0, R14, R12, RZ ;  /* 0x0000000c0e0e7210 */ /* 0x001fe20007f1e0ff */
[----:B------:R-:W-:-:S04]  /*50b0*/  IMAD.IADD R21, R21, 0x1, R26 ;  /* 0x0000000115157824 */ /* 0x000fc800078e021a */
[----:B------:R-:W-:-:S05]  /*50c0*/  IMAD.X R15, R15, 0x1, R3, P0 ;  /* 0x000000010f0f7824 */ /* 0x000fca00000e0603 */
[----:B------:R-:W3:Y:S01]  /*50d0*/  LDG.E.64 R26, desc[UR36][R14.64] ;  /* 0x000000240e1a7981 */ /* 0x000ee2000c1e1b00 */
[----:B------:R-:W-:-:S04]  /*50e0*/  IADD3 R4, P0, R4, -0x4, RZ ;  /* 0xfffffffc04047810 */ /* 0x000fc80007f1e0ff */
[----:B------:R-:W-:Y:S02]  /*50f0*/  IADD3.X R5, R5, -0x1, RZ, P0, !PT ;  /* 0xffffffff05057810 */ /* 0x000fe400007fe4ff */
[----:B------:R-:W-:-:S04]  /*5100*/  ISETP.NE.U32.AND P0, PT, R4, RZ, PT ;  /* 0x000000ff0400720c */ /* 0x000fc80003f05070 */
[----:B------:R-:W-:Y:S02]  /*5110*/  ISETP.NE.AND.EX P0, PT, R5, RZ, PT, P0 ;  /* 0x000000ff0500720c */ /* 0x000fe40003f05300 */
[----:B------:R-:W-:-:S05]  /*5120*/  IADD3 R0, P2, R0, 0x4, RZ ;  /* 0x0000000400007810 */ /* 0x000fca0007f5e0ff */
[----:B------:R-:W-:Y:S02]  /*5130*/  IMAD.X R2, RZ, RZ, R2, P2 ;  /* 0x000000ffff027224 */ /* 0x000fe400010e0602 */
[----:B--2---:R-:W-:-:S04]  /*5140*/  IMAD R23, R23, R6, RZ ;  /* 0x0000000617177224 */ /* 0x004fc800078e02ff */
[C---:B-1----:R-:W-:Y:S02]  /*5150*/  IMAD R11, R22.reuse, R7, R23 ;  /* 0x00000007160b7224 */ /* 0x042fe400078e0217 */
[----:B------:R-:W-:Y:S01]  /*5160*/  IMAD.WIDE.U32 R6, R22, R6, R20 ;  /* 0x0000000616067225 */ /* 0x000fe200078e0014 */
[----:B------:R-:W-:-:S03]  /*5170*/  IADD3 R22, P3, R14, R12, RZ ;  /* 0x0000000c0e167210 */ /* 0x000fc60007f7e0ff */
[----:B------:R-:W-:Y:S02]  /*5180*/  IMAD.IADD R7, R7, 0x1, R11 ;  /* 0x0000000107077824 */ /* 0x000fe400078e020b */
[----:B---3--:R-:W-:-:S04]  /*5190*/  IMAD R21, R27, R28, RZ ;  /* 0x0000001c1b157224 */ /* 0x008fc800078e02ff */
[C---:B------:R-:W-:Y:S02]  /*51a0*/  IMAD R21, R26.reuse, R29, R21 ;  /* 0x0000001d1a157224 */ /* 0x040fe400078e0215 */
[----:B------:R-:W-:-:S04]  /*51b0*/  IMAD.WIDE.U32 R26, R26, R28, R6 ;  /* 0x0000001c1a1a7225 */ /* 0x000fc800078e0006 */
[----:B------:R-:W-:Y:S02]  /*51c0*/  IMAD.IADD R6, R27, 0x1, R21 ;  /* 0x000000011b067824 */ /* 0x000fe400078e0215 */
[----:B------:R-:W-:Y:S02]  /*51d0*/  IMAD.MOV.U32 R7, RZ, RZ, R26 ;  /* 0x000000ffff077224 */ /* 0x000fe400078e001a */
[----:B------:R-:W-:Y:S01]  /*51e0*/  IMAD.X R23, R15, 0x1, R3, P3 ;  /* 0x000000010f177824 */ /* 0x000fe200018e0603 */
[----:B------:R-:W-:Y:S06]  /*51f0*/  @P0 BRA `(.L_x_1418) ;  /* 0xfffffffc00480947 */ /* 0x000fec000383ffff */
.L_x_1423:
[----:B------:R-:W-:Y:S05]  /*5200*/  BSYNC B0 ;  /* 0x0000000000007941 */ /* 0x000fea0003800000 */
.L_x_1417:
[----:B------:R-:W-:-:S04]  /*5210*/  LOP3.LUT R12, R8, 0x3, RZ, 0xc0, !PT ;  /* 0x00000003080c7812 */ /* 0x000fc800078ec0ff */
[----:B------:R-:W-:-:S04]  /*5220*/  ISETP.NE.U32.AND P0, PT, R12, RZ, PT ;  /* 0x000000ff0c00720c */ /* 0x000fc80003f05070 */
[----:B------:R-:W-:-:S13]  /*5230*/  ISETP.NE.AND.EX P0, PT, RZ, RZ, PT, P0 ;  /* 0x000000ffff00720c */ /* 0x000fda0003f05300 */
[----:B------:R-:W-:Y:S05]  /*5240*/  @!P0 BRA `(.L_x_1416) ;  /* 0x0000000000c88947 */ /* 0x000fea0003800000 */
[----:B------:R-:W1:Y:S01]  /*5250*/  LDC R13, c[0x0][0x274] ;  /* 0x00009d00ff0d7b82 */ /* 0x000e620000000800 */
[-C--:B0-----:R-:W-:Y:S01]  /*5260*/  IMAD R15, R2, R10.reuse, RZ ;  /* 0x0000000a020f7224 */ /* 0x081fe200078e02ff */
[----:B------:R-:W-:Y:S01]  /*5270*/  ULDC.64 UR4, c[0x0][0x218] ;  /* 0x0000860000047ab9 */ /* 0x000fe20000000a00 */
[----:B------:R-:W-:Y:S02]  /*5280*/  IMAD.MOV.U32 R30, RZ, RZ, R32 ;  /* 0x000000ffff1e7224 */ /* 0x000fe400078e0020 */
[C---:B------:R-:W-:Y:S02]  /*5290*/  IMAD.U32 R11, R0.reuse, 0x8, R1 ;  /* 0x00000008000b7824 */ /* 0x040fe400078e0001 */
[----:B------:R-:W-:-:S03]  /*52a0*/  IMAD.WIDE.U32 R2, R0, R10, R30 ;  /* 0x0000000a00027225 */ /* 0x000fc600078e001e */
[----:B------:R-:W-:Y:S01]  /*52b0*/  LEA R4, P0, R2, UR4, 0x3 ;  /* 0x0000000402047c11 */ /* 0x000fe2000f8018ff */
[----:B-1----:R-:W-:-:S04]  /*52c0*/  IMAD R15, R0, R13, R15 ;  /* 0x0000000d000f7224 */ /* 0x002fc800078e020f */
[----:B------:R-:W-:-:S05]  /*52d0*/  IMAD.IADD R3, R3, 0x1, R15 ;  /* 0x0000000103037824 */ /* 0x000fca00078e020f */
[----:B------:R-:W-:Y:S02]  /*52e0*/  LEA.HI.X R5, R2, UR5, R3, 0x3, P0 ;  /* 0x0000000502057c11 */ /* 0x000fe400080f1c03 */
[----:B------:R-:W2:Y:S04]  /*52f0*/  LDL.64 R2, [R11+0x18] ;  /* 0x000018000b027983 */ /* 0x000ea80000100a00 */
        /* <DEDUP_REMOVED lines=19> */
[C---:B------:R-:W-:Y:S01]  /*5430*/  @P0 LEA R14, P2, R10.reuse, R20, 0x3 ;  /* 0x000000140a0e0211 */ /* 0x040fe200078418ff */
[----:B------:R-:W2:Y:S04]  /*5440*/  LDL.64 R2, [R11+0x20] ;  /* 0x000020000b027983 */ /* 0x000ea80000100a00 */
[----:B------:R-:W2:Y:S01]  /*5450*/  LDG.E.64 R4, desc[UR36][R20.64] ;  /* 0x0000002414047981 */ /* 0x000ea2000c1e1b00 */
[----:B------:R-:W-:-:S03]  /*5460*/  @P0 LEA.HI.X R15, R10, R21, R13, 0x3, P2 ;  /* 0x000000150a0f0211 */ /* 0x000fc600010f1c0d */
[----:B------:R-:W3:Y:S04]  /*5470*/  @P0 LDL.64 R12, [R11+0x28] ;  /* 0x000028000b0c0983 */ /* 0x000ee80000100a00 */
[----:B------:R-:W3:Y:S01]  /*5480*/  @P0 LDG.E.64 R14, desc[UR36][R14.64] ;  /* 0x000000240e0e0981 */ /* 0x000ee2000c1e1b00 */
[----:B------:R-:W-:Y:S02]  /*5490*/  IMAD.MOV.U32 R22, RZ, RZ, R7 ;  /* 0x000000ffff167224 */ /* 0x000fe400078e0007 */
[----:B------:R-:W-:Y:S02]  /*54a0*/  IMAD.MOV.U32 R23, RZ, RZ, R6 ;  /* 0x000000ffff177224 */ /* 0x000fe400078e0006 */
[-C--:B--2---:R-:W-:Y:S02]  /*54b0*/  IMAD R5, R5, R2.reuse, RZ ;  /* 0x0000000205057224 */ /* 0x084fe400078e02ff */
[----:B------:R-:W-:-:S04]  /*54c0*/  IMAD.WIDE.U32 R22, R4, R2, R22 ;  /* 0x0000000204167225 */ /* 0x000fc800078e0016 */
[----:B------:R-:W-:Y:S02]  /*54d0*/  IMAD R5, R4, R3, R5 ;  /* 0x0000000304057224 */ /* 0x000fe400078e0205 */
[----:B---3--:R-:W-:Y:S02]  /*54e0*/  @P0 IMAD R3, R15, R12, RZ ;  /* 0x0000000c0f030224 */ /* 0x008fe400078e02ff */
[----:B------:R-:W-:Y:S02]  /*54f0*/  IMAD.IADD R6, R23, 0x1, R5 ;  /* 0x0000000117067824 */ /* 0x000fe400078e0205 */
[----:B------:R-:W-:Y:S02]  /*5500*/  IMAD.MOV.U32 R7, RZ, RZ, R22 ;  /* 0x000000ffff077224 */ /* 0x000fe400078e0016 */
[----:B------:R-:W-:Y:S01]  /*5510*/  @P0 IMAD R5, R14, R13, R3 ;  /* 0x0000000d0e050224 */ /* 0x000fe200078e0203 */
[----:B------:R-:W-:Y:S01]  /*5520*/  @P0 MOV R3, R6 ;  /* 0x0000000600030202 */ /* 0x000fe20000000f00 */
[----:B------:R-:W-:-:S04]  /*5530*/  @P0 IMAD.MOV.U32 R2, RZ, RZ, R7 ;  /* 0x000000ffff020224 */ /* 0x000fc800078e0007 */
[----:B------:R-:W-:-:S04]  /*5540*/  @P0 IMAD.WIDE.U32 R12, R14, R12, R2 ;  /* 0x0000000c0e0c0225 */ /* 0x000fc800078e0002 */
[----:B------:R-:W-:Y:S02]  /*5550*/  @P0 IMAD.IADD R6, R13, 0x1, R5 ;  /* 0x000000010d060824 */ /* 0x000fe400078e0205 */
[----:B------:R-:W-:-:S07]  /*5560*/  @P0 IMAD.MOV.U32 R7, RZ, RZ, R12 ;  /* 0x000000ffff070224 */ /* 0x000fce00078e000c */
.L_x_1416:
[----:B------:R-:W-:Y:S05]  /*5570*/  BSYNC B1 ;  /* 0x0000000000017941 */ /* 0x000fea0003800000 */
.L_x_1415:
[----:B------:R-:W2:Y:S01]  /*5580*/  S2R R0, SR_CTAID.X ;  /* 0x0000000000007919 */ /* 0x000ea20000002500 */
[----:B------:R-:W-:Y:S01]  /*5590*/  VIADD R35, R34, 0x80 ;  /* 0x0000008022237836 */ /* 0x000fe20000000000 */
[-C--:B------:R-:W-:Y:S01]  /*55a0*/  LOP3.LUT R7, R7, R6.reuse, RZ, 0x3c, !PT ;  /* 0x0000000607077212 */ /* 0x080fe200078e3cff */
[----:B------:R-:W-:Y:S03]  /*55b0*/  BSSY B1, `(.L_x_1424) ;  /* 0x0000175000017945 */ /* 0x000fe60003800000 */
[----:B------:R-:W-:-:S04]  /*55c0*/  LOP3.LUT R6, R7, R6, RZ, 0x3c, !PT ;  /* 0x0000000607067212 */ /* 0x000fc800078e3cff */
[----:B------:R-:W-:Y:S01]  /*55d0*/  LOP3.LUT R7, R7, R6, RZ, 0x3c, !PT ;  /* 0x0000000607077212 */ /* 0x000fe200078e3cff */
[----:B--2---:R-:W-:-:S05]  /*55e0*/  IMAD R0, R0, -0x200, R37 ;  /* 0xfffffe0000007824 */ /* 0x004fca00078e0225 */
[----:B------:R-:W-:-:S13]  /*55f0*/  ISETP.GE.AND P0, PT, R35, R0, PT ;  /* 0x000000002300720c */ /* 0x000fda0003f06270 */
[----:B------:R-:W-:Y:S05]  /*5600*/  @P0 BRA `(.L_x_1425) ;  /* 0x0000001400bc0947 */ /* 0x000fea0003800000 */
[----:B------:R-:W-:Y:S01]  /*5610*/  ISETP.GE.U32.AND P0, PT, R8, 0x1, PT ;  /* 0x000000010800780c */ /* 0x000fe20003f06070 */
[----:B------:R-:W-:Y:S01]  /*5620*/  ULDC.64 UR4, c[0x0][0x220] ;  /* 0x0000880000047ab9 */ /* 0x000fe20000000a00 */
[----:B-1--45:R-:W-:Y:S01]  /*5630*/  CS2R R22, SRZ ;  /* 0x0000000000167805 */ /* 0x032fe2000001ff00 */
[----:B------:R-:W-:Y:S01]  /*5640*/  IMAD R3, R25, UR4, RZ ;  /* 0x0000000419037c24 */ /* 0x000fe2000f8e02ff */
[----:B------:R-:W-:Y:S01]  /*5650*/  ISETP.GE.AND.EX P0, PT, R9, RZ, PT, P0 ;  /* 0x000000ff0900720c */ /* 0x000fe20003f06300 */
[----:B------:R-:W-:-:S04]  /*5660*/  IMAD.WIDE.U32 R32, R24, UR4, RZ ;  /* 0x0000000418207c25 */ /* 0x000fc8000f8e00ff */
[----:B------:R-:W-:-:S08]  /*5670*/  IMAD R3, R24, UR5, R3 ;  /* 0x0000000518037c24 */ /* 0x000fd0000f8e0203 */
[----:B------:R-:W-:Y:S05]  /*5680*/  @!P0 BRA `(.L_x_1425) ;  /* 0x00000014009c8947 */ /* 0x000fea0003800000 */
[C---:B------:R-:W-:Y:S01]  /*5690*/  IADD3 R0, P2, R8.reuse, -0x1, RZ ;  /* 0xffffffff08007810 */ /* 0x040fe20007f5e0ff */
[----:B------:R-:W1:Y:S01]  /*56a0*/  LDC.64 R12, c[0x0][0x270] ;  /* 0x00009c00ff0c7b82 */ /* 0x000e620000000a00 */
[----:B------:R-:W-:Y:S01]  /*56b0*/  IMAD.IADD R15, R33, 0x1, R3 ;  /* 0x00000001210f7824 */ /* 0x000fe200078e0203 */
[----:B------:R-:W-:Y:S01]  /*56c0*/  LOP3.LUT R3, R8, 0x3, RZ, 0xc0, !PT ;  /* 0x0000000308037812 */ /* 0x000fe200078ec0ff */
[----:B0-----:R-:W-:Y:S01]  /*56d0*/  IMAD.MOV.U32 R10, RZ, RZ, RZ ;  /* 0x000000ffff0a7224 */ /* 0x001fe200078e00ff */
[----:B------:R-:W-:Y:S02]  /*56e0*/  ISETP.GE.U32.AND P0, PT, R0, 0x3, PT ;  /* 0x000000030000780c */ /* 0x000fe40003f06070 */
[----:B------:R-:W-:Y:S02]  /*56f0*/  CS2R R22, SRZ ;  /* 0x0000000000167805 */ /* 0x000fe4000001ff00 */
[----:B------:R-:W-:-:S04]  /*5700*/  IADD3.X R0, R9, -0x1, RZ, P2, !PT ;  /* 0xffffffff09007810 */ /* 0x000fc800017fe4ff */
[----:B------:R-:W-:Y:S01]  /*5710*/  ISETP.GE.U32.AND.EX P0, PT, R0, RZ, PT, P0 ;  /* 0x000000ff0000720c */ /* 0x000fe20003f06100 */
[----:B------:R-:W-:-:S12]  /*5720*/  IMAD.MOV.U32 R0, RZ, RZ, RZ ;  /* 0x000000ffff007224 */ /* 0x000fd800078e00ff */
[----:B------:R-:W-:Y:S05]  /*5730*/  @!P0 BRA `(.L_x_1426) ;  /* 0x0000001000988947 */ /* 0x000fea0003800000 */
[----:B------:R-:W-:Y:S01]  /*5740*/  IADD3 R3, P2, -R3, R8, RZ ;  /* 0x0000000803037210 */ /* 0x000fe20007f5e1ff */
[----:B------:R-:W-:Y:S01]  /*5750*/  ULDC.64 UR4, c[0x0][0x218] ;  /* 0x0000860000047ab9 */ /* 0x000fe20000000a00 */
[----:B-1----:R-:W-:Y:S01]  /*5760*/  IMAD.WIDE.U32 R20, R12, 0x8, RZ ;  /* 0x000000080c147825 */ /* 0x002fe200078e00ff */
[----:B------:R-:W-:Y:S01]  /*5770*/  BSSY B0, `(.L_x_1426) ;  /* 0x0000122000007945 */ /* 0x000fe20003800000 */
[----:B------:R-:W-:Y:S02]  /*5780*/  ISETP.GT.U32.AND P0, PT, R3, RZ, PT ;  /* 0x000000ff0300720c */ /* 0x000fe40003f04070 */
[----:B------:R-:W-:Y:S01]  /*5790*/  IADD3.X R2, R9, -0x1, RZ, P2, !PT ;  /* 0xffffffff09027810 */ /* 0x000fe200017fe4ff */
[----:B------:R-:W-:Y:S01]  /*57a0*/  IMAD.SHL.U32 R13, R13, 0x8, RZ ;  /* 0x000000080d0d7824 */ /* 0x000fe200078e00ff */
[----:B------:R-:W-:Y:S01]  /*57b0*/  LEA R28, P2, R32, UR4, 0x3 ;  /* 0x00000004201c7c11 */ /* 0x000fe2000f8418ff */
        /* <DEDUP_REMOVED lines=12> */
.L_x_1429:
[----:B------:R-:W-:Y:S02]  /*5880*/  IMAD.MOV.U32 R24, RZ, RZ, R28 ;  /* 0x000000ffff187224 */ /* 0x000fe400078e001c */
[----:B------:R-:W-:Y:S02]  /*5890*/  IMAD.MOV.U32 R25, RZ, RZ, R5 ;  /* 0x000000ffff197224 */ /* 0x000fe400078e0005 */
[----:B------:R-:W-:-:S04]  /*58a0*/  IMAD.U32 R11, R0, 0x8, R1 ;  /* 0x00000008000b7824 */ /* 0x000fc800078e0001 */
[----:B------:R-:W2:Y:S04]  /*58b0*/  LDG.E.64 R24, desc[UR36][R24.64] ;  /* 0x0000002418187981 */ /* 0x000ea8000c1e1b00 */
[----:B------:R-:W2:Y:S01]  /*58c0*/  LDL.64 R26, [R11+0x18] ;  /* 0x000018000b1a7983 */ /* 0x000ea20000100a00 */
[----:B------:R-:W-:Y:S02]  /*58d0*/  LOP3.LUT R23, R23, R22, RZ, 0x3c, !PT ;  /* 0x0000001617177212 */ /* 0x000fe400078e3cff */
[----:B------:R-:W-:Y:S02]  /*58e0*/  IADD3 R28, P2, R28, R20, RZ ;  /* 0x000000141c1c7210 */ /* 0x000fe40007f5e0ff */
[----:B------:R-:W-:-:S03]  /*58f0*/  LOP3.LUT R22, R23, R22, RZ, 0x3c, !PT ;  /* 0x0000001617167212 */ /* 0x000fc600078e3cff */
[----:B------:R-:W-:Y:S01]  /*5900*/  IMAD.X R29, R5, 0x1, R4, P2 ;  /* 0x00000001051d7824 */ /* 0x000fe200010e0604 */
[----:B------:R-:W-:Y:S01]  /*5910*/  LOP3.LUT R23, R23, R22, RZ, 0x3c, !PT ;  /* 0x0000001617177212 */ /* 0x000fe200078e3cff */
[-C--:B--2---:R-:W-:Y:S02]  /*5920*/  IMAD R5, R25, R26.reuse, RZ ;  /* 0x0000001a19057224 */ /* 0x084fe400078e02ff */
[----:B------:R-:W-:-:S04]  /*5930*/  IMAD.WIDE.U32 R22, R24, R26, R22 ;  /* 0x0000001a18167225 */ /* 0x000fc800078e0016 */
[----:B------:R-:W-:Y:S02]  /*5940*/  IMAD R5, R24, R27, R5 ;  /* 0x0000001b18057224 */ /* 0x000fe400078e0205 */
[----:B------:R0:W2:Y:S04]  /*5950*/  LDG.E.64 R24, desc[UR36][R28.64] ;  /* 0x000000241c187981 */ /* 0x0000a8000c1e1b00 */
[----:B------:R-:W2:Y:S01]  /*5960*/  LDL.64 R26, [R11+0x20] ;  /* 0x000020000b1a7983 */ /* 0x000ea20000100a00 */
[----:B------:R-:W-:Y:S01]  /*5970*/  IMAD.IADD R23, R23, 0x1, R5 ;  /* 0x0000000117177824 */ /* 0x000fe200078e0205 */
[----:B0-----:R-:W-:-:S05]  /*5980*/  IADD3 R28, P2, R28, R20, RZ ;  /* 0x000000141c1c7210 */ /* 0x001fca0007f5e0ff */
[----:B------:R-:W-:Y:S02]  /*5990*/  IMAD.X R29, R29, 0x1, R4, P2 ;  /* 0x000000011d1d7824 */ /* 0x000fe400010e0604 */
[----:B--2---:R-:W-:-:S04]  /*59a0*/  IMAD R5, R25, R26, RZ ;  /* 0x0000001a19057224 */ /* 0x004fc800078e02ff */
[C---:B------:R-:W-:Y:S02]  /*59b0*/  IMAD R5, R24.reuse, R27, R5 ;  /* 0x0000001b18057224 */ /* 0x040fe400078e0205 */
[----:B------:R-:W-:Y:S02]  /*59c0*/  IMAD.WIDE.U32 R26, R24, R26, R22 ;  /* 0x0000001a181a7225 */ /* 0x000fe400078e0016 */
[----:B------:R0:W2:Y:S04]  /*59d0*/  LDG.E.64 R22, desc[UR36][R28.64] ;  /* 0x000000241c167981 */ /* 0x0000a8000c1e1b00 */
[----:B------:R-:W2:Y:S01]  /*59e0*/  LDL.64 R24, [R11+0x28] ;  /* 0x000028000b187983 */ /* 0x000ea20000100a00 */
[----:B------:R-:W-:Y:S01]  /*59f0*/  IMAD.IADD R27, R27, 0x1, R5 ;  /* 0x000000011b1b7824 */ /* 0x000fe200078e0205 */
[----:B0-----:R-:W-:-:S05]  /*5a00*/  IADD3 R28, P2, R28, R20, RZ ;  /* 0x000000141c1c7210 */ /* 0x001fca0007f5e0ff */
[----:B------:R-:W-:Y:S02]  /*5a10*/  IMAD.X R29, R29, 0x1, R4, P2 ;  /* 0x000000011d1d7824 */ /* 0x000fe400010e0604 */
        /* <DEDUP_REMOVED lines=89> */
[C---:B------:R-:W-:Y:S02]  /*5fb0*/  IMAD.WIDE.U32 R30, R22.reuse, R24, R26 ;  /* 0x00000018161e7225 */ /* 0x040fe400078e001a */
[----:B------:R-:W2:Y:S02]  /*5fc0*/  LDL.64 R26, [R11+0x88] ;  /* 0x000088000b1a7983 */ /* 0x000ea40000100a00 */
[----:B------:R-:W-:Y:S02]  /*5fd0*/  IMAD R5, R22, R25, R5 ;  /* 0x0000001916057224 */ /* 0x000fe400078e0205 */
[----:B------:R-:W2:Y:S01]  /*5fe0*/  LDG.E.64 R22, desc[UR36][R28.64] ;  /* 0x000000241c167981 */ /* 0x000ea2000c1e1b00 */
[----:B------:R-:W-:-:S02]  /*5ff0*/  IADD3 R24, P2, R28, R20, RZ ;  /* 0x000000141c187210 */ /* 0x000fc40007f5e0ff */
[----:B------:R-:W-:-:S03]  /*6000*/  IADD3 R31, R31, R5, RZ ;  /* 0x000000051f1f7210 */ /* 0x000fc60007ffe0ff */
[----:B------:R-:W-:Y:S02]  /*6010*/  IMAD.X R25, R29, 0x1, R4, P2 ;  /* 0x000000011d197824 */ /* 0x000fe400010e0604 */
[----:B------:R-:W3:Y:S01]  /*6020*/  LDL.64 R28, [R11+0x90] ;  /* 0x000090000b1c7983 */ /* 0x000ee20000100a00 */
[----:B--2---:R-:W-:-:S04]  /*6030*/  IMAD R5, R23, R26, RZ ;  /* 0x0000001a17057224 */ /* 0x004fc800078e02ff */
[C---:B------:R-:W-:Y:S02]  /*6040*/  IMAD R5, R22.reuse, R27, R5 ;  /* 0x0000001b16057224 */ /* 0x040fe400078e0205 */
[----:B------:R-:W-:Y:S02]  /*6050*/  IMAD.WIDE.U32 R26, R22, R26, R30 ;  /* 0x0000001a161a7225 */ /* 0x000fe400078e001e */
        /* <DEDUP_REMOVED lines=8> */
[-C--:B---3--:R-:W-:Y:S02]  /*60e0*/  IMAD R5, R23, R28.reuse, RZ ;  /* 0x0000001c17057224 */ /* 0x088fe400078e02ff */
[----:B------:R-:W-:Y:S01]  /*60f0*/  IMAD.WIDE.U32 R26, R22, R28, R26 ;  /* 0x0000001c161a7225 */ /* 0x000fe200078e001a */
[----:B------:R-:W-:-:S03]  /*6100*/  IADD3 R28, P4, R24, R20, RZ ;  /* 0x00000014181c7210 */ /* 0x000fc60007f9e0ff */
[----:B------:R-:W-:Y:S02]  /*6110*/  IMAD R5, R22, R29, R5 ;  /* 0x0000001d16057224 */ /* 0x000fe400078e0205 */
[----:B------:R-:W-:Y:S02]  /*6120*/  IMAD.MOV.U32 R23, RZ, RZ, R26 ;  /* 0x000000ffff177224 */ /* 0x000fe400078e001a */
[----:B------:R-:W-:Y:S02]  /*6130*/  IMAD.IADD R22, R27, 0x1, R5 ;  /* 0x000000011b167824 */ /* 0x000fe400078e0205 */
[----:B------:R-:W-:Y:S01]  /*6140*/  IMAD.X R5, R25, 0x1, R4, P4 ;  /* 0x0000000119057824 */ /* 0x000fe200020e0604 */
[----:B------:R-:W-:Y:S06]  /*6150*/  @P2 BRA `(.L_x_1429) ;  /* 0xfffffff400c82947 */ /* 0x000fec000383ffff */
[----:B------:R-:W-:Y:S05]  /*6160*/  BSYNC B2 ;  /* 0x0000000000027941 */ /* 0x000fea0003800000 */
.L_x_1428:
[----:B------:R-:W-:Y:S01]  /*6170*/  ISETP.GT.U32.AND P2, PT, R3, 0x4, PT ;  /* 0x000000040300780c */ /* 0x000fe20003f44070 */
[----:B------:R-:W-:Y:S03]  /*6180*/  BSSY B2, `(.L_x_1430) ;  /* 0x000004f000027945 */ /* 0x000fe60003800000 */
[----:B------:R-:W-:-:S13]  /*6190*/  ISETP.GT.AND.EX P2, PT, R2, RZ, PT, P2 ;  /* 0x000000ff0200720c */ /* 0x000fda0003f44320 */
[----:B------:R-:W-:Y:S05]  /*61a0*/  @!P2 BRA `(.L_x_1431) ;  /* 0x000000040030a947 */ /* 0x000fea0003800000 */
        /* <DEDUP_REMOVED lines=55> */
[----:B------:R-:W-:Y:S01]  /*6520*/  IADD3 R24, P0, R28, R20, RZ ;  /* 0x000000141c187210 */ /* 0x000fe20007f1e0ff */
[----:B------:R-:W-:-:S04]  /*6530*/  IMAD.IADD R31, R31, 0x1, R5 ;  /* 0x000000011f1f7824 */ /* 0x000fc800078e0205 */
[----:B------:R-:W-:Y:S02]  /*6540*/  IMAD.X R25, R29, 0x1, R4, P0 ;  /* 0x000000011d197824 */ /* 0x000fe400000e0604 */
[-C--:B--2---:R-:W-:Y:S02]  /*6550*/  IMAD R5, R23, R26.reuse, RZ ;  /* 0x0000001a17057224 */ /* 0x084fe400078e02ff */
[----:B------:R-:W-:-:S04]  /*6560*/  IMAD.WIDE.U32 R30, R22, R26, R30 ;  /* 0x0000001a161e7225 */ /* 0x000fc800078e001e */
[----:B------:R-:W-:Y:S02]  /*6570*/  IMAD R5, R22, R27, R5 ;  /* 0x0000001b16057224 */ /* 0x000fe400078e0205 */
[----:B------:R-:W2:Y:S04]  /*6580*/  LDG.E.64 R22, desc[UR36][R24.64] ;  /* 0x0000002418167981 */ /* 0x000ea8000c1e1b00 */
[----:B------:R-:W2:Y:S01]  /*6590*/  LDL.64 R26, [R11+0x50] ;  /* 0x000050000b1a7983 */ /* 0x000ea20000100a00 */
[----:B------:R-:W-:Y:S01]  /*65a0*/  IMAD.IADD R31, R31, 0x1, R5 ;  /* 0x000000011f1f7824 */ /* 0x000fe200078e0205 */
[----:B------:R-:W-:Y:S02]  /*65b0*/  IADD3 R0, P3, R0, 0x8, RZ ;  /* 0x0000000800007810 */ /* 0x000fe40007f7e0ff */
[----:B------:R-:W-:-:S02]  /*65c0*/  IADD3 R28, P2, R24, R20, RZ ;  /* 0x00000014181c7210 */ /* 0x000fc40007f5e0ff */
[----:B------:R-:W-:Y:S01]  /*65d0*/  IADD3 R3, P4, R3, -0x8, RZ ;  /* 0xfffffff803037810 */ /* 0x000fe20007f9e0ff */
[----:B------:R-:W-:Y:S01]  /*65e0*/  IMAD.X R10, RZ, RZ, R10, P3 ;  /* 0x000000ffff0a7224 */ /* 0x000fe200018e060a */
[----:B------:R-:W-:Y:S02]  /*65f0*/  PLOP3.LUT P0, PT, PT, PT, PT, 0x8, 0x0 ;  /* 0x000000000000781c */ /* 0x000fe40003f0e170 */
[----:B------:R-:W-:Y:S01]  /*6600*/  IADD3.X R2, R2, -0x1, RZ, P4, !PT ;  /* 0xffffffff02027810 */ /* 0x000fe200027fe4ff */
[----:B--2---:R-:W-:-:S04]  /*6610*/  IMAD R5, R23, R26, RZ ;  /* 0x0000001a17057224 */ /* 0x004fc800078e02ff */
[C---:B------:R-:W-:Y:S02]  /*6620*/  IMAD R5, R22.reuse, R27, R5 ;  /* 0x0000001b16057224 */ /* 0x040fe400078e0205 */
[----:B------:R-:W-:-:S04]  /*6630*/  IMAD.WIDE.U32 R26, R22, R26, R30 ;  /* 0x0000001a161a7225 */ /* 0x000fc800078e001e */
[----:B------:R-:W-:Y:S02]  /*6640*/  IMAD.IADD R22, R27, 0x1, R5 ;  /* 0x000000011b167824 */ /* 0x000fe400078e0205 */
[----:B------:R-:W-:Y:S02]  /*6650*/  IMAD.MOV.U32 R23, RZ, RZ, R26 ;  /* 0x000000ffff177224 */ /* 0x000fe400078e001a */
[----:B------:R-:W-:-:S07]  /*6660*/  IMAD.X R5, R25, 0x1, R4, P2 ;  /* 0x0000000119057824 */ /* 0x000fce00010e0604 */
.L_x_1431:
[----:B------:R-:W-:Y:S05]  /*6670*/  BSYNC B2 ;  /* 0x0000000000027941 */ /* 0x000fea0003800000 */
.L_x_1430:
[----:B------:R-:W-:-:S04]  /*6680*/  ISETP.NE.U32.AND P2, PT, R3, RZ, PT ;  /* 0x000000ff0300720c */ /* 0x000fc80003f45070 */
[----:B------:R-:W-:-:S13]  /*6690*/  ISETP.NE.OR.EX P0, PT, R2, RZ, P0, P2 ;  /* 0x000000ff0200720c */ /* 0x000fda0000705720 */
[----:B------:R-:W-:Y:S05]  /*66a0*/  @!P0 BRA `(.L_x_1432) ;  /* 0x0000000000b88947 */ /* 0x000fea0003800000 */
.L_x_1427:
        /* <DEDUP_REMOVED lines=20> */
[----:B------:R-:W2:Y:S02]  /*67f0*/  LDG.E.64 R22, desc[UR36][R28.64] ;  /* 0x000000241c167981 */ /* 0x000ea4000c1e1b00 */
[----:B------:R-:W-:Y:S02]  /*6800*/  IMAD R5, R24, R27, R5 ;  /* 0x0000001b18057224 */ /* 0x000fe400078e0205 */
[----:B------:R-:W2:Y:S01]  /*6810*/  LDL.64 R26, [R11+0x28] ;  /* 0x000028000b1a7983 */ /* 0x000ea20000100a00 */
[----:B------:R-:W-:Y:S01]  /*6820*/  IADD3 R24, P0, R28, R20, RZ ;  /* 0x000000141c187210 */ /* 0x000fe20007f1e0ff */
[----:B------:R-:W-:-:S04]  /*6830*/  IMAD.IADD R31, R31, 0x1, R5 ;  /* 0x000000011f1f7824 */ /* 0x000fc800078e0205 */
[----:B------:R-:W-:Y:S02]  /*6840*/  IMAD.X R25, R29, 0x1, R4, P0 ;  /* 0x000000011d197824 */ /* 0x000fe400000e0604 */
[----:B------:R-:W3:Y:S01]  /*6850*/  LDL.64 R28, [R11+0x30] ;  /* 0x000030000b1c7983 */ /* 0x000ee20000100a00 */
[----:B------:R-:W-:Y:S01]  /*6860*/  IADD3 R3, P0, R3, -0x4, RZ ;  /* 0xfffffffc03037810 */ /* 0x000fe20007f1e0ff */
[----:B--2---:R-:W-:-:S04]  /*6870*/  IMAD R5, R23, R26, RZ ;  /* 0x0000001a17057224 */ /* 0x004fc800078e02ff */
[C---:B------:R-:W-:Y:S02]  /*6880*/  IMAD R5, R22.reuse, R27, R5 ;  /* 0x0000001b16057224 */ /* 0x040fe400078e0205 */
[----:B------:R-:W-:Y:S02]  /*6890*/  IMAD.WIDE.U32 R26, R22, R26, R30 ;  /* 0x0000001a161a7225 */ /* 0x000fe400078e001e */
[----:B------:R-:W3:Y:S01]  /*68a0*/  LDG.E.64 R22, desc[UR36][R24.64] ;  /* 0x0000002418167981 */ /* 0x000ee2000c1e1b00 */
[----:B------:R-:W-:Y:S02]  /*68b0*/  IADD3.X R2, R2, -0x1, RZ, P0, !PT ;  /* 0xffffffff02027810 */ /* 0x000fe400007fe4ff */
[----:B------:R-:W-:-:S04]  /*68c0*/  ISETP.NE.U32.AND P0, PT, R3, RZ, PT ;  /* 0x000000ff0300720c */ /* 0x000fc80003f05070 */
[----:B------:R-:W-:Y:S01]  /*68d0*/  ISETP.NE.AND.EX P0, PT, R2, RZ, PT, P0 ;  /* 0x000000ff0200720c */ /* 0x000fe20003f05300 */
        /* <DEDUP_REMOVED lines=11> */
.L_x_1432:
[----:B------:R-:W-:Y:S05]  /*6990*/  BSYNC B0 ;  /* 0x0000000000007941 */ /* 0x000fea0003800000 */
.L_x_1426:
[----:B------:R-:W-:-:S04]  /*69a0*/  LOP3.LUT R24, R8, 0x3, RZ, 0xc0, !PT ;  /* 0x0000000308187812 */ /* 0x000fc800078ec0ff */
[----:B------:R-:W-:-:S04]  /*69b0*/  ISETP.NE.U32.AND P0, PT, R24, RZ, PT ;  /* 0x000000ff1800720c */ /* 0x000fc80003f05070 */
[----:B------:R-:W-:-:S13]  /*69c0*/  ISETP.NE.AND.EX P0, PT, RZ, RZ, PT, P0 ;  /* 0x000000ffff00720c */ /* 0x000fda0003f05300 */
[----:B------:R-:W-:Y:S05]  /*69d0*/  @!P0 BRA `(.L_x_1425) ;  /* 0x0000000000c88947 */ /* 0x000fea0003800000 */
[----:B------:R-:W0:Y:S01]  /*69e0*/  LDC R11, c[0x0][0x274] ;  /* 0x00009d00ff0b7b82 */ /* 0x000e220000000800 */
[----:B------:R-:W-:Y:S01]  /*69f0*/  MOV R14, R32 ;  /* 0x00000020000e7202 */ /* 0x000fe20000000f00 */
[-C--:B-1----:R-:W-:Y:S01]  /*6a00*/  IMAD R13, R10, R12.reuse, RZ ;  /* 0x0000000c0a0d7224 */ /* 0x082fe200078e02ff */
[----:B------:R-:W-:Y:S01]  /*6a10*/  ULDC.64 UR4, c[0x0][0x218] ;  /* 0x0000860000047ab9 */ /* 0x000fe20000000a00 */
[C---:B------:R-:W-:Y:S02]  /*6a20*/  IMAD.U32 R10, R0.reuse, 0x8, R1 ;  /* 0x00000008000a7824 */ /* 0x040fe400078e0001 */
[----:B------:R-:W-:-:S03]  /*6a30*/  IMAD.WIDE.U32 R2, R0, R12, R14 ;  /* 0x0000000c00027225 */ /* 0x000fc600078e000e */
[----:B------:R-:W-:Y:S01]  /*6a40*/  LEA R4, P0, R2, UR4, 0x3 ;  /* 0x0000000402047c11 */ /* 0x000fe2000f8018ff */
[----:B0-----:R-:W-:-:S04]  /*6a50*/  IMAD R13, R0, R11, R13 ;  /* 0x0000000b000d7224 */ /* 0x001fc800078e020d */
        /* <DEDUP_REMOVED lines=17> */
[----:B------:R-:W2:Y:S02]  /*6b70*/  LDL.64 R4, [R10+0x20] ;  /* 0x000020000a047983 */ /* 0x000ea40000100a00 */
        /* <DEDUP_REMOVED lines=24> */
.L_x_1425:
[----:B------:R-:W-:Y:S05]  /*6d00*/  BSYNC B1 ;  /* 0x0000000000017941 */ /* 0x000fea0003800000 */
.L_x_1424:
[----:B------:R-:W2:Y:S01]  /*6d10*/  S2R R0, SR_CTAID.X ;  /* 0x0000000000007919 */ /* 0x000ea20000002500 */
[-C--:B-1--45:R-:W-:Y:S01]  /*6d20*/  LOP3.LUT R23, R23, R22.reuse, RZ, 0x3c, !PT ;  /* 0x0000001617177212 */ /* 0x0b2fe200078e3cff */
[----:B------:R-:W-:Y:S03]  /*6d30*/  BSSY B1, `(.L_x_1433) ;  /* 0x0000173000017945 */ /* 0x000fe60003800000 */
[----:B------:R-:W-:-:S04]  /*6d40*/  LOP3.LUT R22, R23, R22, RZ, 0x3c, !PT ;  /* 0x0000001617167212 */ /* 0x000fc800078e3cff */
[----:B------:R-:W-:Y:S01]  /*6d50*/  LOP3.LUT R23, R23, R22, RZ, 0x3c, !PT ;  /* 0x0000001617177212 */ /* 0x000fe200078e3cff */
[----:B--2---:R-:W-:Y:S02]  /*6d60*/  IMAD R3, R0, -0x200, R37 ;  /* 0xfffffe0000037824 */ /* 0x004fe400078e0225 */
[----:B------:R-:W-:-:S05]  /*6d70*/  VIADD R0, R34, 0x100 ;  /* 0x0000010022007836 */ /* 0x000fca0000000000 */
[----:B------:R-:W-:-:S13]  /*6d80*/  ISETP.GE.AND P0, PT, R0, R3, PT ;  /* 0x000000030000720c */ /* 0x000fda0003f06270 */
[----:B------:R-:W-:Y:S05]  /*6d90*/  @P0 BRA `(.L_x_1434) ;  /* 0x0000001400b00947 */ /* 0x000fea0003800000 */
[----:B------:R-:W-:Y:S01]  /*6da0*/  ISETP.GE.U32.AND P0, PT, R8, 0x1, PT ;  /* 0x000000010800780c */ /* 0x000fe20003f06070 */
[----:B------:R-:W-:Y:S02]  /*6db0*/  ULDC.64 UR4, c[0x0][0x220] ;  /* 0x0000880000047ab9 */ /* 0x000fe40000000a00 */
[----:B------:R-:W-:Y:S01]  /*6dc0*/  IMAD R3, R19, UR4, RZ ;  /* 0x0000000413037c24 */ /* 0x000fe2000f8e02ff */
[----:B------:R-:W-:Y:S01]  /*6dd0*/  ISETP.GE.AND.EX P0, PT, R9, RZ, PT, P0 ;  /* 0x000000ff0900720c */ /* 0x000fe20003f06300 */
[----:B------:R-:W-:-:S04]  /*6de0*/  IMAD.WIDE.U32 R30, R18, UR4, RZ ;  /* 0x00000004121e7c25 */ /* 0x000fc8000f8e00ff */
[----:B------:R-:W-:Y:S01]  /*6df0*/  IMAD R3, R18, UR5, R3 ;  /* 0x0000000512037c24 */ /* 0x000fe2000f8e0203 */
[----:B------:R-:W-:-:S07]  /*6e00*/  CS2R R18, SRZ ;  /* 0x0000000000127805 */ /* 0x000fce000001ff00 */
[----:B------:R-:W-:Y:S05]  /*6e10*/  @!P0 BRA `(.L_x_1434) ;  /* 0x0000001400908947 */ /* 0x000fea0003800000 */
[C---:B------:R-:W-:Y:S01]  /*6e20*/  IADD3 R0, P2, R8.reuse, -0x1, RZ ;  /* 0xffffffff08007810 */ /* 0x040fe20007f5e0ff */
[----:B------:R-:W1:Y:S01]  /*6e30*/  LDC.64 R14, c[0x0][0x270] ;  /* 0x00009c00ff0e7b82 */ /* 0x000e620000000a00 */
[----:B------:R-:W-:Y:S01]  /*6e40*/  IMAD.IADD R21, R31, 0x1, R3 ;  /* 0x000000011f157824 */ /* 0x000fe200078e0203 */
[----:B------:R-:W-:Y:S01]  /*6e50*/  LOP3.LUT R3, R8, 0x3, RZ, 0xc0, !PT ;  /* 0x0000000308037812 */ /* 0x000fe200078ec0ff */
[----:B------:R-:W-:Y:S01]  /*6e60*/  IMAD.MOV.U32 R2, RZ, RZ, RZ ;  /* 0x000000ffff027224 */ /* 0x000fe200078e00ff */
        /* <DEDUP_REMOVED lines=17> */
[----:B0-----:R-:W-:Y:S01]  /*6f80*/  LEA.HI.X R11, R30, UR5, R21, 0x3, P2 ;  /* 0x000000051e0b7c11 */ /* 0x001fe200090f1c15 */
        /* <DEDUP_REMOVED lines=8> */
.L_x_1438:
[----:B------:R-:W-:Y:S02]  /*7010*/  IMAD.U32 R10, R0, 0x8, R1 ;  /* 0x00000008000a7824 */ /* 0x000fe400078e0001 */
[----:B------:R-:W-:-:S03]  /*7020*/  IMAD.MOV.U32 R13, RZ, RZ, R11 ;  /* 0x000000ffff0d7224 */ /* 0x000fc600078e000b */
[----:B------:R-:W2:Y:S04]  /*7030*/  LDL.64 R28, [R10+0x18] ;  /* 0x000018000a1c7983 */ /* 0x000ea80000100a00 */
[----:B------:R0:W2:Y:S01]  /*7040*/  LDG.E.64 R26, desc[UR36][R12.64] ;  /* 0x000000240c1a7981 */ /* 0x0000a2000c1e1b00 */
[----:B------:R-:W-:-:S04]  /*7050*/  LOP3.LUT R19, R19, R18, RZ, 0x3c, !PT ;  /* 0x0000001213137212 */ /* 0x000fc800078e3cff */
[C---:B------:R-:W-:Y:S02]  /*7060*/  LOP3.LUT R18, R19.reuse, R18, RZ, 0x3c, !PT ;  /* 0x0000001213127212 */ /* 0x040fe400078e3cff */
[----:B0-----:R-:W-:Y:S02]  /*7070*/  IADD3 R12, P2, R12, R24, RZ ;  /* 0x000000180c0c7210 */ /* 0x001fe40007f5e0ff */
[----:B------:R-:W-:Y:S01]  /*7080*/  LOP3.LUT R19, R19, R18, RZ, 0x3c, !PT ;  /* 0x0000001213137212 */ /* 0x000fe200078e3cff */
[----:B--2---:R-:W-:-:S04]  /*7090*/  IMAD R13, R27, R28, RZ ;  /* 0x0000001c1b0d7224 */ /* 0x004fc800078e02ff */
[C---:B------:R-:W-:Y:S02]  /*70a0*/  IMAD R33, R26.reuse, R29, R13 ;  /* 0x0000001d1a217224 */ /* 0x040fe400078e020d */
[----:B------:R-:W-:Y:S02]  /*70b0*/  IMAD.X R13, R11, 0x1, R4, P2 ;  /* 0x000000010b0d7824 */ /* 0x000fe400010e0604 */
[----:B------:R-:W-:Y:S02]  /*70c0*/  IMAD.WIDE.U32 R18, R26, R28, R18 ;  /* 0x0000001c1a127225 */ /* 0x000fe400078e0012 */
[----:B------:R-:W2:Y:S04]  /*70d0*/  LDL.64 R28, [R10+0x20] ;  /* 0x000020000a1c7983 */ /* 0x000ea80000100a00 */
        /* <DEDUP_REMOVED lines=58> */
[----:B0-----:R-:W-:-:S04]  /*7480*/  IADD3 R12, P2, R12, R24, RZ ;  /* 0x000000180c0c7210 */ /* 0x001fc80007f5e0ff */
[----:B------:R-:W-:Y:S01]  /*7490*/  IADD3.X R13, R13, R4, RZ, P2, !PT ;  /* 0x000000040d0d7210 */ /* 0x000fe200017fe4ff */
        /* <DEDUP_REMOVED lines=61> */
[----:B--2---:R-:W-:-:S04]  /*7870*/  IMAD R11, R27, R28, RZ ;  /* 0x0000001c1b0b7224 */ /* 0x004fc800078e02ff */
[C---:B------:R-:W-:Y:S02]  /*7880*/  IMAD R11, R26.reuse, R29, R11 ;  /* 0x0000001d1a0b7224 */ /* 0x040fe400078e020b */
[----:B------:R-:W-:-:S04]  /*7890*/  IMAD.WIDE.U32 R26, R26, R28, R18 ;  /* 0x0000001c1a1a7225 */ /* 0x000fc800078e0012 */
[----:B------:R-:W-:Y:S02]  /*78a0*/  IMAD.IADD R18, R27, 0x1, R11 ;  /* 0x000000011b127824 */ /* 0x000fe400078e020b */
[----:B------:R-:W-:Y:S02]  /*78b0*/  IMAD.MOV.U32 R19, RZ, RZ, R26 ;  /* 0x000000ffff137224 */ /* 0x000fe400078e001a */
[----:B------:R-:W-:Y:S01]  /*78c0*/  IMAD.X R11, R13, 0x1, R4, P4 ;  /* 0x000000010d0b7824 */ /* 0x000fe200020e0604 */
[----:B------:R-:W-:Y:S06]  /*78d0*/  @P2 BRA `(.L_x_1438) ;  /* 0xfffffff400cc2947 */ /* 0x000fec000383ffff */
[----:B------:R-:W-:Y:S05]  /*78e0*/  BSYNC B2 ;  /* 0x0000000000027941 */ /* 0x000fea0003800000 */
.L_x_1437:
[----:B------:R-:W-:Y:S01]  /*78f0*/  ISETP.GT.U32.AND P2, PT, R3, 0x4, PT ;  /* 0x000000040300780c */ /* 0x000fe20003f44070 */
[----:B------:R-:W-:Y:S03]  /*7900*/  BSSY B2, `(.L_x_1439) ;  /* 0x000004f000027945 */ /* 0x000fe60003800000 */
[----:B------:R-:W-:-:S13]  /*7910*/  ISETP.GT.AND.EX P2, PT, R5, RZ, PT, P2 ;  /* 0x000000ff0500720c */ /* 0x000fda0003f44320 */
[----:B------:R-:W-:Y:S05]  /*7920*/  @!P2 BRA `(.L_x_1440) ;  /* 0x000000040030a947 */ /* 0x000fea0003800000 */
[----:B------:R-:W-:Y:S02]  /*7930*/  IMAD.U32 R32, R0, 0x8, R1 ;  /* 0x0000000800207824 */ /* 0x000fe400078e0001 */
[----:B------:R-:W-:-:S03]  /*7940*/  IMAD.MOV.U32 R10, RZ, RZ, R12 ;  /* 0x000000ffff0a7224 */ /* 0x000fc600078e000c */
[----:B------:R-:W2:Y:S04]  /*7950*/  LDL.64 R28, [R32+0x18] ;  /* 0x00001800201c7983 */ /* 0x000ea80000100a00 */
[----:B------:R-:W2:Y:S01]  /*7960*/  LDG.E.64 R26, desc[UR36][R10.64] ;  /* 0x000000240a1a7981 */ /* 0x000ea2000c1e1b00 */
        /* <DEDUP_REMOVED lines=58> */
[----:B------:R-:W-:Y:S02]  /*7d10*/  IMAD.IADD R11, R19, 0x1, R10 ;  /* 0x00000001130b7824 */ /* 0x000fe400078e020a */
[----:B------:R-:W-:Y:S01]  /*7d20*/  IMAD.MOV.U32 R10, RZ, RZ, R18 ;  /* 0x000000ffff0a7224 */ /* 0x000fe200078e0012 */
[----:B------:R-:W-:-:S02]  /*7d30*/  IADD3 R0, P3, R0, 0x8, RZ ;  /* 0x0000000800007810 */ /* 0x000fc40007f7e0ff */
[----:B0-----:R-:W-:Y:S02]  /*7d40*/  IADD3 R12, P2, R12, R24, RZ ;  /* 0x000000180c0c7210 */ /* 0x001fe40007f5e0ff */
[----:B------:R-:W-:Y:S01]  /*7d50*/  IADD3 R3, P4, R3, -0x8, RZ ;  /* 0xfffffff803037810 */ /* 0x000fe20007f9e0ff */
[----:B------:R-:W-:Y:S01]  /*7d60*/  IMAD.X R2, RZ, RZ, R2, P3 ;  /* 0x000000ffff027224 */ /* 0x000fe200018e0602 */
[----:B------:R-:W-:Y:S02]  /*7d70*/  PLOP3.LUT P0, PT, PT, PT, PT, 0x8, 0x0 ;  /* 0x000000000000781c */ /* 0x000fe40003f0e170 */
[----:B------:R-:W-:Y:S01]  /*7d80*/  IADD3.X R5, R5, -0x1, RZ, P4, !PT ;  /* 0xffffffff05057810 */ /* 0x000fe200027fe4ff */
[-C--:B--2---:R-:W-:Y:S02]  /*7d90*/  IMAD R19, R27, R28.reuse, RZ ;  /* 0x0000001c1b137224 */ /* 0x084fe400078e02ff */
[----:B------:R-:W-:-:S04]  /*7da0*/  IMAD.WIDE.U32 R10, R26, R28, R10 ;  /* 0x0000001c1a0a7225 */ /* 0x000fc800078e000a */
[----:B------:R-:W-:-:S04]  /*7db0*/  IMAD R19, R26, R29, R19 ;  /* 0x0000001d1a137224 */ /* 0x000fc800078e0213 */
[----:B------:R-:W-:Y:S02]  /*7dc0*/  IMAD.IADD R18, R11, 0x1, R19 ;  /* 0x000000010b127824 */ /* 0x000fe400078e0213 */
[----:B------:R-:W-:Y:S02]  /*7dd0*/  IMAD.MOV.U32 R19, RZ, RZ, R10 ;  /* 0x000000ffff137224 */ /* 0x000fe400078e000a */
[----:B------:R-:W-:-:S07]  /*7de0*/  IMAD.X R11, R13, 0x1, R4, P2 ;  /* 0x000000010d0b7824 */ /* 0x000fce00010e0604 */
.L_x_1440:
[----:B------:R-:W-:Y:S05]  /*7df0*/  BSYNC B2 ;  /* 0x0000000000027941 */ /* 0x000fea0003800000 */
.L_x_1439:
[----:B------:R-:W-:-:S04]  /*7e00*/  ISETP.NE.U32.AND P2, PT, R3, RZ, PT ;  /* 0x000000ff0300720c */ /* 0x000fc80003f45070 */
[----:B------:R-:W-:-:S13]  /*7e10*/  ISETP.NE.OR.EX P0, PT, R5, RZ, P0, P2 ;  /* 0x000000ff0500720c */ /* 0x000fda0000705720 */
[----:B------:R-:W-:Y:S05]  /*7e20*/  @!P0 BRA `(.L_x_1441) ;  /* 0x0000000000b48947 */ /* 0x000fea0003800000 */
.L_x_1436:
        /* <DEDUP_REMOVED lines=9> */
[C---:B------:R-:W-:Y:S01]  /*7ec0*/  IMAD R33, R26.reuse, R29, R13 ;  /* 0x0000001d1a217224 */ /* 0x040fe200078e020d */
[----:B------:R-:W-:Y:S01]  /*7ed0*/  IADD3.X R13, R11, R4, RZ, P0, !PT ;  /* 0x000000040b0d7210 */ /* 0x000fe200007fe4ff */
[----:B------:R-:W-:Y:S02]  /*7ee0*/  IMAD.WIDE.U32 R18, R26, R28, R18 ;  /* 0x0000001c1a127225 */ /* 0x000fe400078e0012 */
[----:B------:R-:W2:Y:S04]  /*7ef0*/  LDL.64 R28, [R10+0x20] ;  /* 0x000020000a1c7983 */ /* 0x000ea80000100a00 */
[----:B------:R0:W2:Y:S01]  /*7f00*/  LDG.E.64 R26, desc[UR36][R12.64] ;  /* 0x000000240c1a7981 */ /* 0x0000a2000c1e1b00 */
        /* <DEDUP_REMOVED lines=18> */
[----:B------:R-:W-:-:S04]  /*8030*/  ISETP.NE.U32.AND P0, PT, R3, RZ, PT ;  /* 0x000000ff0300720c */ /* 0x000fc80003f05070 */
[----:B------:R-:W-:Y:S01]  /*8040*/  ISETP.NE.AND.EX P0, PT, R5, RZ, PT, P0 ;  /* 0x000000ff0500720c */ /* 0x000fe20003f05300 */
        /* <DEDUP_REMOVED lines=11> */
.L_x_1441:
[----:B------:R-:W-:Y:S05]  /*8100*/  BSYNC B0 ;  /* 0x0000000000007941 */ /* 0x000fea0003800000 */
.L_x_1435:
[----:B------:R-:W-:-:S04]  /*8110*/  LOP3.LUT R24, R8, 0x3, RZ, 0xc0, !PT ;  /* 0x0000000308187812 */ /* 0x000fc800078ec0ff */
[----:B------:R-:W-:-:S04]  /*8120*/  ISETP.NE.U32.AND P0, PT, R24, RZ, PT ;  /* 0x000000ff1800720c */ /* 0x000fc80003f05070 */
[----:B------:R-:W-:-:S13]  /*8130*/  ISETP.NE.AND.EX P0, PT, RZ, RZ, PT, P0 ;  /* 0x000000ffff00720c */ /* 0x000fda0003f05300 */
[----:B------:R-:W-:Y:S05]  /*8140*/  @!P0 BRA `(.L_x_1434) ;  /* 0x0000000000c48947 */ /* 0x000fea0003800000 */
[-C--:B01----:R-:W-:Y:S01]  /*8150*/  IMAD R11, R2, R14.reuse, RZ ;  /* 0x0000000e020b7224 */ /* 0x083fe200078e02ff */
[----:B------:R-:W-:Y:S01]  /*8160*/  ULDC.64 UR4, c[0x0][0x218] ;  /* 0x0000860000047ab9 */ /* 0x000fe20000000a00 */
[----:B------:R-:W-:Y:S02]  /*8170*/  IMAD.MOV.U32 R20, RZ, RZ, R30 ;  /* 0x000000ffff147224 */ /* 0x000fe400078e001e */
[C---:B------:R-:W-:Y:S02]  /*8180*/  IMAD R11, R0.reuse, R15, R11 ;  /* 0x0000000f000b7224 */ /* 0x040fe400078e020b */
[----:B------:R-:W-:-:S04]  /*8190*/  IMAD.WIDE.U32 R2, R0, R14, R20 ;  /* 0x0000000e00027225 */ /* 0x000fc800078e0014 */
[----:B------:R-:W-:Y:S01]  /*81a0*/  IMAD.IADD R3, R3, 0x1, R11 ;  /* 0x0000000103037824 */ /* 0x000fe200078e020b */
[----:B------:R-:W-:Y:S01]  /*81b0*/  LEA R4, P0, R2, UR4, 0x3 ;  /* 0x0000000402047c11 */ /* 0x000fe2000f8018ff */
[----:B------:R-:W-:-:S03]  /*81c0*/  IMAD.U32 R10, R0, 0x8, R1 ;  /* 0x00000008000a7824 */ /* 0x000fc600078e0001 */
        /* <DEDUP_REMOVED lines=20> */
[----:B------:R-:W-:Y:S01]  /*8310*/  LEA.HI.X R21, R30, UR5, R3, 0x3, P2 ;  /* 0x000000051e157c11 */ /* 0x000fe200090f1c03 */
[----:B------:R-:W2:Y:S01]  /*8320*/  @P0 LDL.64 R12, [R10+0x28] ;  /* 0x000028000a0c0983 */ /* 0x000ea20000100a00 */
[----:B------:R-:W-:-:S03]  /*8330*/  @P0 LEA R26, P2, R14, R20, 0x3 ;  /* 0x000000140e1a0211 */ /* 0x000fc600078418ff */
[----:B------:R-:W3:Y:S01]  /*8340*/  LDL.64 R2, [R10+0x20] ;  /* 0x000020000a027983 */ /* 0x000ee20000100a00 */
[----:B------:R-:W-:-:S03]  /*8350*/  @P0 LEA.HI.X R27, R14, R21, R15, 0x3, P2 ;  /* 0x000000150e1b0211 */ /* 0x000fc600010f1c0f */
[----:B------:R-:W3:Y:S04]  /*8360*/  LDG.E.64 R4, desc[UR36][R20.64] ;  /* 0x0000002414047981 */ /* 0x000ee8000c1e1b00 */
[----:B------:R-:W2:Y:S01]  /*8370*/  @P0 LDG.E.64 R14, desc[UR36][R26.64] ;  /* 0x000000241a0e0981 */ /* 0x000ea2000c1e1b00 */
[----:B------:R-:W-:Y:S02]  /*8380*/  IMAD.MOV.U32 R24, RZ, RZ, R19 ;  /* 0x000000ffff187224 */ /* 0x000fe400078e0013 */
[----:B------:R-:W-:Y:S02]  /*8390*/  IMAD.MOV.U32 R25, RZ, RZ, R18 ;  /* 0x000000ffff197224 */ /* 0x000fe400078e0012 */
[-C--:B---3--:R-:W-:Y:S02]  /*83a0*/  IMAD R5, R5, R2.reuse, RZ ;  /* 0x0000000205057224 */ /* 0x088fe400078e02ff */
[----:B------:R-:W-:-:S04]  /*83b0*/  IMAD.WIDE.U32 R24, R4, R2, R24 ;  /* 0x0000000204187225 */ /* 0x000fc800078e0018 */
[----:B------:R-:W-:Y:S02]  /*83c0*/  IMAD R5, R4, R3, R5 ;  /* 0x0000000304057224 */ /* 0x000fe400078e0205 */
[----:B--2---:R-:W-:Y:S02]  /*83d0*/  @P0 IMAD R3, R15, R12, RZ ;  /* 0x0000000c0f030224 */ /* 0x004fe400078e02ff */
[----:B------:R-:W-:Y:S02]  /*83e0*/  IMAD.MOV.U32 R19, RZ, RZ, R24 ;  /* 0x000000ffff137224 */ /* 0x000fe400078e0018 */
[----:B------:R-:W-:Y:S02]  /*83f0*/  IMAD.IADD R18, R25, 0x1, R5 ;  /* 0x0000000119127824 */ /* 0x000fe400078e0205 */
[----:B------:R-:W-:Y:S02]  /*8400*/  @P0 IMAD R5, R14, R13, R3 ;  /* 0x0000000d0e050224 */ /* 0x000fe400078e0203 */
[----:B------:R-:W-:-:S02]  /*8410*/  @P0 IMAD.MOV.U32 R2, RZ, RZ, R19 ;  /* 0x000000ffff020224 */ /* 0x000fc400078e0013 */
[----:B------:R-:W-:Y:S02]  /*8420*/  @P0 IMAD.MOV.U32 R3, RZ, RZ, R18 ;  /* 0x000000ffff030224 */ /* 0x000fe400078e0012 */
[----:B------:R-:W-:-:S04]  /*8430*/  @P0 IMAD.WIDE.U32 R12, R14, R12, R2 ;  /* 0x0000000c0e0c0225 */ /* 0x000fc800078e0002 */
[----:B------:R-:W-:Y:S02]  /*8440*/  @P0 IMAD.IADD R18, R13, 0x1, R5 ;  /* 0x000000010d120824 */ /* 0x000fe400078e0205 */
[----:B------:R-:W-:-:S07]  /*8450*/  @P0 IMAD.MOV.U32 R19, RZ, RZ, R12 ;  /* 0x000000ffff130224 */ /* 0x000fce00078e000c */
.L_x_1434:
[----:B------:R-:W-:Y:S05]  /*8460*/  BSYNC B1 ;  /* 0x0000000000017941 */ /* 0x000fea0003800000 */
.L_x_1433:
[----:B------:R-:W2:Y:S01]  /*8470*/  S2R R0, SR_CTAID.X ;  /* 0x0000000000007919 */ /* 0x000ea20000002500 */
[-C--:B------:R-:W-:Y:S01]  /*8480*/  LOP3.LUT R19, R19, R18.reuse, RZ, 0x3c, !PT ;  /* 0x0000001213137212 */ /* 0x080fe200078e3cff */
        /* <DEDUP_REMOVED lines=8> */
[----:B------:R-:W-:Y:S02]  /*8510*/  IMAD.MOV.U32 R4, RZ, RZ, RZ ;  /* 0x000000ffff047224 */ /* 0x000fe400078e00ff */
[----:B------:R-:W-:Y:S01]  /*8520*/  IMAD.MOV.U32 R2, RZ, RZ, RZ ;  /* 0x000000ffff027224 */ /* 0x000fe200078e00ff */
[----:B------:R-:W-:-:S13]  /*8530*/  ISETP.GE.AND.EX P0, PT, R9, RZ, PT, P0 ;  /* 0x000000ff0900720c */ /* 0x000fda0003f06300 */
[----:B------:R-:W-:Y:S05]  /*8540*/  @!P0 BRA `(.L_x_1443) ;  /* 0x00000014008c8947 */ /* 0x000fea0003800000 */
[C---:B------:R-:W-:Y:S01]  /*8550*/  IADD3 R0, P2, R8.reuse, -0x1, RZ ;  /* 0xffffffff08007810 */ /* 0x040fe20007f5e0ff */
[----:B0-----:R-:W0:Y:S01]  /*8560*/  LDC.64 R10, c[0x0][0x270] ;  /* 0x00009c00ff0a7b82 */ /* 0x001e220000000a00 */
[----:B------:R-:W-:Y:S02]  /*8570*/  LOP3.LUT R36, R8, 0x3, RZ, 0xc0, !PT ;  /* 0x0000000308247812 */ /* 0x000fe400078ec0ff */
[----:B------:R-:W-:Y:S02]  /*8580*/  CS2R R2, SRZ ;  /* 0x0000000000027805 */ /* 0x000fe4000001ff00 */
[----:B------:R-:W-:Y:S01]  /*8590*/  ISETP.GE.U32.AND P0, PT, R0, 0x3, PT ;  /* 0x000000030000780c */ /* 0x000fe20003f06070 */
[----:B------:R-:W-:Y:S01]  /*85a0*/  IMAD.MOV.U32 R4, RZ, RZ, RZ ;  /* 0x000000ffff047224 */ /* 0x000fe200078e00ff */
[----:B------:R-:W-:-:S04]  /*85b0*/  IADD3.X R0, R9, -0x1, RZ, P2, !PT ;  /* 0xffffffff09007810 */ /* 0x000fc800017fe4ff */
[----:B------:R-:W-:Y:S01]  /*85c0*/  ISETP.GE.U32.AND.EX P0, PT, R0, RZ, PT, P0 ;  /* 0x000000ff0000720c */ /* 0x000fe20003f06100 */
[----:B------:R-:W-:-:S12]  /*85d0*/  IMAD.MOV.U32 R0, RZ, RZ, RZ ;  /* 0x000000ffff007224 */ /* 0x000fd800078e00ff */
[----:B------:R-:W-:Y:S05]  /*85e0*/  @!P0 BRA `(.L_x_1444) ;  /* 0x0000001000a08947 */ /* 0x000fea0003800000 */
[----:B------:R-:W-:Y:S01]  /*85f0*/  IADD3 R8, P0, -R36, R8, RZ ;  /* 0x0000000824087210 */ /* 0x000fe20007f1e1ff */
[----:B------:R-:W-:Y:S01]  /*8600*/  ULDC.64 UR4, c[0x0][0x220] ;  /* 0x0000880000047ab9 */ /* 0x000fe20000000a00 */
[----:B0-----:R-:W-:Y:S01]  /*8610*/  IMAD.WIDE.U32 R12, R10, 0x8, RZ ;  /* 0x000000080a0c7825 */ /* 0x001fe200078e00ff */
[----:B------:R-:W-:Y:S01]  /*8620*/  BSSY B0, `(.L_x_1444) ;  /* 0x0000124000007945 */ /* 0x000fe20003800000 */
[----:B------:R-:W-:Y:S02]  /*8630*/  IADD3.X R9, R9, -0x1, RZ, P0, !PT ;  /* 0xffffffff09097810 */ /* 0x000fe400007fe4ff */
[----:B------:R-:W-:Y:S01]  /*8640*/  ISETP.GT.U32.AND P0, PT, R8, RZ, PT ;  /* 0x000000ff0800720c */ /* 0x000fe20003f04070 */
[----:B------:R-:W-:Y:S02]  /*8650*/  IMAD R3, R17, UR4, RZ ;  /* 0x0000000411037c24 */ /* 0x000fe4000f8e02ff */
[----:B-1----:R-:W-:Y:S01]  /*8660*/  IMAD.WIDE.U32 R14, R16, UR4, RZ ;  /* 0x00000004100e7c25 */ /* 0x002fe2000f8e00ff */
[----:B------:R-:W-:-:S03]  /*8670*/  ISETP.GT.AND.EX P0, PT, R9, RZ, PT, P0 ;  /* 0x000000ff0900720c */ /* 0x000fc60003f04300 */
[----:B------:R-:W-:Y:S01]  /*8680*/  IMAD R3, R16, UR5, R3 ;  /* 0x0000000510037c24 */ /* 0x000fe2000f8e0203 */
[----:B------:R-:W-:Y:S01]  /*8690*/  ULDC.64 UR4, c[0x0][0x218] ;  /* 0x0000860000047ab9 */ /* 0x000fe20000000a00 */
[----:B------:R-:W-:Y:S01]  /*86a0*/  IMAD.SHL.U32 R5, R11, 0x8, RZ ;  /* 0x000000080b057824 */ /* 0x000fe200078e00ff */
[C---:B------:R-:W-:Y:S01]  /*86b0*/  LEA R24, P2, R14.reuse, UR4, 0x3 ;  /* 0x000000040e187c11 */ /* 0x040fe2000f8418ff */
[----:B------:R-:W-:Y:S02]  /*86c0*/  IMAD.IADD R25, R15, 0x1, R3 ;  /* 0x000000010f197824 */ /* 0x000fe400078e0203 */
[----:B------:R-:W-:Y:S02]  /*86d0*/  IMAD.MOV.U32 R0, RZ, RZ, RZ ;  /* 0x000000ffff007224 */ /* 0x000fe400078e00ff */
[----:B------:R-:W-:Y:S01]  /*86e0*/  IMAD.MOV.U32 R3, RZ, RZ, RZ ;  /* 0x000000ffff037224 */ /* 0x000fe200078e00ff */
[----:B------:R-:W-:Y:S01]  /*86f0*/  LEA.HI.X R25, R14, UR5, R25, 0x3, P2 ;  /* 0x000000050e197c11 */ /* 0x000fe200090f1c19 */
[----:B------:R-:W-:Y:S01]  /*8700*/  IMAD.IADD R5, R13, 0x1, R5 ;  /* 0x000000010d057824 */ /* 0x000fe200078e0205 */
[----:B------:R-:W-:Y:S06]  /*8710*/  @!P0 BRA `(.L_x_1445) ;  /* 0x0000000c009c8947 */ /* 0x000fec0003800000 */
[----:B------:R-:W-:Y:S02]  /*8720*/  ISETP.GT.U32.AND P2, PT, R8, 0xc, PT ;  /* 0x0000000c0800780c */ /* 0x000fe40003f44070 */
[----:B------:R-:W-:Y:S02]  /*8730*/  PLOP3.LUT P0, PT, PT, PT, PT, 0x80, 0x0 ;  /* 0x000000000000781c */ /* 0x000fe40003f0f070 */
[----:B------:R-:W-:-:S13]  /*8740*/  ISETP.GT.AND.EX P2, PT, R9, RZ, PT, P2 ;  /* 0x000000ff0900720c */ /* 0x000fda0003f44320 */
[----:B------:R-:W-:Y:S05]  /*8750*/  @!P2 BRA `(.L_x_1446) ;  /* 0x000000080040a947 */ /* 0x000fea0003800000 */
[----:B------:R-:W-:Y:S01]  /*8760*/  BSSY B2, `(.L_x_1446) ;  /* 0x000008f000027945 */ /* 0x000fe20003800000 */
[----:B------:R-:W-:-:S13]  /*8770*/  PLOP3.LUT P0, PT, PT, PT, PT, 0x8, 0x0 ;  /* 0x000000000000781c */ /* 0x000fda0003f0e170 */
.L_x_1447:
[----:B------:R-:W-:Y:S02]  /*8780*/  IMAD.MOV.U32 R14, RZ, RZ, R24 ;  /* 0x000000ffff0e7224 */ /* 0x000fe400078e0018 */
[----:B------:R-:W-:Y:S02]  /*8790*/  IMAD.MOV.U32 R15, RZ, RZ, R25 ;  /* 0x000000ffff0f7224 */ /* 0x000fe400078e0019 */
[----:B------:R-:W-:Y:S01]  /*87a0*/  IMAD.U32 R30, R0, 0x8, R1 ;  /* 0x00000008001e7824 */ /* 0x000fe200078e0001 */
[----:B------:R-:W-:-:S03]  /*87b0*/  IADD3 R24, P2, R24, R12, RZ ;  /* 0x0000000c18187210 */ /* 0x000fc60007f5e0ff */
[----:B------:R-:W2:Y:S04]  /*87c0*/  LDG.E.64 R14, desc[UR36][R14.64] ;  /* 0x000000240e0e7981 */ /* 0x000ea8000c1e1b00 */
[----:B------:R-:W2:Y:S01]  /*87d0*/  LDL.64 R20, [R30+0x18] ;  /* 0x000018001e147983 */ /* 0x000ea20000100a00 */
[----:B------:R-:W-:-:S03]  /*87e0*/  IMAD.X R25, R25, 0x1, R5, P2 ;  /* 0x0000000119197824 */ /* 0x000fc600010e0605 */
[----:B------:R-:W3:Y:S04]  /*87f0*/  LDL.64 R28, [R30+0x20] ;  /* 0x000020001e1c7983 */ /* 0x000ee80000100a00 */
[----:B------:R-:W3:Y:S01]  /*8800*/  LDG.E.64 R26, desc[UR36][R24.64] ;  /* 0x00000024181a7981 */ /* 0x000ee2000c1e1b00 */
[----:B------:R-:W-:Y:S02]  /*8810*/  IMAD.MOV.U32 R32, RZ, RZ, R4 ;  /* 0x000000ffff207224 */ /* 0x000fe400078e0004 */
[----:B------:R-:W-:Y:S02]  /*8820*/  IMAD.MOV.U32 R33, RZ, RZ, R2 ;  /* 0x000000ffff217224 */ /* 0x000fe400078e0002 */
[-C--:B--2---:R-:W-:Y:S02]  /*8830*/  IMAD R15, R15, R20.reuse, RZ ;  /* 0x000000140f0f7224 */ /* 0x084fe400078e02ff */
[----:B------:R-:W-:-:S04]  /*8840*/  IMAD.WIDE.U32 R32, R14, R20, R32 ;  /* 0x000000140e207225 */ /* 0x000fc800078e0020 */
[----:B------:R-:W-:Y:S01]  /*8850*/  IMAD R21, R14, R21, R15 ;  /* 0x000000150e157224 */ /* 0x000fe200078e020f */
[----:B------:R-:W-:-:S04]  /*8860*/  IADD3 R14, P2, R24, R12, RZ ;  /* 0x0000000c180e7210 */ /* 0x000fc80007f5e0ff */
[----:B------:R-:W-:Y:S01]  /*8870*/  IADD3 R33, R33, R21, RZ ;  /* 0x0000001521217210 */ /* 0x000fe20007ffe0ff */
[-C--:B---3--:R-:W-:Y:S02]  /*8880*/  IMAD R21, R27, R28.reuse, RZ ;  /* 0x0000001c1b157224 */ /* 0x088fe400078e02ff */
[----:B------:R-:W-:Y:S02]  /*8890*/  IMAD.X R15, R25, 0x1, R5, P2 ;  /* 0x00000001190f7824 */ /* 0x000fe400010e0605 */
[C---:B------:R-:W-:Y:S02]  /*88a0*/  IMAD R2, R26.reuse, R29, R21 ;  /* 0x0000001d1a027224 */ /* 0x040fe400078e0215 */
[----:B------:R-:W-:Y:S01]  /*88b0*/  IMAD.WIDE.U32 R26, R26, R28, R32 ;  /* 0x0000001c1a1a7225 */ /* 0x000fe200078e0020 */
[----:B------:R-:W2:Y:S01]  /*88c0*/  LDG.E.64 R24, desc[UR36][R14.64] ;  /* 0x000000240e187981 */ /* 0x000ea2000c1e1b00 */
[----:B------:R-:W-:-:S03]  /*88d0*/  IADD3 R32, P2, R14, R12, RZ ;  /* 0x0000000c0e207210 */ /* 0x000fc60007f5e0ff */
[----:B------:R-:W2:Y:S02]  /*88e0*/  LDL.64 R20, [R30+0x28] ;  /* 0x000028001e147983 */ /* 0x000ea40000100a00 */
[----:B------:R-:W-:Y:S02]  /*88f0*/  IMAD.X R33, R15, 0x1, R5, P2 ;  /* 0x000000010f217824 */ /* 0x000fe400010e0605 */
[----:B------:R-:W3:Y:S04]  /*8900*/  LDL.64 R14, [R30+0x30] ;  /* 0x000030001e0e7983 */ /* 0x000ee80000100a00 */
[----:B------:R-:W3:Y:S01]  /*8910*/  LDG.E.64 R28, desc[UR36][R32.64] ;  /* 0x00000024201c7981 */ /* 0x000ee2000c1e1b00 */
[----:B------:R-:W-:Y:S02]  /*8920*/  IMAD.IADD R27, R27, 0x1, R2 ;  /* 0x000000011b1b7824 */ /* 0x000fe400078e0202 */
[----:B--2---:R-:W-:-:S04]  /*8930*/  IMAD R25, R25, R20, RZ ;  /* 0x0000001419197224 */ /* 0x004fc800078e02ff */
[C---:B------:R-:W-:Y:S02]  /*8940*/  IMAD R2, R24.reuse, R21, R25 ;  /* 0x0000001518027224 */ /* 0x040fe400078e0219 */
[----:B------:R-:W-:Y:S01]  /*8950*/  IMAD.WIDE.U32 R24, R24, R20, R26 ;  /* 0x0000001418187225 */ /* 0x000fe200078e001a */
[----:B------:R-:W-:-:S03]  /*8960*/  IADD3 R20, P2, R32, R12, RZ ;  /* 0x0000000c20147210 */ /* 0x000fc60007f5e0ff */
[----:B------:R-:W-:Y:S02]  /*8970*/  IMAD.IADD R25, R25, 0x1, R2 ;  /* 0x0000000119197824 */ /* 0x000fe400078e0202 */
[----:B---3--:R-:W-:Y:S02]  /*8980*/  IMAD R27, R29, R14, RZ ;  /* 0x0000000e1d1b7224 */ /* 0x008fe400078e02ff */
[----:B------:R-:W-:Y:S02]  /*8990*/  IMAD.X R21, R33, 0x1, R5, P2 ;  /* 0x0000000121157824 */ /* 0x000fe400010e0605 */
[----:B------:R-:W-:Y:S01]  /*89a0*/  IMAD R2, R28, R15, R27 ;  /* 0x0000000f1c027224 */ /* 0x000fe200078e021b */
[----:B------:R-:W-:Y:S01]  /*89b0*/  IADD3 R32, P2, R20, R12, RZ ;  /* 0x0000000c14207210 */ /* 0x000fe20007f5e0ff */
        /* <DEDUP_REMOVED lines=60> */
[-C--:B---3--:R-:W-:Y:S02]  /*8d80*/  IMAD R27, R29, R14.reuse, RZ ;  /* 0x0000000e1d1b7224 */ /* 0x088fe400078e02ff */
[----:B------:R-:W-:Y:S02]  /*8d90*/  IMAD.X R21, R33, 0x1, R5, P2 ;  /* 0x0000000121157824 */ /* 0x000fe400010e0605 */
[C---:B------:R-:W-:Y:S01]  /*8da0*/  IMAD R2, R28.reuse, R15, R27 ;  /* 0x0000000f1c027224 */ /* 0x040fe200078e021b */
[----:B------:R-:W2:Y:S01]  /*8db0*/  LDL.64 R32, [R30+0x80] ;  /* 0x000080001e207983 */ /* 0x000ea20000100a00 */
[----:B------:R-:W-:-:S03]  /*8dc0*/  IMAD.WIDE.U32 R14, R28, R14, R24 ;  /* 0x0000000e1c0e7225 */ /* 0x000fc600078e0018 */
[----:B------:R0:W3:Y:S04]  /*8dd0*/  LDG.E.64 R24, desc[UR36][R20.64] ;  /* 0x0000002414187981 */ /* 0x0000e8000c1e1b00 */
[----:B------:R-:W3:Y:S01]  /*8de0*/  LDL.64 R26, [R30+0x78] ;  /* 0x000078001e1a7983 */ /* 0x000ee20000100a00 */
[----:B0-----:R-:W-:-:S05]  /*8df0*/  IADD3 R20, P2, R20, R12, RZ ;  /* 0x0000000c14147210 */ /* 0x001fca0007f5e0ff */
[----:B------:R-:W-:-:S05]  /*8e00*/  IMAD.X R21, R21, 0x1, R5, P2 ;  /* 0x0000000115157824 */ /* 0x000fca00010e0605 */
[----:B------:R-:W2:Y:S01]  /*8e10*/  LDG.E.64 R28, desc[UR36][R20.64] ;  /* 0x00000024141c7981 */ /* 0x000ea2000c1e1b00 */
[----:B------:R-:W-:Y:S02]  /*8e20*/  IMAD.IADD R15, R15, 0x1, R2 ;  /* 0x000000010f0f7824 */ /* 0x000fe400078e0202 */
[----:B---3--:R-:W-:-:S04]  /*8e30*/  IMAD R25, R25, R26, RZ ;  /* 0x0000001a19197224 */ /* 0x008fc800078e02ff */
[C---:B------:R-:W-:Y:S02]  /*8e40*/  IMAD R2, R24.reuse, R27, R25 ;  /* 0x0000001b18027224 */ /* 0x040fe400078e0219 */
[----:B------:R-:W-:Y:S01]  /*8e50*/  IMAD.WIDE.U32 R24, R24, R26, R14 ;  /* 0x0000001a18187225 */ /* 0x000fe200078e000e */
[----:B------:R-:W-:-:S05]  /*8e60*/  IADD3 R14, P2, R20, R12, RZ ;  /* 0x0000000c140e7210 */ /* 0x000fca0007f5e0ff */
[----:B------:R-:W-:Y:S02]  /*8e70*/  IMAD.X R15, R21, 0x1, R5, P2 ;  /* 0x00000001150f7824 */ /* 0x000fe400010e0605 */
[-C--:B--2---:R-:W-:Y:S01]  /*8e80*/  IMAD R27, R29, R32.reuse, RZ ;  /* 0x000000201d1b7224 */ /* 0x084fe200078e02ff */
[----:B------:R-:W2:Y:S01]  /*8e90*/  LDL.64 R20, [R30+0x88] ;  /* 0x000088001e147983 */ /* 0x000ea20000100a00 */
[----:B------:R-:W-:Y:S02]  /*8ea0*/  IMAD.IADD R25, R25, 0x1, R2 ;  /* 0x0000000119197824 */ /* 0x000fe400078e0202 */
[C---:B------:R-:W-:Y:S02]  /*8eb0*/  IMAD R2, R28.reuse, R33, R27 ;  /* 0x000000211c027224 */ /* 0x040fe400078e021b */
[----:B------:R0:W2:Y:S01]  /*8ec0*/  LDG.E.64 R26, desc[UR36][R14.64] ;  /* 0x000000240e1a7981 */ /* 0x0000a2000c1e1b00 */
[----:B------:R-:W-:-:S03]  /*8ed0*/  IMAD.WIDE.U32 R24, R28, R32, R24 ;  /* 0x000000201c187225 */ /* 0x000fc600078e0018 */
[----:B------:R-:W3:Y:S01]  /*8ee0*/  LDL.64 R30, [R30+0x90] ;  /* 0x000090001e1e7983 */ /* 0x000ee20000100a00 */
[----:B0-----:R-:W-:-:S05]  /*8ef0*/  IADD3 R14, P2, R14, R12, RZ ;  /* 0x0000000c0e0e7210 */ /* 0x001fca0007f5e0ff */
[----:B------:R-:W-:-:S05]  /*8f00*/  IMAD.X R15, R15, 0x1, R5, P2 ;  /* 0x000000010f0f7824 */ /* 0x000fca00010e0605 */
        /* <DEDUP_REMOVED lines=11> */
[----:B------:R-:W-:Y:S01]  /*8fc0*/  IMAD.IADD R21, R21, 0x1, R27 ;  /* 0x0000000115157824 */ /* 0x000fe200078e021b */
[----:B------:R-:W-:Y:S01]  /*8fd0*/  IADD3 R24, P4, R14, R12, RZ ;  /* 0x0000000c0e187210 */ /* 0x000fe20007f9e0ff */
[-C--:B---3--:R-:W-:Y:S02]  /*8fe0*/  IMAD R25, R29, R30.reuse, RZ ;  /* 0x0000001e1d197224 */ /* 0x088fe400078e02ff */
[----:B------:R-:W-:-:S04]  /*8ff0*/  IMAD.WIDE.U32 R20, R28, R30, R20 ;  /* 0x0000001e1c147225 */ /* 0x000fc800078e0014 */
[----:B------:R-:W-:Y:S02]  /*9000*/  IMAD R25, R28, R31, R25 ;  /* 0x0000001f1c197224 */ /* 0x000fe400078e0219 */
[----:B------:R-:W-:Y:S02]  /*9010*/  IMAD.MOV.U32 R4, RZ, RZ, R20 ;  /* 0x000000ffff047224 */ /* 0x000fe400078e0014 */
[----:B------:R-:W-:Y:S02]  /*9020*/  IMAD.IADD R2, R21, 0x1, R25 ;  /* 0x0000000115027824 */ /* 0x000fe400078e0219 */
[----:B------:R-:W-:Y:S01]  /*9030*/  IMAD.X R25, R15, 0x1, R5, P4 ;  /* 0x000000010f197824 */ /* 0x000fe200020e0605 */
[----:B------:R-:W-:Y:S06]  /*9040*/  @P2 BRA `(.L_x_1447) ;  /* 0xfffffff400cc2947 */ /* 0x000fec000383ffff */
[----:B------:R-:W-:Y:S05]  /*9050*/  BSYNC B2 ;  /* 0x0000000000027941 */ /* 0x000fea0003800000 */
.L_x_1446:
        /* <DEDUP_REMOVED lines=13> */
[----:B------:R-:W-:Y:S02]  /*9130*/  IMAD.MOV.U32 R32, RZ, RZ, R4 ;  /* 0x000000ffff207224 */ /* 0x000fe400078e0004 */
[----:B------:R-:W-:Y:S01]  /*9140*/  IMAD.MOV.U32 R33, RZ, RZ, R2 ;  /* 0x000000ffff217224 */ /* 0x000fe200078e0002 */
        /* <DEDUP_REMOVED lines=12> */
[----:B------:R-:W-:-:S05]  /*9210*/  IMAD.X R33, R15, 0x1, R5, P0 ;  /* 0x000000010f217824 */ /* 0x000fca00000e0605 */
[----:B------:R-:W3:Y:S04]  /*9220*/  LDG.E.64 R28, desc[UR36][R32.64] ;  /* 0x00000024201c7981 */ /* 0x000ee8000c1e1b00 */
[----:B------:R-:W3:Y:S01]  /*9230*/  LDL.64 R14, [R30+0x30] ;  /* 0x000030001e0e7983 */ /* 0x000ee20000100a00 */
[----:B------:R-:W-:Y:S01]  /*9240*/  IADD3 R27, R27, R2, RZ ;  /* 0x000000021b1b7210 */ /* 0x000fe20007ffe0ff */
        /* <DEDUP_REMOVED lines=19> */
[----:B------:R-:W-:-:S03]  /*9380*/  IADD3 R14, P0, R20, R12, RZ ;  /* 0x0000000c140e7210 */ /* 0x000fc60007f1e0ff */
[----:B------:R-:W-:Y:S02]  /*9390*/  IMAD.IADD R25, R25, 0x1, R2 ;  /* 0x0000000119197824 */ /* 0x000fe400078e0202 */
[----:B------:R-:W-:Y:S02]  /*93a0*/  IMAD.X R15, R21, 0x1, R5, P0 ;  /* 0x00000001150f7824 */ /* 0x000fe400000e0605 */
[----:B--2---:R-:W-:-:S04]  /*93b0*/  IMAD R27, R29, R32, RZ ;  /* 0x000000201d1b7224 */ /* 0x004fc800078e02ff */
[C---:B------:R-:W-:Y:S02]  /*93c0*/  IMAD R2, R28.reuse, R33, R27 ;  /* 0x000000211c027224 */ /* 0x040fe400078e021b */
[----:B------:R0:W2:Y:S01]  /*93d0*/  LDG.E.64 R26, desc[UR36][R14.64] ;  /* 0x000000240e1a7981 */ /* 0x0000a2000c1e1b00 */
[----:B------:R-:W-:-:S03]  /*93e0*/  IMAD.WIDE.U32 R20, R28, R32, R24 ;  /* 0x000000201c147225 */ /* 0x000fc600078e0018 */
[----:B------:R-:W2:Y:S01]  /*93f0*/  LDL.64 R24, [R30+0x48] ;  /* 0x000048001e187983 */ /* 0x000ea20000100a00 */
[----:B0-----:R-:W-:-:S03]  /*9400*/  IADD3 R14, P0, R14, R12, RZ ;  /* 0x0000000c0e0e7210 */ /* 0x001fc60007f1e0ff */
[----:B------:R-:W3:Y:S02]  /*9410*/  LDL.64 R30, [R30+0x50] ;  /* 0x000050001e1e7983 */ /* 0x000ee40000100a00 */
        /* <DEDUP_REMOVED lines=13> */
[-C--:B---3--:R-:W-:Y:S02]  /*94f0*/  IMAD R25, R29, R30.reuse, RZ ;  /* 0x0000001e1d197224 */ /* 0x088fe400078e02ff */
[----:B------:R-:W-:-:S04]  /*9500*/  IMAD.WIDE.U32 R20, R28, R30, R20 ;  /* 0x0000001e1c147225 */ /* 0x000fc800078e0014 */
[----:B------:R-:W-:Y:S02]  /*9510*/  IMAD R25, R28, R31, R25 ;  /* 0x0000001f1c197224 */ /* 0x000fe400078e0219 */
[----:B------:R-:W-:Y:S02]  /*9520*/  IMAD.MOV.U32 R4, RZ, RZ, R20 ;  /* 0x000000ffff047224 */ /* 0x000fe400078e0014 */
[----:B------:R-:W-:Y:S02]  /*9530*/  IMAD.IADD R2, R21, 0x1, R25 ;  /* 0x0000000115027824 */ /* 0x000fe400078e0219 */
[----:B------:R-:W-:-:S07]  /*9540*/  IMAD.X R25, R15, 0x1, R5, P2 ;  /* 0x000000010f197824 */ /* 0x000fce00010e0605 */
.L_x_1449:
[----:B------:R-:W-:Y:S05]  /*9550*/  BSYNC B2 ;  /* 0x0000000000027941 */ /* 0x000fea0003800000 */
.L_x_1448:
[----:B------:R-:W-:-:S04]  /*9560*/  ISETP.NE.U32.AND P2, PT, R8, RZ, PT ;  /* 0x000000ff0800720c */ /* 0x000fc80003f45070 */
[----:B------:R-:W-:-:S13]  /*9570*/  ISETP.NE.OR.EX P0, PT, R9, RZ, P0, P2 ;  /* 0x000000ff0900720c */ /* 0x000fda0000705720 */
[----:B------:R-:W-:Y:S05]  /*9580*/  @!P0 BRA `(.L_x_1450) ;  /* 0x0000000000b48947 */ /* 0x000fea0003800000 */
.L_x_1445:
        /* <DEDUP_REMOVED lines=15> */
[----:B------:R-:W-:Y:S02]  /*9680*/  IMAD R21, R20, R27, R21 ;  /* 0x0000001b14157224 */ /* 0x000fe400078e0215 */
[----:B------:R0:W2:Y:S02]  /*9690*/  LDG.E.64 R26, desc[UR36][R14.64] ;  /* 0x000000240e1a7981 */ /* 0x0000a4000c1e1b00 */
[----:B------:R-:W-:Y:S02]  /*96a0*/  IMAD.IADD R31, R31, 0x1, R21 ;  /* 0x000000011f1f7824 */ /* 0x000fe400078e0215 */
[----:B---3--:R-:W-:Y:S01]  /*96b0*/  IMAD R21, R25, R28, RZ ;  /* 0x0000001c19157224 */ /* 0x008fe200078e02ff */
[----:B0-----:R-:W-:-:S03]  /*96c0*/  IADD3 R14, P0, R14, R12, RZ ;  /* 0x0000000c0e0e7210 */ /* 0x001fc60007f1e0ff */
[C---:B------:R-:W-:Y:S02]  /*96d0*/  IMAD R2, R24.reuse, R29, R21 ;  /* 0x0000001d18027224 */ /* 0x040fe400078e0215 */
[----:B------:R-:W2:Y:S01]  /*96e0*/  LDL.64 R20, [R32+0x28] ;  /* 0x0000280020147983 */ /* 0x000ea20000100a00 */
[----:B------:R-:W-:Y:S02]  /*96f0*/  IMAD.X R15, R15, 0x1, R5, P0 ;  /* 0x000000010f0f7824 */ /* 0x000fe400000e0605 */
[----:B------:R-:W-:-:S03]  /*9700*/  IMAD.WIDE.U32 R24, R24, R28, R30 ;  /* 0x0000001c18187225 */ /* 0x000fc600078e001e */
[----:B------:R-:W3:Y:S04]  /*9710*/  LDG.E.64 R28, desc[UR36][R14.64] ;  /* 0x000000240e1c7981 */ /* 0x000ee8000c1e1b00 */
[----:B------:R-:W3:Y:S01]  /*9720*/  LDL.64 R32, [R32+0x30] ;  /* 0x0000300020207983 */ /* 0x000ee20000100a00 */
[----:B------:R-:W-:Y:S01]  /*9730*/  IADD3 R8, P0, R8, -0x4, RZ ;  /* 0xfffffffc08087810 */ /* 0x000fe20007f1e0ff */
[----:B------:R-:W-:-:S03]  /*9740*/  IMAD.IADD R25, R25, 0x1, R2 ;  /* 0x0000000119197824 */ /* 0x000fc600078e0202 */
[----:B------:R-:W-:Y:S02]  /*9750*/  IADD3.X R9, R9, -0x1, RZ, P0, !PT ;  /* 0xffffffff09097810 */ /* 0x000fe400007fe4ff */
[----:B------:R-:W-:-:S04]  /*9760*/  ISETP.NE.U32.AND P0, PT, R8, RZ, PT ;  /* 0x000000ff0800720c */ /* 0x000fc80003f05070 */
[----:B------:R-:W-:Y:S02]  /*9770*/  ISETP.NE.AND.EX P0, PT, R9, RZ, PT, P0 ;  /* 0x000000ff0900720c */ /* 0x000fe40003f05300 */
[----:B------:R-:W-:-:S05]  /*9780*/  IADD3 R0, P2, R0, 0x4, RZ ;  /* 0x0000000400007810 */ /* 0x000fca0007f5e0ff */
[----:B------:R-:W-:Y:S02]  /*9790*/  IMAD.X R3, RZ, RZ, R3, P2 ;  /* 0x000000ffff037224 */ /* 0x000fe400010e0603 */
[----:B--2---:R-:W-:-:S04]  /*97a0*/  IMAD R27, R27, R20, RZ ;  /* 0x000000141b1b7224 */ /* 0x004fc800078e02ff */
[C---:B------:R-:W-:Y:S02]  /*97b0*/  IMAD R27, R26.reuse, R21, R27 ;  /* 0x000000151a1b7224 */ /* 0x040fe400078e021b */
[----:B------:R-:W-:-:S04]  /*97c0*/  IMAD.WIDE.U32 R20, R26, R20, R24 ;  /* 0x000000141a147225 */ /* 0x000fc800078e0018 */
[----:B------:R-:W-:Y:S02]  /*97d0*/  IMAD.IADD R21, R21, 0x1, R27 ;  /* 0x0000000115157824 */ /* 0x000fe400078e021b */
[----:B---3--:R-:W-:Y:S01]  /*97e0*/  IMAD R25, R29, R32, RZ ;  /* 0x000000201d197224 */ /* 0x008fe200078e02ff */
[----:B------:R-:W-:Y:S01]  /*97f0*/  IADD3 R24, P3, R14, R12, RZ ;  /* 0x0000000c0e187210 */ /* 0x000fe20007f7e0ff */
[----:B------:R-:W-:-:S04]  /*9800*/  IMAD.WIDE.U32 R20, R28, R32, R20 ;  /* 0x000000201c147225 */ /* 0x000fc800078e0014 */
[----:B------:R-:W-:Y:S02]  /*9810*/  IMAD R25, R28, R33, R25 ;  /* 0x000000211c197224 */ /* 0x000fe400078e0219 */
[----:B------:R-:W-:Y:S02]  /*9820*/  IMAD.MOV.U32 R4, RZ, RZ, R20 ;  /* 0x000000ffff047224 */ /* 0x000fe400078e0014 */
[----:B------:R-:W-:Y:S02]  /*9830*/  IMAD.IADD R2, R21, 0x1, R25 ;  /* 0x0000000115027824 */ /* 0x000fe400078e0219 */
[----:B------:R-:W-:Y:S01]  /*9840*/  IMAD.X R25, R15, 0x1, R5, P3 ;  /* 0x000000010f197824 */ /* 0x000fe200018e0605 */
[----:B------:R-:W-:Y:S06]  /*9850*/  @P0 BRA `(.L_x_1445) ;  /* 0xfffffffc004c0947 */ /* 0x000fec000383ffff */
.L_x_1450:
[----:B------:R-:W-:Y:S05]  /*9860*/  BSYNC B0 ;  /* 0x0000000000007941 */ /* 0x000fea0003800000 */
.L_x_1444:
[----:B------:R-:W-:-:S04]  /*9870*/  ISETP.NE.U32.AND P0, PT, R36, RZ, PT ;  /* 0x000000ff2400720c */ /* 0x000fc80003f05070 */
[----:B------:R-:W-:-:S13]  /*9880*/  ISETP.NE.AND.EX P0, PT, RZ, RZ, PT, P0 ;  /* 0x000000ffff00720c */ /* 0x000fda0003f05300 */
[----:B------:R-:W-:Y:S05]  /*9890*/  @!P0 BRA `(.L_x_1443) ;  /* 0x0000000000b88947 */ /* 0x000fea0003800000 */
[----:B------:R-:W-:Y:S01]  /*98a0*/  ULDC.64 UR4, c[0x0][0x220] ;  /* 0x0000880000047ab9 */ /* 0x000fe20000000a00 */
[----:B0-----:R-:W-:Y:S02]  /*98b0*/  IMAD R3, R3, R10, RZ ;  /* 0x0000000a03037224 */ /* 0x001fe400078e02ff */
[----:B------:R-:W-:Y:S02]  /*98c0*/  IMAD R5, R17, UR4, RZ ;  /* 0x0000000411057c24 */ /* 0x000fe4000f8e02ff */
[----:B------:R-:W-:-:S04]  /*98d0*/  IMAD.WIDE.U32 R8, R16, UR4, RZ ;  /* 0x0000000410087c25 */ /* 0x000fc8000f8e00ff */
[----:B------:R-:W-:Y:S01]  /*98e0*/  IMAD R5, R16, UR5, R5 ;  /* 0x0000000510057c24 */ /* 0x000fe2000f8e0205 */
[----:B------:R-:W-:Y:S01]  /*98f0*/  ULDC.64 UR4, c[0x0][0x218] ;  /* 0x0000860000047ab9 */ /* 0x000fe20000000a00 */
[C---:B------:R-:W-:Y:S02]  /*9900*/  IMAD R3, R0.reuse, R11, R3 ;  /* 0x0000000b00037224 */ /* 0x040fe400078e0203 */
[----:B------:R-:W-:Y:S02]  /*9910*/  IMAD.IADD R9, R5, 0x1, R9 ;  /* 0x0000000105097824 */ /* 0x000fe400078e0209 */
[----:B------:R-:W-:-:S04]  /*9920*/  IMAD.WIDE.U32 R12, R0, R10, R8 ;  /* 0x0000000a000c7225 */ /* 0x000fc800078e0008 */
[----:B------:R-:W-:Y:S01]  /*9930*/  IMAD.IADD R3, R13, 0x1, R3 ;  /* 0x000000010d037824 */ /* 0x000fe200078e0203 */
[----:B------:R-:W-:Y:S01]  /*9940*/  LEA R8, P0, R12, UR4, 0x3 ;  /* 0x000000040c087c11 */ /* 0x000fe2000f8018ff */
[----:B------:R-:W-:-:S03]  /*9950*/  IMAD.U32 R0, R0, 0x8, R1 ;  /* 0x0000000800007824 */ /* 0x000fc600078e0001 */
[----:B------:R-:W-:Y:S02]  /*9960*/  LEA.HI.X R9, R12, UR5, R3, 0x3, P0 ;  /* 0x000000050c097c11 */ /* 0x000fe400080f1c03 */
[----:B-1----:R-:W2:Y:S04]  /*9970*/  LDL.64 R14, [R0+0x18] ;  /* 0x00001800000e7983 */ /* 0x002ea80000100a00 */
[----:B------:R-:W2:Y:S01]  /*9980*/  LDG.E.64 R12, desc[UR36][R8.64] ;  /* 0x00000024080c7981 */ /* 0x000ea2000c1e1b00 */
[----:B------:R-:W-:Y:S01]  /*9990*/  ISETP.NE.U32.AND P0, PT, R36, 0x1, PT ;  /* 0x000000012400780c */ /* 0x000fe20003f05070 */
[----:B------:R-:W-:-:S03]  /*99a0*/  IMAD.MOV.U32 R5, RZ, RZ, R2 ;  /* 0x000000ffff057224 */ /* 0x000fc600078e0002 */
        /* <DEDUP_REMOVED lines=11> */
[----:B------:R-:W-:Y:S02]  /*9a60*/  IMAD.X R17, R3, 0x1, R9, P2 ;  /* 0x0000000103117824 */ /* 0x000fe400010e0609 */
[----:B------:R-:W2:Y:S04]  /*9a70*/  LDL.64 R8, [R0+0x20] ;  /* 0x0000200000087983 */ /* 0x000ea80000100a00 */
[----:B------:R-:W-:Y:S01]  /*9a80*/  @P0 IADD3 R14, P2, R16, R15, RZ ;  /* 0x0000000f100e0210 */ /* 0x000fe20007f5e0ff */
[----:B------:R-:W2:Y:S04]  /*9a90*/  LDG.E.64 R10, desc[UR36][R16.64] ;  /* 0x00000024100a7981 */ /* 0x000ea8000c1e1b00 */
[----:B------:R-:W-:Y:S01]  /*9aa0*/  @P0 IMAD.X R15, R17, 0x1, R3, P2 ;  /* 0x00000001110f0824 */ /* 0x000fe200010e0603 */
[----:B------:R-:W3:Y:S05]  /*9ab0*/  @P0 LDL.64 R12, [R0+0x28] ;  /* 0x00002800000c0983 */ /* 0x000eea0000100a00 */
[----:B------:R-:W3:Y:S01]  /*9ac0*/  @P0 LDG.E.64 R14, desc[UR36][R14.64] ;  /* 0x000000240e0e0981 */ /* 0x000ee2000c1e1b00 */
[----:B------:R-:W-:-:S02]  /*9ad0*/  IMAD.MOV.U32 R5, RZ, RZ, R2 ;  /* 0x000000ffff057224 */ /* 0x000fc400078e0002 */
        /* <DEDUP_REMOVED lines=8> */
[----:B------:R-:W-:Y:S01]  /*9b60*/  @P0 IMAD.MOV.U32 R4, RZ, RZ, R12 ;  /* 0x000000ffff040224 */ /* 0x000fe200078e000c */
[----:B------:R-:W-:-:S07]  /*9b70*/  @P0 IADD3 R2, R13, R9, RZ ;  /* 0x000000090d020210 */ /* 0x000fce0007ffe0ff */
.L_x_1443:
[----:B------:R-:W-:Y:S05]  /*9b80*/  BSYNC B1 ;  /* 0x0000000000017941 */ /* 0x000fea0003800000 */
.L_x_1442:
[----:B------:R-:W2:Y:S01]  /*9b90*/  LDC.U8 R24, c[0x0][0x29c] ;  /* 0x0000a700ff187b82 */ /* 0x000ea20000000000 */
[----:B------:R-:W-:Y:S01]  /*9ba0*/  BSSY B6, `(.L_x_1451) ;  /* 0x0000105000067945 */ /* 0x000fe20003800000 */
[----:B------:R-:W-:Y:S02]  /*9bb0*/  IMAD.MOV.U32 R16, RZ, RZ, R4 ;  /* 0x000000ffff107224 */ /* 0x000fe400078e0004 */
[----:B------:R-:W-:Y:S01]  /*9bc0*/  IMAD.MOV.U32 R17, RZ, RZ, R2 ;  /* 0x000000ffff117224 */ /* 0x000fe200078e0002 */
[----:B------:R-:W-:Y:S06]  /*9bd0*/  @P1 BRA `(.L_x_1452) ;  /* 0x0000001000041947 */ /* 0x000fec0003800000 */
[----:B------:R-:W3:Y:S01]  /*9be0*/  S2R R5, SR_CTAID.X ;  /* 0x0000000000057919 */ /* 0x000ee20000002500 */
[----:B------:R-:W4:Y:S01]  /*9bf0*/  LDC.64 R2, c[0x0][0x280] ;  /* 0x0000a000ff027b82 */ /* 0x000f220000000a00 */
[----:B--2---:R-:W-:Y:S01]  /*9c00*/  PRMT R4, R24, 0x9910, RZ ;  /* 0x0000991018047816 */ /* 0x004fe200000000ff */
[----:B------:R-:W-:Y:S01]  /*9c10*/  ULDC UR4, c[0x0][0x2a0] ;  /* 0x0000a80000047ab9 */ /* 0x000fe20000000800 */
[----:B------:R-:W3:Y:S02]  /*9c20*/  S2R R0, SR_TID.X ;  /* 0x0000000000007919 */ /* 0x000ee40000002100 */
[----:B---3--:R-:W-:-:S04]  /*9c30*/  IMAD R0, R5, 0x200, R0 ;  /* 0x0000020005007824 */ /* 0x008fc800078e0200 */
[----:B------:R-:W-:Y:S02]  /*9c40*/  IMAD R5, R0, UR4, RZ ;  /* 0x0000000400057c24 */ /* 0x000fe4000f8e02ff */
[----:B------:R-:W-:-:S03]  /*9c50*/  IMAD.MOV.U32 R0, RZ, RZ, R4 ;  /* 0x000000ffff007224 */ /* 0x000fc600078e0004 */
[----:B----4-:R-:W-:Y:S02]  /*9c60*/  IADD3 R2, P1, R5, R2, RZ ;  /* 0x0000000205027210 */ /* 0x010fe40007f3e0ff */
[----:B------:R-:W-:-:S03]  /*9c70*/  ISETP.GT.AND P0, PT, R0, 0x9, PT ;  /* 0x000000090000780c */ /* 0x000fc60003f04270 */
[----:B------:R-:W-:-:S10]  /*9c80*/  IMAD.X R3, RZ, RZ, R3, P1 ;  /* 0x000000ffff037224 */ /* 0x000fd400008e0603 */
        /* <DEDUP_REMOVED lines=10> */
[----:B------:R-:W-:Y:S01]  /*9d30*/  IMAD.MOV.U32 R34, RZ, RZ, R35 ;  /* 0x000000ffff227224 */ /* 0x000fe200078e0023 */
[----:B------:R-:W-:Y:S06]  /*9d40*/  BRA `(.L_x_1452) ;  /* 0x0000000c00a87947 */ /* 0x000fec0003800000 */
.L_x_1456:
[----:B------:R2:W-:Y:S01]  /*9d50*/  STG.E.U8 desc[UR36][R2.64], R6 ;  /* 0x0000000602007986 */ /* 0x0005e2000c101124 */
[----:B------:R-:W-:Y:S01]  /*9d60*/  IMAD.MOV.U32 R34, RZ, RZ, R35 ;  /* 0x000000ffff227224 */ /* 0x000fe200078e0023 */
[----:B------:R-:W-:Y:S06]  /*9d70*/  BRA `(.L_x_1452) ;  /* 0x0000000c009c7947 */ /* 0x000fec0003800000 */
.L_x_1455:
[----:B------:R-:W-:-:S13]  /*9d80*/  ISETP.NE.AND P0, PT, R0, 0x2, PT ;  /* 0x000000020000780c */ /* 0x000fda0003f05270 */
[----:B------:R-:W-:Y:S05]  /*9d90*/  @!P0 BRA `(.L_x_1458) ;  /* 0x0000000000288947 */ /* 0x000fea0003800000 */
[----:B------:R-:W-:-:S13]  /*9da0*/  ISETP.NE.AND P0, PT, R0, 0x3, PT ;  /* 0x000000030000780c */ /* 0x000fda0003f05270 */
[----:B------:R-:W-:Y:S05]  /*9db0*/  @!P0 BRA `(.L_x_1459) ;  /* 0x0000000000148947 */ /* 0x000fea0003800000 */
[----:B------:R-:W-:-:S13]  /*9dc0*/  ISETP.NE.AND P0, PT, R0, 0x4, PT ;  /* 0x000000040000780c */ /* 0x000fda0003f05270 */
[----:B------:R-:W-:Y:S05]  /*9dd0*/  @P0 BRA `(.L_x_1457) ;  /* 0x0000000c00280947 */ /* 0x000fea0003800000 */
[----:B------:R2:W-:Y:S01]  /*9de0*/  STG.E.64 desc[UR36][R2.64], R6 ;  /* 0x0000000602007986 */ /* 0x0005e2000c101b24 */
[----:B------:R-:W-:Y:S01]  /*9df0*/  IMAD.MOV.U32 R34, RZ, RZ, R35 ;  /* 0x000000ffff227224 */ /* 0x000fe200078e0023 */
[----:B------:R-:W-:Y:S06]  /*9e00*/  BRA `(.L_x_1452) ;  /* 0x0000000c00787947 */ /* 0x000fec0003800000 */
.L_x_1459:
[----:B------:R2:W-:Y:S01]  /*9e10*/  STG.E desc[UR36][R2.64], R6 ;  /* 0x0000000602007986 */ /* 0x0005e2000c101924 */
[----:B------:R-:W-:Y:S01]  /*9e20*/  IMAD.MOV.U32 R34, RZ, RZ, R35 ;  /* 0x000000ffff227224 */ /* 0x000fe200078e0023 */
[----:B------:R-:W-:Y:S06]  /*9e30*/  BRA `(.L_x_1452) ;  /* 0x0000000c006c7947 */ /* 0x000fec0003800000 */
.L_x_1458:
[----:B------:R2:W-:Y:S01]  /*9e40*/  STG.E.U16 desc[UR36][R2.64], R6 ;  /* 0x0000000602007986 */ /* 0x0005e2000c101524 */
[----:B------:R-:W-:Y:S01]  /*9e50*/  IMAD.MOV.U32 R34, RZ, RZ, R35 ;  /* 0x000000ffff227224 */ /* 0x000fe200078e0023 */
[----:B------:R-:W-:Y:S06]  /*9e60*/  BRA `(.L_x_1452) ;  /* 0x0000000c00607947 */ /* 0x000fec0003800000 */
.L_x_1454:
[----:B------:R-:W-:-:S13]  /*9e70*/  ISETP.GT.AND P0, PT, R0, 0x6, PT ;  /* 0x000000060000780c */ /* 0x000fda0003f04270 */
[----:B------:R-:W-:Y:S05]  /*9e80*/  @P0 BRA `(.L_x_1460) ;  /* 0x0000000000340947 */ /* 0x000fea0003800000 */
[----:B------:R-:W-:-:S13]  /*9e90*/  ISETP.NE.AND P0, PT, R0, 0x5, PT ;  /* 0x000000050000780c */ /* 0x000fda0003f05270 */
[----:B------:R-:W-:Y:S05]  /*9ea0*/  @!P0 BRA `(.L_x_1461) ;  /* 0x0000000000188947 */ /* 0x000fea0003800000 */
[----:B------:R-:W-:-:S13]  /*9eb0*/  ISETP.NE.AND P0, PT, R0, 0x6, PT ;  /* 0x000000060000780c */ /* 0x000fda0003f05270 */
[----:B------:R-:W-:Y:S05]  /*9ec0*/  @P0 BRA `(.L_x_1457) ;  /* 0x0000000800ec0947 */ /* 0x000fea0003800000 */
[----:B------:R-:W2:Y:S01]  /*9ed0*/  I2F.S64 R7, R6 ;  /* 0x0000000600077312 */ /* 0x000ea20000301400 */
[----:B------:R-:W-:Y:S01]  /*9ee0*/  IMAD.MOV.U32 R34, RZ, RZ, R35 ;  /* 0x000000ffff227224 */ /* 0x000fe200078e0023 */
[----:B--2---:R2:W-:Y:S01]  /*9ef0*/  STG.E desc[UR36][R2.64], R7 ;  /* 0x0000000702007986 */ /* 0x0045e2000c101924 */
[----:B------:R-:W-:Y:S05]  /*9f00*/  BRA `(.L_x_1452) ;  /* 0x0000000c00387947 */ /* 0x000fea0003800000 */
.L_x_1461:
[----:B------:R-:W2:Y:S01]  /*9f10*/  I2F.S64 R0, R6 ;  /* 0x0000000600007312 */ /* 0x000ea20000301400 */
[----:B------:R-:W-:Y:S01]  /*9f20*/  IMAD.MOV.U32 R34, RZ, RZ, R35 ;  /* 0x000000ffff227224 */ /* 0x000fe200078e0023 */
[----:B--2---:R-:W-:-:S05]  /*9f30*/  F2FP.F16.F32.PACK_AB R0, RZ, R0 ;  /* 0x00000000ff00723e */ /* 0x004fca00000000ff */
[----:B------:R2:W-:Y:S01]  /*9f40*/  STG.E.U16 desc[UR36][R2.64], R0 ;  /* 0x0000000002007986 */ /* 0x0005e2000c101524 */
[----:B------:R-:W-:Y:S05]  /*9f50*/  BRA `(.L_x_1452) ;  /* 0x0000000c00247947 */ /* 0x000fea0003800000 */
.L_x_1460:
[----:B------:R-:W-:-:S13]  /*9f60*/  ISETP.NE.AND P0, PT, R0, 0x7, PT ;  /* 0x000000070000780c */ /* 0x000fda0003f05270 */
[----:B------:R-:W-:Y:S05]  /*9f70*/  @!P0 BRA `(.L_x_1462) ;  /* 0x00000000003c8947 */ /* 0x000fea0003800000 */
[----:B------:R-:W-:-:S13]  /*9f80*/  ISETP.NE.AND P0, PT, R0, 0x8, PT ;  /* 0x000000080000780c */ /* 0x000fda0003f05270 */
[----:B------:R-:W-:Y:S05]  /*9f90*/  @!P0 BRA `(.L_x_1463) ;  /* 0x00000000001c8947 */ /* 0x000fea0003800000 */
[----:B------:R-:W-:-:S13]  /*9fa0*/  ISETP.NE.AND P0, PT, R0, 0x9, PT ;  /* 0x000000090000780c */ /* 0x000fda0003f05270 */
[----:B------:R-:W-:Y:S05]  /*9fb0*/  @P0 BRA `(.L_x_1457) ;  /* 0x0000000800b00947 */ /* 0x000fea0003800000 */
[----:B------:R-:W2:Y:S01]  /*9fc0*/  I2F.S64 R4, R6 ;  /* 0x0000000600047312 */ /* 0x000ea20000301400 */
[----:B------:R-:W-:Y:S02]  /*9fd0*/  IMAD.MOV.U32 R5, RZ, RZ, RZ ;  /* 0x000000ffff057224 */ /* 0x000fe400078e00ff */
[----:B------:R-:W-:-:S03]  /*9fe0*/  IMAD.MOV.U32 R34, RZ, RZ, R35 ;  /* 0x000000ffff227224 */ /* 0x000fc600078e0023 */
[----:B--2---:R2:W-:Y:S01]  /*9ff0*/  STG.E.64 desc[UR36][R2.64], R4 ;  /* 0x0000000402007986 */ /* 0x0045e2000c101b24 */
[----:B------:R-:W-:Y:S05]  /*a000*/  BRA `(.L_x_1452) ;  /* 0x0000000800f87947 */ /* 0x000fea0003800000 */
.L_x_1463:
[----:B------:R-:W2:Y:S01]  /*a010*/  I2F.S64 R6, R6 ;  /* 0x0000000600067312 */ /* 0x000ea20000301400 */
[----:B------:R-:W-:Y:S01]  /*a020*/  IMAD.MOV.U32 R34, RZ, RZ, R35 ;  /* 0x000000ffff227224 */ /* 0x000fe200078e0023 */
[----:B--2---:R-:W-:-:S04]  /*a030*/  F2FP.F16.F32.PACK_AB R5, RZ, R6 ;  /* 0x00000006ff05723e */ /* 0x004fc800000000ff */
[----:B------:R-:W-:-:S05]  /*a040*/  PRMT R5, R5, 0x5410, RZ ;  /* 0x0000541005057816 */ /* 0x000fca00000000ff */
[----:B------:R2:W-:Y:S01]  /*a050*/  STG.E desc[UR36][R2.64], R5 ;  /* 0x0000000502007986 */ /* 0x0005e2000c101924 */
[----:B------:R-:W-:Y:S05]  /*a060*/  BRA `(.L_x_1452) ;  /* 0x0000000800e07947 */ /* 0x000fea0003800000 */
.L_x_1462:
[----:B------:R-:W2:Y:S01]  /*a070*/  I2F.F64.S64 R6, R6 ;  /* 0x0000000600067312 */ /* 0x000ea20000301c00 */
[----:B------:R-:W-:Y:S01]  /*a080*/  IMAD.MOV.U32 R34, RZ, RZ, R35 ;  /* 0x000000ffff227224 */ /* 0x000fe200078e0023 */
[----:B--2---:R2:W-:Y:S01]  /*a090*/  STG.E.64 desc[UR36][R2.64], R6 ;  /* 0x0000000602007986 */ /* 0x0045e2000c101b24 */
[----:B------:R-:W-:Y:S05]  /*a0a0*/  BRA `(.L_x_1452) ;  /* 0x0000000800d07947 */ /* 0x000fea0003800000 */
.L_x_1453:
        /* <DEDUP_REMOVED lines=8> */
[----:B------:R-:W-:Y:S01]  /*a130*/  ISETP.NE.U32.AND P0, PT, R6, RZ, PT ;  /* 0x000000ff0600720c */ /* 0x000fe20003f05070 */
[----:B------:R-:W-:-:S03]  /*a140*/  IMAD.MOV.U32 R34, RZ, RZ, R35 ;  /* 0x000000ffff227224 */ /* 0x000fc600078e0023 */
[----:B------:R-:W-:-:S04]  /*a150*/  ISETP.NE.AND.EX P0, PT, R7, RZ, PT, P0 ;  /* 0x000000ff0700720c */ /* 0x000fc80003f05300 */
[----:B------:R-:W-:-:S05]  /*a160*/  SEL R5, RZ, 0x1, !P0 ;  /* 0x00000001ff057807 */ /* 0x000fca0004000000 */
[----:B------:R2:W-:Y:S01]  /*a170*/  STG.E.U8 desc[UR36][R2.64], R5 ;  /* 0x0000000502007986 */ /* 0x0005e2000c101124 */
[----:B------:R-:W-:Y:S05]  /*a180*/  BRA `(.L_x_1452) ;  /* 0x0000000800987947 */ /* 0x000fea0003800000 */
.L_x_1466:
[----:B------:R-:W2:Y:S01]  /*a190*/  I2F.F64.S64 R8, R6 ;  /* 0x0000000600087312 */ /* 0x000ea20000301c00 */
[----:B0-----:R-:W-:Y:S01]  /*a1a0*/  CS2R R10, SRZ ;  /* 0x00000000000a7805 */ /* 0x001fe2000001ff00 */
[----:B------:R-:W-:-:S04]  /*a1b0*/  IMAD.MOV.U32 R34, RZ, RZ, R35 ;  /* 0x000000ffff227224 */ /* 0x000fc800078e0023 */
[----:B--2---:R0:W-:Y:S01]  /*a1c0*/  STG.E.128 desc[UR36][R2.64], R8 ;  /* 0x0000000802007986 */ /* 0x0041e2000c101d24 */
[----:B------:R-:W-:Y:S05]  /*a1d0*/  BRA `(.L_x_1452) ;  /* 0x0000000800847947 */ /* 0x000fea0003800000 */
.L_x_1465:
[----:B------:R-:W-:-:S13]  /*a1e0*/  ISETP.NE.AND P0, PT, R0, 0xf, PT ;  /* 0x0000000f0000780c */ /* 0x000fda0003f05270 */
[----:B------:R-:W-:Y:S05]  /*a1f0*/  @!P0 BRA `(.L_x_1467) ;  /* 0x0000000000bc8947 */ /* 0x000fea0003800000 */
[----:B------:R-:W-:-:S13]  /*a200*/  ISETP.NE.AND P0, PT, R0, 0x17, PT ;  /* 0x000000170000780c */ /* 0x000fda0003f05270 */
[----:B------:R-:W-:Y:S05]  /*a210*/  @!P0 BRA `(.L_x_1468) ;  /* 0x0000000000588947 */ /* 0x000fea0003800000 */
[----:B------:R-:W-:-:S13]  /*a220*/  ISETP.NE.AND P0, PT, R0, 0x18, PT ;  /* 0x000000180000780c */ /* 0x000fda0003f05270 */
[----:B------:R-:W-:Y:S05]  /*a230*/  @P0 BRA `(.L_x_1457) ;  /* 0x0000000800100947 */ /* 0x000fea0003800000 */
[----:B------:R-:W2:Y:S01]  /*a240*/  I2F.S64 R7, R6 ;  /* 0x0000000600077312 */ /* 0x000ea20000301400 */
[----:B------:R-:W-:Y:S01]  /*a250*/  BSSY B0, `(.L_x_1469) ;  /* 0x000000e000007945 */ /* 0x000fe20003800000 */
[C---:B--2---:R-:W-:Y:S02]  /*a260*/  LOP3.LUT R4, R7.reuse, 0x7fffffff, RZ, 0xc0, !PT ;  /* 0x7fffffff07047812 */ /* 0x044fe400078ec0ff */
        /* <DEDUP_REMOVED lines=12> */
.L_x_1470:
[----:B------:R-:W-:Y:S05]  /*a330*/  BSYNC B0 ;  /* 0x0000000000007941 */ /* 0x000fea0003800000 */
.L_x_1469:
[----:B------:R-:W-:Y:S01]  /*a340*/  LOP3.LUT R5, R0, R5, RZ, 0xfc, !PT ;  /* 0x0000000500057212 */ /* 0x000fe200078efcff */
[----:B------:R-:W-:-:S04]  /*a350*/  IMAD.MOV.U32 R34, RZ, RZ, R35 ;  /* 0x000000ffff227224 */ /* 0x000fc800078e0023 */
[----:B------:R2:W-:Y:S01]  /*a360*/  STG.E.U8 desc[UR36][R2.64], R5 ;  /* 0x0000000502007986 */ /* 0x0005e2000c101124 */
[----:B------:R-:W-:Y:S05]  /*a370*/  BRA `(.L_x_1452) ;  /* 0x00000008001c7947 */ /* 0x000fea0003800000 */
.L_x_1468:
[----:B------:R-:W2:Y:S01]  /*a380*/  I2F.S64 R7, R6 ;  /* 0x0000000600077312 */ /* 0x000ea20000301400 */
[----:B------:R-:W-:Y:S01]  /*a390*/  BSSY B0, `(.L_x_1471) ;  /* 0x000000f000007945 */ /* 0x000fe20003800000 */
[----:B--2---:R-:W-:-:S04]  /*a3a0*/  LOP3.LUT R4, R7, 0x7fffffff, RZ, 0xc0, !PT ;  /* 0x7fffffff07047812 */ /* 0x004fc800078ec0ff */
        /* <DEDUP_REMOVED lines=10> */
.L_x_1472:
[----:B------:R-:W-:Y:S01]  /*a450*/  IMAD.MOV.U32 R0, RZ, RZ, 0x7f ;  /* 0x0000007fff007424 */ /* 0x000fe200078e00ff */
[----:B------:R-:W-:-:S04]  /*a460*/  ISETP.GT.U32.AND P0, PT, R4, 0x7f800000, PT ;  /* 0x7f8000000400780c */ /* 0x000fc80003f04070 */
[----:B------:R-:W-:-:S09]  /*a470*/  SEL R0, R0, 0x7c, P0 ;  /* 0x0000007c00007807 */ /* 0x000fd20000000000 */
.L_x_1473:
[----:B------:R-:W-:Y:S05]  /*a480*/  BSYNC B0 ;  /* 0x0000000000007941 */ /* 0x000fea0003800000 */
.L_x_1471:
[----:B------:R-:W-:Y:S01]  /*a490*/  LOP3.LUT R4, R7, 0x80000000, RZ, 0xc0, !PT ;  /* 0x8000000007047812 */ /* 0x000fe200078ec0ff */
[----:B------:R-:W-:-:S03]  /*a4a0*/  IMAD.MOV.U32 R34, RZ, RZ, R35 ;  /* 0x000000ffff227224 */ /* 0x000fc600078e0023 */
[----:B------:R-:W-:-:S04]  /*a4b0*/  SHF.R.U32.HI R5, RZ, 0x18, R4 ;  /* 0x00000018ff057819 */ /* 0x000fc80000011604 */
[----:B------:R-:W-:-:S05]  /*a4c0*/  LOP3.LUT R5, R0, R5, RZ, 0xfc, !PT ;  /* 0x0000000500057212 */ /* 0x000fca00078efcff */
[----:B------:R2:W-:Y:S01]  /*a4d0*/  STG.E.U8 desc[UR36][R2.64], R5 ;  /* 0x0000000502007986 */ /* 0x0005e2000c101124 */
[----:B------:R-:W-:Y:S05]  /*a4e0*/  BRA `(.L_x_1452) ;  /* 0x0000000400c07947 */ /* 0x000fea0003800000 */
.L_x_1467:
[----:B------:R-:W2:Y:S01]  /*a4f0*/  I2F.S64 R0, R6 ;  /* 0x0000000600007312 */ /* 0x000ea20000301400 */
[----:B------:R-:W-:Y:S01]  /*a500*/  IMAD.MOV.U32 R34, RZ, RZ, R35 ;  /* 0x000000ffff227224 */ /* 0x000fe200078e0023 */
[----:B--2---:R-:W-:-:S05]  /*a510*/  F2FP.BF16.F32.PACK_AB R0, RZ, R0 ;  /* 0x00000000ff00723e */ /* 0x004fca00000010ff */
[----:B------:R2:W-:Y:S01]  /*a520*/  STG.E.U16 desc[UR36][R2.64], R0 ;  /* 0x0000000002007986 */ /* 0x0005e2000c101524 */
[----:B------:R-:W-:Y:S05]  /*a530*/  BRA `(.L_x_1452) ;  /* 0x0000000400ac7947 */ /* 0x000fea0003800000 */
.L_x_1464:
        /* <DEDUP_REMOVED lines=9> */
[----:B------:R-:W-:Y:S01]  /*a5d0*/  IMAD.MOV.U32 R34, RZ, RZ, R35 ;  /* 0x000000ffff227224 */ /* 0x000fe200078e0023 */
[----:B------:R-:W-:Y:S06]  /*a5e0*/  BRA `(.L_x_1452) ;  /* 0x0000000400807947 */ /* 0x000fec0003800000 */
.L_x_1476:
[----:B------:R-:W2:Y:S01]  /*a5f0*/  I2F.S64 R7, R6 ;  /* 0x0000000600077312 */ /* 0x000ea20000301400 */
[----:B------:R-:W-:Y:S01]  /*a600*/  BSSY B0, `(.L_x_1477) ;  /* 0x0000014000007945 */ /* 0x000fe20003800000 */
[----:B------:R-:W-:Y:S01]  /*a610*/  IMAD.MOV.U32 R0, RZ, RZ, 0x80 ;  /* 0x00000080ff007424 */ /* 0x000fe200078e00ff */
[----:B--2---:R-:W-:-:S04]  /*a620*/  LOP3.LUT R5, R7, 0x7fffffff, RZ, 0xc0, !PT ;  /* 0x7fffffff07057812 */ /* 0x004fc800078ec0ff */
        /* <DEDUP_REMOVED lines=13> */
.L_x_1479:
[----:B------:R-:W-:-:S04]  /*a700*/  LOP3.LUT R0, R7, 0x80000000, RZ, 0xc0, !PT ;  /* 0x8000000007007812 */ /* 0x000fc800078ec0ff */
[----:B------:R-:W-:-:S04]  /*a710*/  SHF.R.U32.HI R5, RZ, 0x18, R0 ;  /* 0x00000018ff057819 */ /* 0x000fc80000011600 */
[----:B------:R-:W-:-:S04]  /*a720*/  LOP3.LUT R4, R4, R5, RZ, 0xfc, !PT ;  /* 0x0000000504047212 */ /* 0x000fc800078efcff */
[----:B------:R-:W-:-:S07]  /*a730*/  PRMT R0, R4, 0x7610, R0 ;  /* 0x0000761004007816 */ /* 0x000fce0000000000 */
.L_x_1478:
[----:B------:R-:W-:Y:S05]  /*a740*/  BSYNC B0 ;  /* 0x0000000000007941 */ /* 0x000fea0003800000 */
.L_x_1477:
[----:B------:R2:W-:Y:S01]  /*a750*/  STG.E.U8 desc[UR36][R2.64], R0 ;  /* 0x0000000002007986 */ /* 0x0005e2000c101124 */
[----:B------:R-:W-:Y:S01]  /*a760*/  IMAD.MOV.U32 R34, RZ, RZ, R35 ;  /* 0x000000ffff227224 */ /* 0x000fe200078e0023 */
[----:B------:R-:W-:Y:S06]  /*a770*/  BRA `(.L_x_1452) ;  /* 0x00000004001c7947 */ /* 0x000fec0003800000 */
.L_x_1475:
        /* <DEDUP_REMOVED lines=17> */
.L_x_1482:
[----:B------:R-:W-:-:S04]  /*a890*/  LOP3.LUT R0, R7, 0x80000000, RZ, 0xc0, !PT ;  /* 0x8000000007007812 */ /* 0x000fc800078ec0ff */
[----:B------:R-:W-:-:S04]  /*a8a0*/  SHF.R.U32.HI R5, RZ, 0x18, R0 ;  /* 0x00000018ff057819 */ /* 0x000fc80000011600 */
[----:B------:R-:W-:-:S04]  /*a8b0*/  LOP3.LUT R4, R4, R5, RZ, 0xfc, !PT ;  /* 0x0000000504047212 */ /* 0x000fc800078efcff */
[----:B------:R-:W-:-:S07]  /*a8c0*/  PRMT R0, R4, 0x7610, R0 ;  /* 0x0000761004007816 */ /* 0x000fce0000000000 */
.L_x_1481:
[----:B------:R-:W-:Y:S05]  /*a8d0*/  BSYNC B0 ;  /* 0x0000000000007941 */ /* 0x000fea0003800000 */
.L_x_1480:
[----:B------:R2:W-:Y:S01]  /*a8e0*/  STG.E.U8 desc[UR36][R2.64], R0 ;  /* 0x0000000002007986 */ /* 0x0005e2000c101124 */
[----:B------:R-:W-:Y:S01]  /*a8f0*/  IMAD.MOV.U32 R34, RZ, RZ, R35 ;  /* 0x000000ffff227224 */ /* 0x000fe200078e0023 */
[----:B------:R-:W-:Y:S06]  /*a900*/  BRA `(.L_x_1452) ;  /* 0x0000000000b87947 */ /* 0x000fec0003800000 */
.L_x_1474:
[----:B------:R-:W-:-:S13]  /*a910*/  ISETP.NE.AND P0, PT, R0, 0x1c, PT ;  /* 0x0000001c0000780c */ /* 0x000fda0003f05270 */
[----:B------:R-:W-:Y:S05]  /*a920*/  @!P0 BRA `(.L_x_1483) ;  /* 0x0000000000a88947 */ /* 0x000fea0003800000 */
[----:B------:R-:W-:-:S13]  /*a930*/  ISETP.NE.AND P0, PT, R0, 0x1d, PT ;  /* 0x0000001d0000780c */ /* 0x000fda0003f05270 */
[----:B------:R-:W-:Y:S05]  /*a940*/  @!P0 BRA `(.L_x_1484) ;  /* 0x0000000000948947 */ /* 0x000fea0003800000 */
[----:B------:R-:W-:-:S13]  /*a950*/  ISETP.NE.AND P0, PT, R0, 0x2c, PT ;  /* 0x0000002c0000780c */ /* 0x000fda0003f05270 */
[----:B------:R-:W-:Y:S05]  /*a960*/  @P0 BRA `(.L_x_1457) ;  /* 0x0000000000440947 */ /* 0x000fea0003800000 */
[----:B------:R-:W2:Y:S01]  /*a970*/  I2F.S64 R6, R6 ;  /* 0x0000000600067312 */ /* 0x000ea20000301400 */
[----:B------:R-:W-:Y:S01]  /*a980*/  IMAD.MOV.U32 R34, RZ, RZ, R35 ;  /* 0x000000ffff227224 */ /* 0x000fe200078e0023 */
[----:B--2---:R-:W-:-:S04]  /*a990*/  SHF.R.U32.HI R4, RZ, 0x17, R6 ;  /* 0x00000017ff047819 */ /* 0x004fc80000011606 */
        /* <DEDUP_REMOVED lines=14> */
.L_x_1457:
[----:B------:R-:W-:Y:S01]  /*aa80*/  MOV R2, 0x0 ;  /* 0x0000000000027802 */ /* 0x000fe20000000f00 */
[----:B------:R-:W-:Y:S01]  /*aa90*/  ULDC.64 UR4, c[0x4][0xf8] ;  /* 0x01003e0000047ab9 */ /* 0x000fe20000000a00 */
[----:B------:R-:W-:Y:S01]  /*aaa0*/  ULDC.64 UR6, c[0x4][0x100] ;  /* 0x0100400000067ab9 */ /* 0x000fe20000000a00 */
[----:B------:R-:W-:Y:S01]  /*aab0*/  IMAD.U32 R4, RZ, RZ, UR4 ;  /* 0x00000004ff047e24 */ /* 0x000fe2000f8e00ff */
[----:B------:R-:W-:Y:S01]  /*aac0*/  MOV R7, UR7 ;  /* 0x0000000700077c02 */ /* 0x000fe20008000f00 */
[----:B------:R-:W-:Y:S01]  /*aad0*/  IMAD.U32 R5, RZ, RZ, UR5 ;  /* 0x00000005ff057e24 */ /* 0x000fe2000f8e00ff */
[----:B------:R-:W2:Y:S01]  /*aae0*/  LDC.64 R2, c[0x4][R2] ;  /* 0x0100000002027b82 */ /* 0x000ea20000000a00 */
[----:B------:R-:W-:Y:S01]  /*aaf0*/  ULDC.64 UR4, c[0x4][0x10] ;  /* 0x0100040000047ab9 */ /* 0x000fe20000000a00 */
[----:B------:R-:W-:Y:S02]  /*ab00*/  IMAD.U32 R6, RZ, RZ, UR6 ;  /* 0x00000006ff067e24 */ /* 0x000fe4000f8e00ff */
[----:B0-----:R-:W-:-:S02]  /*ab10*/  IMAD.U32 R10, RZ, RZ, UR4 ;  /* 0x00000004ff0a7e24 */ /* 0x001fc4000f8e00ff */
[----:B------:R-:W-:Y:S02]  /*ab20*/  IMAD.U32 R11, RZ, RZ, UR5 ;  /* 0x00000005ff0b7e24 */ /* 0x000fe4000f8e00ff */
[----:B------:R-:W-:Y:S02]  /*ab30*/  IMAD.MOV.U32 R8, RZ, RZ, 0x65 ;  /* 0x00000065ff087424 */ /* 0x000fe400078e00ff */
[----:B------:R-:W-:Y:S02]  /*ab40*/  IMAD.MOV.U32 R12, RZ, RZ, 0x1 ;  /* 0x00000001ff0c7424 */ /* 0x000fe400078e00ff */
[----:B------:R-:W-:-:S07]  /*ab50*/  IMAD.MOV.U32 R13, RZ, RZ, RZ ;  /* 0x000000ffff0d7224 */ /* 0x000fce00078e00ff */
[----:B------:R-:W-:-:S07]  /*ab60*/  LEPC R20, `(.L_x_1485) ;  /* 0x000000001014794e */ /* 0x000fce0000000000 */
[----:B-12---:R-:W-:Y:S05]  /*ab70*/  CALL.ABS.NOINC R2 ;  /* 0x0000000002007343 */ /* 0x006fea0003c00000 */
.L_x_1485:
[----:B------:R-:W-:Y:S01]  /*ab80*/  IMAD.MOV.U32 R34, RZ, RZ, R35 ;  /* 0x000000ffff227224 */ /* 0x000fe200078e0023 */
[----:B------:R-:W-:Y:S06]  /*ab90*/  BRA `(.L_x_1452) ;  /* 0x0000000000147947 */ /* 0x000fec0003800000 */
.L_x_1484:
[----:B------:R2:W-:Y:S01]  /*aba0*/  STG.E.64 desc[UR36][R2.64], R6 ;  /* 0x0000000602007986 */ /* 0x0005e2000c101b24 */
[----:B------:R-:W-:Y:S01]  /*abb0*/  IMAD.MOV.U32 R34, RZ, RZ, R35 ;  /* 0x000000ffff227224 */ /* 0x000fe200078e0023 */
[----:B------:R-:W-:Y:S06]  /*abc0*/  BRA `(.L_x_1452) ;  /* 0x0000000000087947 */ /* 0x000fec0003800000 */
.L_x_1483:
[----:B------:R3:W-:Y:S01]  /*abd0*/  STG.E desc[UR36][R2.64], R6 ;  /* 0x0000000602007986 */ /* 0x0007e2000c101924 */
[----:B------:R-:W-:-:S07]  /*abe0*/  IMAD.MOV.U32 R34, RZ, RZ, R35 ;  /* 0x000000ffff227224 */ /* 0x000fce00078e0023 */
.L_x_1452:
[----:B------:R-:W-:Y:S05]  /*abf0*/  BSYNC B6 ;  /* 0x0000000000067941 */ /* 0x000fea0003800000 */
.L_x_1451:
[----:B------:R-:W-:Y:S01]  /*ac00*/  ISETP.GE.AND P0, PT, R34, R37, PT ;  /* 0x000000252200720c */ /* 0x000fe20003f06270 */
[----:B------:R-:W-:-:S12]  /*ac10*/  BSSY B6, `(.L_x_1486) ;  /* 0x00001d9000067945 */ /* 0x000fd80003800000 */
[----:B------:R-:W-:Y:S05]  /*ac20*/  @P0 BRA `(.L_x_1487) ;  /* 0x0000001c005c0947 */ /* 0x000fea0003800000 */
[----:B------:R-:W5:Y:S01]  /*ac30*/  S2R R25, SR_CTAID.X ;  /* 0x0000000000197919 */ /* 0x000f620000002500 */
[----:B0-234-:R-:W0:Y:S01]  /*ac40*/  LDC.64 R2, c[0x0][0x280] ;  /* 0x0000a000ff027b82 */ /* 0x01de220000000a00 */
[----:B------:R-:W-:Y:S01]  /*ac50*/  PRMT R4, R24, 0x9910, RZ ;  /* 0x0000991018047816 */ /* 0x000fe200000000ff */
[----:B------:R-:W-:Y:S01]  /*ac60*/  ULDC UR4, c[0x0][0x2a0] ;  /* 0x0000a80000047ab9 */ /* 0x000fe20000000800 */
[----:B-----5:R-:W-:-:S04]  /*ac70*/  IMAD R0, R25, 0x200, R34 ;  /* 0x0000020019007824 */ /* 0x020fc800078e0222 */
[----:B------:R-:W-:Y:S02]  /*ac80*/  IMAD R5, R0, UR4, RZ ;  /* 0x0000000400057c24 */ /* 0x000fe4000f8e02ff */
[----:B------:R-:W-:-:S03]  /*ac90*/  IMAD.MOV.U32 R0, RZ, RZ, R4 ;  /* 0x000000ffff007224 */ /* 0x000fc600078e0004 */
[----:B0-----:R-:W-:Y:S02]  /*aca0*/  IADD3 R2, P0, R5, R2, RZ ;  /* 0x0000000205027210 */ /* 0x001fe40007f1e0ff */
        /* <DEDUP_REMOVED lines=13> */
.L_x_1491:
[----:B------:R0:W-:Y:S01]  /*ad80*/  STG.E.U8 desc[UR36][R2.64], R22 ;  /* 0x0000001602007986 */ /* 0x0001e2000c101124 */
[----:B------:R-:W-:Y:S05]  /*ad90*/  BRA `(.L_x_1493) ;  /* 0x0000000c004c7947 */ /* 0x000fea0003800000 */
.L_x_1490:
        /* <DEDUP_REMOVED lines=8> */
.L_x_1495:
[----:B------:R0:W-:Y:S01]  /*ae20*/  STG.E desc[UR36][R2.64], R22 ;  /* 0x0000001602007986 */ /* 0x0001e2000c101924 */
[----:B------:R-:W-:Y:S05]  /*ae30*/  BRA `(.L_x_1493) ;  /* 0x0000000c00247947 */ /* 0x000fea0003800000 */
.L_x_1494:
[----:B------:R0:W-:Y:S01]  /*ae40*/  STG.E.U16 desc[UR36][R2.64], R22 ;  /* 0x0000001602007986 */ /* 0x0001e2000c101524 */
[----:B------:R-:W-:Y:S05]  /*ae50*/  BRA `(.L_x_1493) ;  /* 0x0000000c001c7947 */ /* 0x000fea0003800000 */
.L_x_1489:
[----:B------:R-:W-:-:S13]  /*ae60*/  ISETP.GT.AND P0, PT, R0, 0x6, PT ;  /* 0x000000060000780c */ /* 0x000fda0003f04270 */
[----:B------:R-:W-:Y:S05]  /*ae70*/  @P0 BRA `(.L_x_1496) ;  /* 0x00000000002c0947 */ /* 0x000fea0003800000 */
[----:B------:R-:W-:-:S13]  /*ae80*/  ISETP.NE.AND P0, PT, R0, 0x5, PT ;  /* 0x000000050000780c */ /* 0x000fda0003f05270 */
[----:B------:R-:W-:Y:S05]  /*ae90*/  @!P0 BRA `(.L_x_1497) ;  /* 0x0000000000148947 */ /* 0x000fea0003800000 */
[----:B------:R-:W-:-:S13]  /*aea0*/  ISETP.NE.AND P0, PT, R0, 0x6, PT ;  /* 0x000000060000780c */ /* 0x000fda0003f05270 */
[----:B------:R-:W-:Y:S05]  /*aeb0*/  @P0 BRA `(.L_x_1492) ;  /* 0x0000000800b40947 */ /* 0x000fea0003800000 */
[----:B------:R-:W0:Y:S02]  /*aec0*/  I2F.S64 R23, R22 ;  /* 0x0000001600177312 */ /* 0x000e240000301400 */
[----:B0-----:R0:W-:Y:S01]  /*aed0*/  STG.E desc[UR36][R2.64], R23 ;  /* 0x0000001702007986 */ /* 0x0011e2000c101924 */
[----:B------:R-:W-:Y:S05]  /*aee0*/  BRA `(.L_x_1493) ;  /* 0x0000000800f87947 */ /* 0x000fea0003800000 */
.L_x_1497:
[----:B------:R-:W0:Y:S02]  /*aef0*/  I2F.S64 R0, R22 ;  /* 0x0000001600007312 */ /* 0x000e240000301400 */
[----:B0-----:R-:W-:-:S05]  /*af00*/  F2FP.F16.F32.PACK_AB R0, RZ, R0 ;  /* 0x00000000ff00723e */ /* 0x001fca00000000ff */
[----:B------:R0:W-:Y:S01]  /*af10*/  STG.E.U16 desc[UR36][R2.64], R0 ;  /* 0x0000000002007986 */ /* 0x0001e2000c101524 */
[----:B------:R-:W-:Y:S05]  /*af20*/  BRA `(.L_x_1493) ;  /* 0x0000000800e87947 */ /* 0x000fea0003800000 */
.L_x_1496:
[----:B------:R-:W-:-:S13]  /*af30*/  ISETP.NE.AND P0, PT, R0, 0x7, PT ;  /* 0x000000070000780c */ /* 0x000fda0003f05270 */
[----:B------:R-:W-:Y:S05]  /*af40*/  @!P0 BRA `(.L_x_1498) ;  /* 0x0000000000348947 */ /* 0x000fea0003800000 */
[----:B------:R-:W-:-:S13]  /*af50*/  ISETP.NE.AND P0, PT, R0, 0x8, PT ;  /* 0x000000080000780c */ /* 0x000fda0003f05270 */
[----:B------:R-:W-:Y:S05]  /*af60*/  @!P0 BRA `(.L_x_1499) ;  /* 0x0000000000188947 */ /* 0x000fea0003800000 */
[----:B------:R-:W-:-:S13]  /*af70*/  ISETP.NE.AND P0, PT, R0, 0x9, PT ;  /* 0x000000090000780c */ /* 0x000fda0003f05270 */
[----:B------:R-:W-:Y:S05]  /*af80*/  @P0 BRA `(.L_x_1492) ;  /* 0x0000000800800947 */ /* 0x000fea0003800000 */
[----:B------:R-:W0:Y:S01]  /*af90*/  I2F.S64 R4, R22 ;  /* 0x0000001600047312 */ /* 0x000e220000301400 */
[----:B------:R-:W-:-:S05]  /*afa0*/  IMAD.MOV.U32 R5, RZ, RZ, RZ ;  /* 0x000000ffff057224 */ /* 0x000fca00078e00ff */
[----:B0-----:R0:W-:Y:S01]  /*afb0*/  STG.E.64 desc[UR36][R2.64], R4 ;  /* 0x0000000402007986 */ /* 0x0011e2000c101b24 */
[----:B------:R-:W-:Y:S05]  /*afc0*/  BRA `(.L_x_1493) ;  /* 0x0000000800c07947 */ /* 0x000fea0003800000 */
.L_x_1499:
[----:B------:R-:W0:Y:S02]  /*afd0*/  I2F.S64 R22, R22 ;  /* 0x0000001600167312 */ /* 0x000e240000301400 */
[----:B0-----:R-:W-:-:S04]  /*afe0*/  F2FP.F16.F32.PACK_AB R5, RZ, R22 ;  /* 0x00000016ff05723e */ /* 0x001fc800000000ff */
[----:B------:R-:W-:-:S05]  /*aff0*/  PRMT R5, R5, 0x5410, RZ ;  /* 0x0000541005057816 */ /* 0x000fca00000000ff */
[----:B------:R0:W-:Y:S01]  /*b000*/  STG.E desc[UR36][R2.64], R5 ;  /* 0x0000000502007986 */ /* 0x0001e2000c101924 */
[----:B------:R-:W-:Y:S05]  /*b010*/  BRA `(.L_x_1493) ;  /* 0x0000000800ac7947 */ /* 0x000fea0003800000 */
.L_x_1498:
[----:B------:R-:W0:Y:S02]  /*b020*/  I2F.F64.S64 R22, R22 ;  /* 0x0000001600167312 */ /* 0x000e240000301c00 */
[----:B0-----:R0:W-:Y:S01]  /*b030*/  STG.E.64 desc[UR36][R2.64], R22 ;  /* 0x0000001602007986 */ /* 0x0011e2000c101b24 */
[----:B------:R-:W-:Y:S05]  /*b040*/  BRA `(.L_x_1493) ;  /* 0x0000000800a07947 */ /* 0x000fea0003800000 */
.L_x_1488:
        /* <DEDUP_REMOVED lines=13> */
.L_x_1502:
[----:B------:R-:W0:Y:S01]  /*b120*/  I2F.F64.S64 R4, R22 ;  /* 0x0000001600047312 */ /* 0x000e220000301c00 */
[----:B------:R-:W-:-:S05]  /*b130*/  CS2R R6, SRZ ;  /* 0x0000000000067805 */ /* 0x000fca000001ff00 */
[----:B0-----:R0:W-:Y:S01]  /*b140*/  STG.E.128 desc[UR36][R2.64], R4 ;  /* 0x0000000402007986 */ /* 0x0011e2000c101d24 */
[----:B------:R-:W-:Y:S05]  /*b150*/  BRA `(.L_x_1493) ;  /* 0x00000008005c7947 */ /* 0x000fea0003800000 */
.L_x_1501:
[----:B------:R-:W-:-:S13]  /*b160*/  ISETP.NE.AND P0, PT, R0, 0xf, PT ;  /* 0x0000000f0000780c */ /* 0x000fda0003f05270 */
[----:B------:R-:W-:Y:S05]  /*b170*/  @!P0 BRA `(.L_x_1503) ;  /* 0x0000000000b48947 */ /* 0x000fea0003800000 */
[----:B------:R-:W-:-:S13]  /*b180*/  ISETP.NE.AND P0, PT, R0, 0x17, PT ;  /* 0x000000170000780c */ /* 0x000fda0003f05270 */
[----:B------:R-:W-:Y:S05]  /*b190*/  @!P0 BRA `(.L_x_1504) ;  /* 0x0000000000548947 */ /* 0x000fea0003800000 */
[----:B------:R-:W-:-:S13]  /*b1a0*/  ISETP.NE.AND P0, PT, R0, 0x18, PT ;  /* 0x000000180000780c */ /* 0x000fda0003f05270 */
[----:B------:R-:W-:Y:S05]  /*b1b0*/  @P0 BRA `(.L_x_1492) ;  /* 0x0000000400f40947 */ /* 0x000fea0003800000 */
[----:B------:R-:W0:Y:S01]  /*b1c0*/  I2F.S64 R23, R22 ;  /* 0x0000001600177312 */ /* 0x000e220000301400 */
[----:B------:R-:W-:Y:S01]  /*b1d0*/  BSSY B0, `(.L_x_1505) ;  /* 0x000000e000007945 */ /* 0x000fe20003800000 */
[C---:B0-----:R-:W-:Y:S02]  /*b1e0*/  LOP3.LUT R4, R23.reuse, 0x7fffffff, RZ, 0xc0, !PT ;  /* 0x7fffffff17047812 */ /* 0x041fe400078ec0ff */
        /* <DEDUP_REMOVED lines=12> */
.L_x_1506:
[----:B------:R-:W-:Y:S05]  /*b2b0*/  BSYNC B0 ;  /* 0x0000000000007941 */ /* 0x000fea0003800000 */
.L_x_1505:
[----:B------:R-:W-:-:S05]  /*b2c0*/  LOP3.LUT R5, R0, R5, RZ, 0xfc, !PT ;  /* 0x0000000500057212 */ /* 0x000fca00078efcff */
[----:B------:R0:W-:Y:S01]  /*b2d0*/  STG.E.U8 desc[UR36][R2.64], R5 ;  /* 0x0000000502007986 */ /* 0x0001e2000c101124 */
[----:B------:R-:W-:Y:S05]  /*b2e0*/  BRA `(.L_x_1493) ;  /* 0x0000000400f87947 */ /* 0x000fea0003800000 */
.L_x_1504:
[----:B------:R-:W0:Y:S01]  /*b2f0*/  I2F.S64 R23, R22 ;  /* 0x0000001600177312 */ /* 0x000e220000301400 */
[----:B------:R-:W-:Y:S01]  /*b300*/  BSSY B0, `(.L_x_1507) ;  /* 0x000000f000007945 */ /* 0x000fe20003800000 */
[----:B0-----:R-:W-:-:S04]  /*b310*/  LOP3.LUT R4, R23, 0x7fffffff, RZ, 0xc0, !PT ;  /* 0x7fffffff17047812 */ /* 0x001fc800078ec0ff */
        /* <DEDUP_REMOVED lines=10> */
.L_x_1508:
[----:B------:R-:W-:Y:S01]  /*b3c0*/  IMAD.MOV.U32 R0, RZ, RZ, 0x7f ;  /* 0x0000007fff007424 */ /* 0x000fe200078e00ff */
[----:B------:R-:W-:-:S04]  /*b3d0*/  ISETP.GT.U32.AND P0, PT, R4, 0x7f800000, PT ;  /* 0x7f8000000400780c */ /* 0x000fc80003f04070 */
[----:B------:R-:W-:-:S09]  /*b3e0*/  SEL R0, R0, 0x7c, P0 ;  /* 0x0000007c00007807 */ /* 0x000fd20000000000 */
.L_x_1509:
[----:B------:R-:W-:Y:S05]  /*b3f0*/  BSYNC B0 ;  /* 0x0000000000007941 */ /* 0x000fea0003800000 */
.L_x_1507:
[----:B------:R-:W-:-:S04]  /*b400*/  LOP3.LUT R4, R23, 0x80000000, RZ, 0xc0, !PT ;  /* 0x8000000017047812 */ /* 0x000fc800078ec0ff */
[----:B------:R-:W-:-:S04]  /*b410*/  SHF.R.U32.HI R5, RZ, 0x18, R4 ;  /* 0x00000018ff057819 */ /* 0x000fc80000011604 */
[----:B------:R-:W-:-:S05]  /*b420*/  LOP3.LUT R5, R0, R5, RZ, 0xfc, !PT ;  /* 0x0000000500057212 */ /* 0x000fca00078efcff */
[----:B------:R0:W-:Y:S01]  /*b430*/  STG.E.U8 desc[UR36][R2.64], R5 ;  /* 0x0000000502007986 */ /* 0x0001e2000c101124 */
[----:B------:R-:W-:Y:S05]  /*b440*/  BRA `(.L_x_1493) ;  /* 0x0000000400a07947 */ /* 0x000fea0003800000 */
.L_x_1503:
[----:B------:R-:W0:Y:S02]  /*b450*/  I2F.S64 R0, R22 ;  /* 0x0000001600007312 */ /* 0x000e240000301400 */
[----:B0-----:R-:W-:-:S05]  /*b460*/  F2FP.BF16.F32.PACK_AB R0, RZ, R0 ;  /* 0x00000000ff00723e */ /* 0x001fca00000010ff */
[----:B------:R0:W-:Y:S01]  /*b470*/  STG.E.U16 desc[UR36][R2.64], R0 ;  /* 0x0000000002007986 */ /* 0x0001e2000c101524 */
[----:B------:R-:W-:Y:S05]  /*b480*/  BRA `(.L_x_1493) ;  /* 0x0000000400907947 */ /* 0x000fea0003800000 */
.L_x_1500:
        /* <DEDUP_REMOVED lines=10> */
.L_x_1512:
[----:B------:R-:W0:Y:S01]  /*b530*/  I2F.S64 R23, R22 ;  /* 0x0000001600177312 */ /* 0x000e220000301400 */
[----:B------:R-:W-:Y:S01]  /*b540*/  BSSY B0, `(.L_x_1513) ;  /* 0x0000014000007945 */ /* 0x000fe20003800000 */
[----:B------:R-:W-:Y:S01]  /*b550*/  IMAD.MOV.U32 R0, RZ, RZ, 0x80 ;  /* 0x00000080ff007424 */ /* 0x000fe200078e00ff */
[----:B0-----:R-:W-:-:S04]  /*b560*/  LOP3.LUT R5, R23, 0x7fffffff, RZ, 0xc0, !PT ;  /* 0x7fffffff17057812 */ /* 0x001fc800078ec0ff */
        /* <DEDUP_REMOVED lines=13> */
.L_x_1515:
[----:B------:R-:W-:-:S04]  /*b640*/  LOP3.LUT R0, R23, 0x80000000, RZ, 0xc0, !PT ;  /* 0x8000000017007812 */ /* 0x000fc800078ec0ff */
[----:B------:R-:W-:-:S04]  /*b650*/  SHF.R.U32.HI R5, RZ, 0x18, R0 ;  /* 0x00000018ff057819 */ /* 0x000fc80000011600 */
[----:B------:R-:W-:-:S04]  /*b660*/  LOP3.LUT R4, R4, R5, RZ, 0xfc, !PT ;  /* 0x0000000504047212 */ /* 0x000fc800078efcff */
[----:B------:R-:W-:-:S07]  /*b670*/  PRMT R0, R4, 0x7610, R0 ;  /* 0x0000761004007816 */ /* 0x000fce0000000000 */
.L_x_1514:
[----:B------:R-:W-:Y:S05]  /*b680*/  BSYNC B0 ;  /* 0x0000000000007941 */ /* 0x000fea0003800000 */
.L_x_1513:
[----:B------:R4:W-:Y:S01]  /*b690*/  STG.E.U8 desc[UR36][R2.64], R0 ;  /* 0x0000000002007986 */ /* 0x0009e2000c101124 */
[----:B------:R-:W-:Y:S05]  /*b6a0*/  BRA `(.L_x_1493) ;  /* 0x0000000400087947 */ /* 0x000fea0003800000 */
.L_x_1511:
        /* <DEDUP_REMOVED lines=17> */
.L_x_1518:
[----:B------:R-:W-:-:S04]  /*b7c0*/  LOP3.LUT R0, R23, 0x80000000, RZ, 0xc0, !PT ;  /* 0x8000000017007812 */ /* 0x000fc800078ec0ff */
[----:B------:R-:W-:-:S04]  /*b7d0*/  SHF.R.U32.HI R5, RZ, 0x18, R0 ;  /* 0x00000018ff057819 */ /* 0x000fc80000011600 */
[----:B------:R-:W-:-:S04]  /*b7e0*/  LOP3.LUT R4, R4, R5, RZ, 0xfc, !PT ;  /* 0x0000000504047212 */ /* 0x000fc800078efcff */
[----:B------:R-:W-:-:S07]  /*b7f0*/  PRMT R0, R4, 0x7610, R0 ;  /* 0x0000761004007816 */ /* 0x000fce0000000000 */
.L_x_1517:
[----:B------:R-:W-:Y:S05]  /*b800*/  BSYNC B0 ;  /* 0x0000000000007941 */ /* 0x000fea0003800000 */
.L_x_1516:
[----:B------:R0:W-:Y:S01]  /*b810*/  STG.E.U8 desc[UR36][R2.64], R0 ;  /* 0x0000000002007986 */ /* 0x0001e2000c101124 */
[----:B------:R-:W-:Y:S05]  /*b820*/  BRA `(.L_x_1493) ;  /* 0x0000000000a87947 */ /* 0x000fea0003800000 */
.L_x_1510:
[----:B------:R-:W-:-:S13]  /*b830*/  ISETP.NE.AND P0, PT, R0, 0x1c, PT ;  /* 0x0000001c0000780c */ /* 0x000fda0003f05270 */
[----:B------:R-:W-:Y:S05]  /*b840*/  @!P0 BRA `(.L_x_1519) ;  /* 0x00000000009c8947 */ /* 0x000fea0003800000 */
[----:B------:R-:W-:-:S13]  /*b850*/  ISETP.NE.AND P0, PT, R0, 0x1d, PT ;  /* 0x0000001d0000780c */ /* 0x000fda0003f05270 */
[----:B------:R-:W-:Y:S05]  /*b860*/  @!P0 BRA `(.L_x_1520) ;  /* 0x00000000008c8947 */ /* 0x000fea0003800000 */
[----:B------:R-:W-:-:S13]  /*b870*/  ISETP.NE.AND P0, PT, R0, 0x2c, PT ;  /* 0x0000002c0000780c */ /* 0x000fda0003f05270 */
[----:B------:R-:W-:Y:S05]  /*b880*/  @P0 BRA `(.L_x_1492) ;  /* 0x0000000000400947 */ /* 0x000fea0003800000 */
[----:B------:R-:W0:Y:S02]  /*b890*/  I2F.S64 R22, R22 ;  /* 0x0000001600167312 */ /* 0x000e240000301400 */
[----:B0-----:R-:W-:-:S04]  /*b8a0*/  SHF.R.U32.HI R4, RZ, 0x17, R22 ;  /* 0x00000017ff047819 */ /* 0x001fc80000011616 */
        /* <DEDUP_REMOVED lines=14> */
.L_x_1492:
        /* <DEDUP_REMOVED lines=15> */
[----:B01----:R-:W-:Y:S05]  /*ba80*/  CALL.ABS.NOINC R2 ;  /* 0x0000000002007343 */ /* 0x003fea0003c00000 */
.L_x_1521:
[----:B------:R-:W-:Y:S05]  /*ba90*/  BRA `(.L_x_1493) ;  /* 0x00000000000c7947 */ /* 0x000fea0003800000 */
.L_x_1520:
[----:B------:R3:W-:Y:S01]  /*baa0*/  STG.E.64 desc[UR36][R2.64], R22 ;  /* 0x0000001602007986 */ /* 0x0007e2000c101b24 */
[----:B------:R-:W-:Y:S05]  /*bab0*/  BRA `(.L_x_1493) ;  /* 0x0000000000047947 */ /* 0x000fea0003800000 */
.L_x_1519:
[----:B------:R0:W-:Y:S02]  /*bac0*/  STG.E desc[UR36][R2.64], R22 ;  /* 0x0000001602007986 */ /* 0x0001e4000c101924 */
.L_x_1493:
[----:B------:R-:W-:-:S05]  /*bad0*/  VIADD R34, R34, 0x80 ;  /* 0x0000008022227836 */ /* 0x000fca0000000000 */
[----:B------:R-:W-:-:S13]  /*bae0*/  ISETP.GE.AND P0, PT, R34, R37, PT ;  /* 0x000000252200720c */ /* 0x000fda0003f06270 */
[----:B------:R-:W-:Y:S05]  /*baf0*/  @P0 BRA `(.L_x_1487) ;  /* 0x0000000c00a80947 */ /* 0x000fea0003800000 */
[----:B0-234-:R-:W0:Y:S01]  /*bb00*/  LDC.64 R2, c[0x0][0x280] ;  /* 0x0000a000ff027b82 */ /* 0x01de220000000a00 */
        /* <DEDUP_REMOVED lines=19> */
.L_x_1525:
[----:B------:R0:W-:Y:S01]  /*bc40*/  STG.E.U8 desc[UR36][R2.64], R18 ;  /* 0x0000001202007986 */ /* 0x0001e2000c101124 */
[----:B------:R-:W-:Y:S05]  /*bc50*/  BRA `(.L_x_1527) ;  /* 0x0000000c004c7947 */ /* 0x000fea0003800000 */
.L_x_1524:
        /* <DEDUP_REMOVED lines=8> */
.L_x_1529:
[----:B------:R0:W-:Y:S01]  /*bce0*/  STG.E desc[UR36][R2.64], R18 ;  /* 0x0000001202007986 */ /* 0x0001e2000c101924 */
[----:B------:R-:W-:Y:S05]  /*bcf0*/  BRA `(.L_x_1527) ;  /* 0x0000000c00247947 */ /* 0x000fea0003800000 */
.L_x_1528:
[----:B------:R0:W-:Y:S01]  /*bd00*/  STG.E.U16 desc[UR36][R2.64], R18 ;  /* 0x0000001202007986 */ /* 0x0001e2000c101524 */
[----:B------:R-:W-:Y:S05]  /*bd10*/  BRA `(.L_x_1527) ;  /* 0x0000000c001c7947 */ /* 0x000fea0003800000 */
.L_x_1523:
        /* <DEDUP_REMOVED lines=9> */
.L_x_1531:
[----:B------:R-:W0:Y:S02]  /*bdb0*/  I2F.S64 R0, R18 ;  /* 0x0000001200007312 */ /* 0x000e240000301400 */
[----:B0-----:R-:W-:-:S05]  /*bdc0*/  F2FP.F16.F32.PACK_AB R0, RZ, R0 ;  /* 0x00000000ff00723e */ /* 0x001fca00000000ff */
[----:B------:R0:W-:Y:S01]  /*bdd0*/  STG.E.U16 desc[UR36][R2.64], R0 ;  /* 0x0000000002007986 */ /* 0x0001e2000c101524 */
[----:B------:R-:W-:Y:S05]  /*bde0*/  BRA `(.L_x_1527) ;  /* 0x0000000800e87947 */ /* 0x000fea0003800000 */
.L_x_1530:
        /* <DEDUP_REMOVED lines=10> */
.L_x_1533:
[----:B------:R-:W0:Y:S02]  /*be90*/  I2F.S64 R18, R18 ;  /* 0x0000001200127312 */ /* 0x000e240000301400 */
[----:B0-----:R-:W-:-:S04]  /*bea0*/  F2FP.F16.F32.PACK_AB R5, RZ, R18 ;  /* 0x00000012ff05723e */ /* 0x001fc800000000ff */
[----:B------:R-:W-:-:S05]  /*beb0*/  PRMT R5, R5, 0x5410, RZ ;  /* 0x0000541005057816 */ /* 0x000fca00000000ff */
[----:B------:R3:W-:Y:S01]  /*bec0*/  STG.E desc[UR36][R2.64], R5 ;  /* 0x0000000502007986 */ /* 0x0007e2000c101924 */
[----:B------:R-:W-:Y:S05]  /*bed0*/  BRA `(.L_x_1527) ;  /* 0x0000000800ac7947 */ /* 0x000fea0003800000 */
.L_x_1532:
[----:B------:R-:W0:Y:S02]  /*bee0*/  I2F.F64.S64 R18, R18 ;  /* 0x0000001200127312 */ /* 0x000e240000301c00 */
[----:B0-----:R0:W-:Y:S01]  /*bef0*/  STG.E.64 desc[UR36][R2.64], R18 ;  /* 0x0000001202007986 */ /* 0x0011e2000c101b24 */
[----:B------:R-:W-:Y:S05]  /*bf00*/  BRA `(.L_x_1527) ;  /* 0x0000000800a07947 */ /* 0x000fea0003800000 */
.L_x_1522:
        /* <DEDUP_REMOVED lines=13> */
.L_x_1536:
[----:B------:R-:W0:Y:S01]  /*bfe0*/  I2F.F64.S64 R4, R18 ;  /* 0x0000001200047312 */ /* 0x000e220000301c00 */
[----:B------:R-:W-:-:S05]  /*bff0*/  CS2R R6, SRZ ;  /* 0x0000000000067805 */ /* 0x000fca000001ff00 */
[----:B0-----:R0:W-:Y:S01]  /*c000*/  STG.E.128 desc[UR36][R2.64], R4 ;  /* 0x0000000402007986 */ /* 0x0011e2000c101d24 */
[----:B------:R-:W-:Y:S05]  /*c010*/  BRA `(.L_x_1527) ;  /* 0x00000008005c7947 */ /* 0x000fea0003800000 */
.L_x_1535:
        /* <DEDUP_REMOVED lines=21> */
.L_x_1540:
[----:B------:R-:W-:Y:S05]  /*c170*/  BSYNC B0 ;  /* 0x0000000000007941 */ /* 0x000fea0003800000 */
.L_x_1539:
[----:B------:R-:W-:-:S05]  /*c180*/  LOP3.LUT R5, R0, R5, RZ, 0xfc, !PT ;  /* 0x0000000500057212 */ /* 0x000fca00078efcff */
[----:B------:R0:W-:Y:S01]  /*c190*/  STG.E.U8 desc[UR36][R2.64], R5 ;  /* 0x0000000502007986 */ /* 0x0001e2000c101124 */
[----:B------:R-:W-:Y:S05]  /*c1a0*/  BRA `(.L_x_1527) ;  /* 0x0000000400f87947 */ /* 0x000fea0003800000 */
.L_x_1538:
        /* <DEDUP_REMOVED lines=13> */
.L_x_1542:
[----:B------:R-:W-:Y:S01]  /*c280*/  HFMA2.MMA R0, -RZ, RZ, 0, 7.569789886474609375e-06 ;  /* 0x0000007fff007435 */ /* 0x000fe200000001ff */
[----:B------:R-:W-:-:S09]  /*c290*/  ISETP.GT.U32.AND P0, PT, R4, 0x7f800000, PT ;  /* 0x7f8000000400780c */ /* 0x000fd20003f04070 */
[----:B------:R-:W-:-:S07]  /*c2a0*/  SEL R0, R0, 0x7c, P0 ;  /* 0x0000007c00007807 */ /* 0x000fce0000000000 */
.L_x_1543:
[----:B------:R-:W-:Y:S05]  /*c2b0*/  BSYNC B0 ;  /* 0x0000000000007941 */ /* 0x000fea0003800000 */
.L_x_1541:
[----:B------:R-:W-:-:S04]  /*c2c0*/  LOP3.LUT R4, R19, 0x80000000, RZ, 0xc0, !PT ;  /* 0x8000000013047812 */ /* 0x000fc800078ec0ff */
[----:B------:R-:W-:-:S04]  /*c2d0*/  SHF.R.U32.HI R5, RZ, 0x18, R4 ;  /* 0x00000018ff057819 */ /* 0x000fc80000011604 */
[----:B------:R-:W-:-:S05]  /*c2e0*/  LOP3.LUT R5, R0, R5, RZ, 0xfc, !PT ;  /* 0x0000000500057212 */ /* 0x000fca00078efcff */
[----:B------:R0:W-:Y:S01]  /*c2f0*/  STG.E.U8 desc[UR36][R2.64], R5 ;  /* 0x0000000502007986 */ /* 0x0001e2000c101124 */
[----:B------:R-:W-:Y:S05]  /*c300*/  BRA `(.L_x_1527) ;  /* 0x0000000400a07947 */ /* 0x000fea0003800000 */
.L_x_1537:
[----:B------:R-:W0:Y:S02]  /*c310*/  I2F.S64 R0, R18 ;  /* 0x0000001200007312 */ /* 0x000e240000301400 */
[----:B0-----:R-:W-:-:S05]  /*c320*/  F2FP.BF16.F32.PACK_AB R0, RZ, R0 ;  /* 0x00000000ff00723e */ /* 0x001fca00000010ff */
[----:B------:R0:W-:Y:S01]  /*c330*/  STG.E.U16 desc[UR36][R2.64], R0 ;  /* 0x0000000002007986 */ /* 0x0001e2000c101524 */
[----:B------:R-:W-:Y:S05]  /*c340*/  BRA `(.L_x_1527) ;  /* 0x0000000400907947 */ /* 0x000fea0003800000 */
.L_x_1534:
        /* <DEDUP_REMOVED lines=10> */
.L_x_1546:
        /* <DEDUP_REMOVED lines=17> */
.L_x_1549:
[----:B------:R-:W-:-:S04]  /*c500*/  LOP3.LUT R0, R19, 0x80000000, RZ, 0xc0, !PT ;  /* 0x8000000013007812 */ /* 0x000fc800078ec0ff */
[----:B------:R-:W-:-:S04]  /*c510*/  SHF.R.U32.HI R5, RZ, 0x18, R0 ;  /* 0x00000018ff057819 */ /* 0x000fc80000011600 */
[----:B------:R-:W-:-:S04]  /*c520*/  LOP3.LUT R4, R4, R5, RZ, 0xfc, !PT ;  /* 0x0000000504047212 */ /* 0x000fc800078efcff */
[----:B------:R-:W-:-:S07]  /*c530*/  PRMT R0, R4, 0x7610, R0 ;  /* 0x0000761004007816 */ /* 0x000fce0000000000 */
.L_x_1548:
[----:B------:R-:W-:Y:S05]  /*c540*/  BSYNC B0 ;  /* 0x0000000000007941 */ /* 0x000fea0003800000 */
.L_x_1547:
[----:B------:R0:W-:Y:S01]  /*c550*/  STG.E.U8 desc[UR36][R2.64], R0 ;  /* 0x0000000002007986 */ /* 0x0001e2000c101124 */
[----:B------:R-:W-:Y:S05]  /*c560*/  BRA `(.L_x_1527) ;  /* 0x0000000400087947 */ /* 0x000fea0003800000 */
.L_x_1545:
        /* <DEDUP_REMOVED lines=17> */
.L_x_1552:
[----:B------:R-:W-:-:S04]  /*c680*/  LOP3.LUT R0, R19, 0x80000000, RZ, 0xc0, !PT ;  /* 0x8000000013007812 */ /* 0x000fc800078ec0ff */
[----:B------:R-:W-:-:S04]  /*c690*/  SHF.R.U32.HI R5, RZ, 0x18, R0 ;  /* 0x00000018ff057819 */ /* 0x000fc80000011600 */
[----:B------:R-:W-:-:S04]  /*c6a0*/  LOP3.LUT R4, R4, R5, RZ, 0xfc, !PT ;  /* 0x0000000504047212 */ /* 0x000fc800078efcff */
[----:B------:R-:W-:-:S07]  /*c6b0*/  PRMT R0, R4, 0x7610, R0 ;  /* 0x0000761004007816 */ /* 0x000fce0000000000 */
.L_x_1551:
[----:B------:R-:W-:Y:S05]  /*c6c0*/  BSYNC B0 ;  /* 0x0000000000007941 */ /* 0x000fea0003800000 */
.L_x_1550:
[----:B------:R0:W-:Y:S01]  /*c6d0*/  STG.E.U8 desc[UR36][R2.64], R0 ;  /* 0x0000000002007986 */ /* 0x0001e2000c101124 */
[----:B------:R-:W-:Y:S05]  /*c6e0*/  BRA `(.L_x_1527) ;  /* 0x0000000000a87947 */ /* 0x000fea0003800000 */
.L_x_1544:
        /* <DEDUP_REMOVED lines=22> */
.L_x_1526:
        /* <DEDUP_REMOVED lines=15> */
[----:B-12---:R-:W-:Y:S05]  /*c940*/  CALL.ABS.NOINC R2 ;  /* 0x0000000002007343 */ /* 0x006fea0003c00000 */
.L_x_1555:
[----:B------:R-:W-:Y:S05]  /*c950*/  BRA `(.L_x_1527) ;  /* 0x00000000000c7947 */ /* 0x000fea0003800000 */
.L_x_1554:
[----:B------:R0:W-:Y:S01]  /*c960*/  STG.E.64 desc[UR36][R2.64], R18 ;  /* 0x0000001202007986 */ /* 0x0001e2000c101b24 */
[----:B------:R-:W-:Y:S05]  /*c970*/  BRA `(.L_x_1527) ;  /* 0x0000000000047947 */ /* 0x000fea0003800000 */
.L_x_1553:
[----:B------:R0:W-:Y:S02]  /*c980*/  STG.E desc[UR36][R2.64], R18 ;  /* 0x0000001202007986 */ /* 0x0001e4000c101924 */
.L_x_1527:
[----:B------:R-:W-:-:S07]  /*c990*/  VIADD R34, R34, 0x80 ;  /* 0x0000008022227836 */ /* 0x000fce0000000000 */
.L_x_1487:
[----:B------:R-:W-:Y:S05]  /*c9a0*/  BSYNC B6 ;  /* 0x0000000000067941 */ /* 0x000fea0003800000 */
.L_x_1486:
[----:B------:R-:W-:-:S13]  /*c9b0*/  ISETP.GE.AND P0, PT, R34, R37, PT ;  /* 0x000000252200720c */ /* 0x000fda0003f06270 */
[----:B------:R-:W-:Y:S05]  /*c9c0*/  @P0 EXIT ;  /* 0x000000000000094d */ /* 0x000fea0003800000 */
[----:B0-2-4-:R-:W0:Y:S01]  /*c9d0*/  S2R R0, SR_CTAID.X ;  /* 0x0000000000007919 */ /* 0x015e220000002500 */
[----:B---3--:R-:W2:Y:S01]  /*c9e0*/  LDC.64 R2, c[0x0][0x280] ;  /* 0x0000a000ff027b82 */ /* 0x008ea20000000a00 */
[----:B------:R-:W-:Y:S01]  /*c9f0*/  ULDC UR4, c[0x0][0x2a0] ;  /* 0x0000a80000047ab9 */ /* 0x000fe20000000800 */
[----:B0-----:R-:W-:Y:S01]  /*ca00*/  IMAD R34, R0, 0x200, R34 ;  /* 0x0000020000227824 */ /* 0x001fe200078e0222 */
[----:B------:R-:W-:-:S03]  /*ca10*/  PRMT R0, R24, 0x9910, RZ ;  /* 0x0000991018007816 */ /* 0x000fc600000000ff */
[----:B------:R-:W-:Y:S01]  /*ca20*/  IMAD R5, R34, UR4, RZ ;  /* 0x0000000422057c24 */ /* 0x000fe2000f8e02ff */
[----:B------:R-:W-:-:S04]  /*ca30*/  ISETP.GT.AND P1, PT, R0, 0x9, PT ;  /* 0x000000090000780c */ /* 0x000fc80003f24270 */
[----:B--2---:R-:W-:-:S05]  /*ca40*/  IADD3 R2, P0, R5, R2, RZ ;  /* 0x0000000205027210 */ /* 0x004fca0007f1e0ff */
[----:B------:R-:W-:-:S04]  /*ca50*/  IMAD.X R3, RZ, RZ, R3, P0 ;  /* 0x000000ffff037224 */ /* 0x000fc800000e0603 */
        /* <DEDUP_REMOVED lines=11> */
.L_x_1559:
[----:B------:R-:W-:Y:S01]  /*cb10*/  STG.E.U8 desc[UR36][R2.64], R16 ;  /* 0x0000001002007986 */ /* 0x000fe2000c101124 */
[----:B------:R-:W-:Y:S05]  /*cb20*/  EXIT ;  /* 0x000000000000794d */ /* 0x000fea0003800000 */
.L_x_1558:
        /* <DEDUP_REMOVED lines=8> */
.L_x_1562:
[----:B------:R-:W-:Y:S01]  /*cbb0*/  STG.E desc[UR36][R2.64], R16 ;  /* 0x0000001002007986 */ /* 0x000fe2000c101924 */
[----:B------:R-:W-:Y:S05]  /*cbc0*/  EXIT ;  /* 0x000000000000794d */ /* 0x000fea0003800000 */
.L_x_1561:
[----:B------:R-:W-:Y:S01]  /*cbd0*/  STG.E.U16 desc[UR36][R2.64], R16 ;  /* 0x0000001002007986 */ /* 0x000fe2000c101524 */
[----:B------:R-:W-:Y:S05]  /*cbe0*/  EXIT ;  /* 0x000000000000794d */ /* 0x000fea0003800000 */
.L_x_1557:
[----:B------:R-:W-:-:S13]  /*cbf0*/  ISETP.GT.AND P0, PT, R0, 0x6, PT ;  /* 0x000000060000780c */ /* 0x000fda0003f04270 */
[----:B------:R-:W-:Y:S05]  /*cc00*/  @P0 BRA `(.L_x_1563) ;  /* 0x00000000002c0947 */ /* 0x000fea0003800000 */
[----:B------:R-:W-:-:S13]  /*cc10*/  ISETP.NE.AND P0, PT, R0, 0x5, PT ;  /* 0x000000050000780c */ /* 0x000fda0003f05270 */
[----:B------:R-:W-:Y:S05]  /*cc20*/  @!P0 BRA `(.L_x_1564) ;  /* 0x0000000000148947 */ /* 0x000fea0003800000 */
[----:B------:R-:W-:-:S13]  /*cc30*/  ISETP.NE.AND P0, PT, R0, 0x6, PT ;  /* 0x000000060000780c */ /* 0x000fda0003f05270 */
[----:B------:R-:W-:Y:S05]  /*cc40*/  @P0 BRA `(.L_x_1560) ;  /* 0x0000000800b40947 */ /* 0x000fea0003800000 */
[----:B------:R-:W0:Y:S02]  /*cc50*/  I2F.S64 R17, R16 ;  /* 0x0000001000117312 */ /* 0x000e240000301400 */
[----:B0-----:R-:W-:Y:S01]  /*cc60*/  STG.E desc[UR36][R2.64], R17 ;  /* 0x0000001102007986 */ /* 0x001fe2000c101924 */
[----:B------:R-:W-:Y:S05]  /*cc70*/  EXIT ;  /* 0x000000000000794d */ /* 0x000fea0003800000 */
.L_x_1564:
[----:B------:R-:W0:Y:S02]  /*cc80*/  I2F.S64 R0, R16 ;  /* 0x0000001000007312 */ /* 0x000e240000301400 */
[----:B0-----:R-:W-:-:S05]  /*cc90*/  F2FP.F16.F32.PACK_AB R0, RZ, R0 ;  /* 0x00000000ff00723e */ /* 0x001fca00000000ff */
[----:B------:R-:W-:Y:S01]  /*cca0*/  STG.E.U16 desc[UR36][R2.64], R0 ;  /* 0x0000000002007986 */ /* 0x000fe2000c101524 */
[----:B------:R-:W-:Y:S05]  /*ccb0*/  EXIT ;  /* 0x000000000000794d */ /* 0x000fea0003800000 */
.L_x_1563:
        /* <DEDUP_REMOVED lines=8> */
[----:B0-----:R-:W-:Y:S01]  /*cd40*/  STG.E.64 desc[UR36][R2.64], R4 ;  /* 0x0000000402007986 */ /* 0x001fe2000c101b24 */
[----:B------:R-:W-:Y:S05]  /*cd50*/  EXIT ;  /* 0x000000000000794d */ /* 0x000fea0003800000 */
.L_x_1566:
[----:B------:R-:W0:Y:S02]  /*cd60*/  I2F.S64 R16, R16 ;  /* 0x0000001000107312 */ /* 0x000e240000301400 */
[----:B0-----:R-:W-:-:S04]  /*cd70*/  F2FP.F16.F32.PACK_AB R5, RZ, R16 ;  /* 0x00000010ff05723e */ /* 0x001fc800000000ff */
[----:B------:R-:W-:-:S05]  /*cd80*/  PRMT R5, R5, 0x5410, RZ ;  /* 0x0000541005057816 */ /* 0x000fca00000000ff */
[----:B------:R-:W-:Y:S01]  /*cd90*/  STG.E desc[UR36][R2.64], R5 ;  /* 0x0000000502007986 */ /* 0x000fe2000c101924 */
[----:B------:R-:W-:Y:S05]  /*cda0*/  EXIT ;  /* 0x000000000000794d */ /* 0x000fea0003800000 */
.L_x_1565:
[----:B------:R-:W0:Y:S02]  /*cdb0*/  I2F.F64.S64 R16, R16 ;  /* 0x0000001000107312 */ /* 0x000e240000301c00 */
[----:B0-----:R-:W-:Y:S01]  /*cdc0*/  STG.E.64 desc[UR36][R2.64], R16 ;  /* 0x0000001002007986 */ /* 0x001fe2000c101b24 */
[----:B------:R-:W-:Y:S05]  /*cdd0*/  EXIT ;  /* 0x000000000000794d */ /* 0x000fea0003800000 */
.L_x_1556:
        /* <DEDUP_REMOVED lines=13> */
.L_x_1569:
[----:B------:R-:W0:Y:S01]  /*ceb0*/  I2F.F64.S64 R16, R16 ;  /* 0x0000001000107312 */ /* 0x000e220000301c00 */
[----:B------:R-:W-:-:S05]  /*cec0*/  CS2R R18, SRZ ;  /* 0x0000000000127805 */ /* 0x000fca000001ff00 */
[----:B0-----:R-:W-:Y:S01]  /*ced0*/  STG.E.128 desc[UR36][R2.64], R16 ;  /* 0x0000001002007986 */ /* 0x001fe2000c101d24 */
[----:B------:R-:W-:Y:S05]  /*cee0*/  EXIT ;  /* 0x000000000000794d */ /* 0x000fea0003800000 */
.L_x_1568:
        /* <DEDUP_REMOVED lines=21> */
.L_x_1573:
[----:B------:R-:W-:Y:S05]  /*d040*/  BSYNC B0 ;  /* 0x0000000000007941 */ /* 0x000fea0003800000 */
.L_x_1572:
[----:B------:R-:W-:-:S05]  /*d050*/  LOP3.LUT R5, R0, R5, RZ, 0xfc, !PT ;  /* 0x0000000500057212 */ /* 0x000fca00078efcff */
[----:B------:R-:W-:Y:S01]  /*d060*/  STG.E.U8 desc[UR36][R2.64], R5 ;  /* 0x0000000502007986 */ /* 0x000fe2000c101124 */
[----:B------:R-:W-:Y:S05]  /*d070*/  EXIT ;  /* 0x000000000000794d */ /* 0x000fea0003800000 */
.L_x_1571:
        /* <DEDUP_REMOVED lines=13> */
.L_x_1575:
[----:B------:R-:W-:Y:S01]  /*d150*/  IMAD.MOV.U32 R0, RZ, RZ, 0x7f ;  /* 0x0000007fff007424 */ /* 0x000fe200078e00ff */
[----:B------:R-:W-:-:S04]  /*d160*/  ISETP.GT.U32.AND P0, PT, R4, 0x7f800000, PT ;  /* 0x7f8000000400780c */ /* 0x000fc80003f04070 */
[----:B------:R-:W-:-:S09]  /*d170*/  SEL R0, R0, 0x7c, P0 ;  /* 0x0000007c00007807 */ /* 0x000fd20000000000 */
.L_x_1576:
[----:B------:R-:W-:Y:S05]  /*d180*/  BSYNC B0 ;  /* 0x0000000000007941 */ /* 0x000fea0003800000 */
.L_x_1574:
[----:B------:R-:W-:-:S04]  /*d190*/  LOP3.LUT R4, R17, 0x80000000, RZ, 0xc0, !PT ;  /* 0x8000000011047812 */ /* 0x000fc800078ec0ff */
[----:B------:R-:W-:-:S04]  /*d1a0*/  SHF.R.U32.HI R5, RZ, 0x18, R4 ;  /* 0x00000018ff057819 */ /* 0x000fc80000011604 */
[----:B------:R-:W-:-:S05]  /*d1b0*/  LOP3.LUT R5, R0, R5, RZ, 0xfc, !PT ;  /* 0x0000000500057212 */ /* 0x000fca00078efcff */
[----:B------:R-:W-:Y:S01]  /*d1c0*/  STG.E.U8 desc[UR36][R2.64], R5 ;  /* 0x0000000502007986 */ /* 0x000fe2000c101124 */
[----:B------:R-:W-:Y:S05]  /*d1d0*/  EXIT ;  /* 0x000000000000794d */ /* 0x000fea0003800000 */
.L_x_1570:
[----:B------:R-:W0:Y:S02]  /*d1e0*/  I2F.S64 R0, R16 ;  /* 0x0000001000007312 */ /* 0x000e240000301400 */
[----:B0-----:R-:W-:-:S05]  /*d1f0*/  F2FP.BF16.F32.PACK_AB R0, RZ, R0 ;  /* 0x00000000ff00723e */ /* 0x001fca00000010ff */
[----:B------:R-:W-:Y:S01]  /*d200*/  STG.E.U16 desc[UR36][R2.64], R0 ;  /* 0x0000000002007986 */ /* 0x000fe2000c101524 */
[----:B------:R-:W-:Y:S05]  /*d210*/  EXIT ;  /* 0x000000000000794d */ /* 0x000fea0003800000 */
.L_x_1567:
        /* <DEDUP_REMOVED lines=10> */
.L_x_1579:
        /* <DEDUP_REMOVED lines=17> */
.L_x_1582:
[----:B------:R-:W-:-:S04]  /*d3d0*/  LOP3.LUT R0, R17, 0x80000000, RZ, 0xc0, !PT ;  /* 0x8000000011007812 */ /* 0x000fc800078ec0ff */
[----:B------:R-:W-:-:S04]  /*d3e0*/  SHF.R.U32.HI R5, RZ, 0x18, R0 ;  /* 0x00000018ff057819 */ /* 0x000fc80000011600 */
[----:B------:R-:W-:-:S04]  /*d3f0*/  LOP3.LUT R4, R4, R5, RZ, 0xfc, !PT ;  /* 0x0000000504047212 */ /* 0x000fc800078efcff */
[----:B------:R-:W-:-:S07]  /*d400*/  PRMT R0, R4, 0x7610, R0 ;  /* 0x0000761004007816 */ /* 0x000fce0000000000 */
.L_x_1581:
[----:B------:R-:W-:Y:S05]  /*d410*/  BSYNC B0 ;  /* 0x0000000000007941 */ /* 0x000fea0003800000 */
.L_x_1580:
[----:B------:R-:W-:Y:S01]  /*d420*/  STG.E.U8 desc[UR36][R2.64], R0 ;  /* 0x0000000002007986 */ /* 0x000fe2000c101124 */
[----:B------:R-:W-:Y:S05]  /*d430*/  EXIT ;  /* 0x000000000000794d */ /* 0x000fea0003800000 */
.L_x_1578:
        /* <DEDUP_REMOVED lines=17> */
.L_x_1585:
[----:B------:R-:W-:-:S04]  /*d550*/  LOP3.LUT R0, R17, 0x80000000, RZ, 0xc0, !PT ;  /* 0x8000000011007812 */ /* 0x000fc800078ec0ff */
[----:B------:R-:W-:-:S04]  /*d560*/  SHF.R.U32.HI R5, RZ, 0x18, R0 ;  /* 0x00000018ff057819 */ /* 0x000fc80000011600 */
[----:B------:R-:W-:-:S04]  /*d570*/  LOP3.LUT R4, R4, R5, RZ, 0xfc, !PT ;  /* 0x0000000504047212 */ /* 0x000fc800078efcff */
[----:B------:R-:W-:-:S07]  /*d580*/  PRMT R0, R4, 0x7610, R0 ;  /* 0x0000761004007816 */ /* 0x000fce0000000000 */
.L_x_1584:
[----:B------:R-:W-:Y:S05]  /*d590*/  BSYNC B0 ;  /* 0x0000000000007941 */ /* 0x000fea0003800000 */
.L_x_1583:
[----:B------:R-:W-:Y:S01]  /*d5a0*/  STG.E.U8 desc[UR36][R2.64], R0 ;  /* 0x0000000002007986 */ /* 0x000fe2000c101124 */
[----:B------:R-:W-:Y:S05]  /*d5b0*/  EXIT ;  /* 0x000000000000794d */ /* 0x000fea0003800000 */
.L_x_1577:
        /* <DEDUP_REMOVED lines=22> */
.L_x_1560:
        /* <DEDUP_REMOVED lines=16> */
.L_x_1588:
[----:B------:R-:W-:Y:S05]  /*d820*/  EXIT ;  /* 0x000000000000794d */ /* 0x000fea0003800000 */
.L_x_1587:
[----:B------:R-:W-:Y:S01]  /*d830*/  STG.E.64 desc[UR36][R2.64], R16 ;  /* 0x0000001002007986 */ /* 0x000fe2000c101b24 */
[----:B------:R-:W-:Y:S05]  /*d840*/  EXIT ;  /* 0x000000000000794d */ /* 0x000fea0003800000 */
.L_x_1586:
[----:B------:R-:W-:Y:S01]  /*d850*/  STG.E desc[UR36][R2.64], R16 ;  /* 0x0000001002007986 */ /* 0x000fe2000c101924 */
[----:B------:R-:W-:Y:S05]  /*d860*/  EXIT ;  /* 0x000000000000794d */ /* 0x000fea0003800000 */
.L_x_1589:
        /* <DEDUP_REMOVED lines=9> */
.L_x_3950:


//--------------------- .text._ZN2at6native18elementwise_kernelILi128ELi2EZNS0_22gpu_kernel_impl_nocastIZZNS0_61_GLOBAL__N__ae8afa13_23_FlattenIndicesKernel_cu_1520ed90_309421_flatten_indices_implINS3_18CUDAKernelLauncherElLl8EEENS_6TensorERKS6_N3c108ArrayRefIlEEENKUlvE0_clEvEUllE_EEvRNS_18TensorIteratorBaseERKT_EUliE_EEviT1_ --------------------------
	.section	.text._ZN2at6native18elementwise_kernelILi128ELi2EZNS0_22gpu_kernel_impl_nocastIZZNS0_61_GLOBAL__N__ae8afa13_23_FlattenIndicesKernel_cu_1520ed90_309421_flatten_indices_implINS3_18CUDAKernelLauncherElLl8EEENS_6TensorERKS6_N3c108ArrayRefIlEEENKUlvE0_clEvEUllE_EEvRNS_18TensorIteratorBaseERKT_EUliE_EEviT1_,"ax",@progbits
	.align	128
        .global         _ZN2at6native18elementwise_kernelILi128ELi2EZNS0_22gpu_kernel_impl_nocastIZZNS0_61_GLOBAL__N__ae8afa13_23_FlattenIndicesKernel_cu_1520ed90_309421_flatten_indices_implINS3_18CUDAKernelLauncherElLl8EEENS_6TensorERKS6_N3c108ArrayRefIlEEENKUlvE0_clEvEUllE_EEvRNS_18TensorIteratorBaseERKT_EUliE_EEviT1_
        .type           _ZN2at6native18elementwise_kernelILi128ELi2EZNS0_22gpu_kernel_impl_nocastIZZNS0_61_GLOBAL__N__ae8afa13_23_FlattenIndicesKernel_cu_1520ed90_309421_flatten_indices_implINS3_18CUDAKernelLauncherElLl8EEENS_6TensorERKS6_N3c108ArrayRefIlEEENKUlvE0_clEvEUllE_EEvRNS_18TensorIteratorBaseERKT_EUliE_EEviT1_,@function
        .size           _ZN2at6native18elementwise_kernelILi128ELi2EZNS0_22gpu_kernel_impl_nocastIZZNS0_61_GLOBAL__N__ae8afa13_23_FlattenIndicesKernel_cu_1520ed90_309421_flatten_indices_implINS3_18CUDAKernelLauncherElLl8EEENS_6TensorERKS6_N3c108ArrayRefIlEEENKUlvE0_clEvEUllE_EEvRNS_18TensorIteratorBaseERKT_EUliE_EEviT1_,(.L_x_3951 - _ZN2at6native18elementwise_kernelILi128ELi2EZNS0_22gpu_kernel_impl_nocastIZZNS0_61_GLOBAL__N__ae8afa13_23_FlattenIndicesKernel_cu_1520ed90_309421_flatten_indices_implINS3_18CUDAKernelLauncherElLl8EEENS_6TensorERKS6_N3c108ArrayRefIlEEENKUlvE0_clEvEUllE_EEvRNS_18TensorIteratorBaseERKT_EUliE_EEviT1_)
        .other          _ZN2at6native18elementwise_kernelILi128ELi2EZNS0_22gpu_kernel_impl_nocastIZZNS0_61_GLOBAL__N__ae8afa13_23_FlattenIndicesKernel_cu_1520ed90_309421_flatten_indices_implINS3_18CUDAKernelLauncherElLl8EEENS_6TensorERKS6_N3c108ArrayRefIlEEENKUlvE0_clEvEUllE_EEvRNS_18TensorIteratorBaseERKT_EUliE_EEviT1_,@"STO_CUDA_ENTRY STV_DEFAULT"
_ZN2at6native18elementwise_kernelILi128ELi2EZNS0_22gpu_kernel_impl_nocastIZZNS0_61_GLOBAL__N__ae8afa13_23_FlattenIndicesKernel_cu_1520ed90_309421_flatten_indices_implINS3_18CUDAKernelLauncherElLl8EEENS_6TensorERKS6_N3c108ArrayRefIlEEENKUlvE0_clEvEUllE_EEvRNS_18TensorIteratorBaseERKT_EUliE_EEviT1_:
.text._ZN2at6native18elementwise_kernelILi128ELi2EZNS0_22gpu_kernel_impl_nocastIZZNS0_61_GLOBAL__N__ae8afa13_23_FlattenIndicesKernel_cu_1520ed90_309421_flatten_indices_implINS3_18CUDAKernelLauncherElLl8EEENS_6TensorERKS6_N3c108ArrayRefIlEEENKUlvE0_clEvEUllE_EEvRNS_18TensorIteratorBaseERKT_EUliE_EEviT1_:
[----:B------:R-:W-:Y:S01]  /*0000*/  LDC R1, c[0x0][0x28] ;  /* 0x00000a00ff017b82 */ /* 0x000fe20000000800 */
[----:B------:R-:W0:Y:S07]  /*0010*/  S2R R3, SR_CTAID.X ;  /* 0x0000000000037919 */ /* 0x000e2e0000002500 */
[----:B------:R-:W1:Y:S01]  /*0020*/  LDC.64 R8, c[0x0][0x430] ;  /* 0x00010c00ff087b82 */ /* 0x000e620000000a00 */
[----:B------:R-:W-:Y:S01]  /*0030*/  ULDC UR6, c[0x0][0x210] ;  /* 0x0000840000067ab9 */ /* 0x000fe20000000800 */
[----:B------:R-:W-:Y:S01]  /*0040*/  ULDC.64 UR8, c[0x0][0x208] ;  /* 0x0000820000087ab9 */ /* 0x000fe20000000a00 */
[----:B------:R-:W0:Y:S01]  /*0050*/  S2R R0, SR_TID.X ;  /* 0x0000000000007919 */ /* 0x000e220000002100 */
[----:B------:R-:W-:Y:S01]  /*0060*/  BSSY B0, `(.L_x_1590) ;  /* 0x00001b8000007945 */ /* 0x000fe20003800000 */
[----:B0-----:R-:W-:-:S02]  /*0070*/  LEA R3, R3, R0, 0x8 ;  /* 0x0000000003037211 */ /* 0x001fc400078e40ff */
[----:B-1----:R-:W-:Y:S02]  /*0080*/  IADD3 R0, P1, R8, -0x1, RZ ;  /* 0xffffffff08007810 */ /* 0x002fe40007f3e0ff */
[----:B------:R-:W-:Y:S02]  /*0090*/  ISETP.GE.AND P0, PT, R3, UR6, PT ;  /* 0x0000000603007c0c */ /* 0x000fe4000bf06270 */
[----:B------:R-:W-:-:S11]  /*00a0*/  IADD3.X R2, R9, -0x1, RZ, P1, !PT ;  /* 0xffffffff09027810 */ /* 0x000fd60000ffe4ff */
[----:B------:R-:W-:Y:S05]  /*00b0*/  @P0 BRA `(.L_x_1591) ;  /* 0x0000001800c80947 */ /* 0x000fea0003800000 */
[----:B------:R-:W0:Y:S01]  /*00c0*/  LDC R12, c[0x0][0x218] ;  /* 0x00008600ff0c7b82 */ /* 0x000e220000000800 */
[----:B------:R-:W-:Y:S02]  /*00d0*/  CS2R R4, SRZ ;  /* 0x0000000000047805 */ /* 0x000fe4000001ff00 */
[----:B0-----:R-:W-:-:S13]  /*00e0*/  ISETP.NE.AND P0, PT, R12, RZ, PT ;  /* 0x000000ff0c00720c */ /* 0x001fda0003f05270 */
[----:B------:R-:W-:Y:S05]  /*00f0*/  @!P0 BRA `(.L_x_1592) ;  /* 0x0000001000a88947 */ /* 0x000fea0003800000 */
[----:B------:R-:W-:Y:S01]  /*0100*/  HFMA2.MMA R4, -RZ, RZ, 0, 0 ;  /* 0x00000000ff047435 */ /* 0x000fe200000001ff */
[----:B------:R-:W-:Y:S01]  /*0110*/  IMAD.MOV.U32 R5, RZ, RZ, R3 ;  /* 0x000000ffff057224 */ /* 0x000fe200078e0003 */
        /* <DEDUP_REMOVED lines=296> */
.L_x_1592:
[----:B------:R-:W-:Y:S02]  /*13a0*/  ULDC.64 UR4, c[0x0][0x418] ;  /* 0x0001060000047ab9 */ /* 0x000fe40000000a00 */
[----:B------:R-:W-:-:S04]  /*13b0*/  IADD3 R6, P0, R4, UR4, RZ ;  /* 0x0000000404067c10 */ /* 0x000fc8000ff1e0ff */
[----:B------:R-:W-:Y:S01]  /*13c0*/  IADD3.X R7, RZ, UR5, RZ, P0, !PT ;  /* 0x00000005ff077c10 */ /* 0x000fe200087fe4ff */
[----:B------:R-:W-:-:S05]  /*13d0*/  ULDC.64 UR4, c[0x0][0x428] ;  /* 0x00010a0000047ab9 */ /* 0x000fca0000000a00 */
[----:B------:R-:W2:Y:S01]  /*13e0*/  LDG.E.64 R6, desc[UR8][R6.64] ;  /* 0x0000000806067981 */ /* 0x000ea2000c1e1b00 */
[----:B------:R-:W-:Y:S02]  /*13f0*/  ISETP.GE.U32.AND P0, PT, R8, 0x1, PT ;  /* 0x000000010800780c */ /* 0x000fe40003f06070 */
[----:B------:R-:W-:Y:S02]  /*1400*/  MOV R26, RZ ;  /* 0x000000ff001a7202 */ /* 0x000fe40000000f00 */
[----:B------:R-:W-:Y:S02]  /*1410*/  ISETP.GE.AND.EX P0, PT, R9, RZ, PT, P0 ;  /* 0x000000ff0900720c */ /* 0x000fe40003f06300 */
[----:B------:R-:W-:Y:S01]  /*1420*/  MOV R28, RZ ;  /* 0x000000ff001c7202 */ /* 0x000fe20000000f00 */
[----:B--2---:R-:W-:Y:S02]  /*1430*/  IMAD R13, R7, UR4, RZ ;  /* 0x00000004070d7c24 */ /* 0x004fe4000f8e02ff */
[----:B------:R-:W-:-:S04]  /*1440*/  IMAD.WIDE.U32 R10, R6, UR4, RZ ;  /* 0x00000004060a7c25 */ /* 0x000fc8000f8e00ff */
[----:B------:R-:W-:-:S04]  /*1450*/  IMAD R13, R6, UR5, R13 ;  /* 0x00000005060d7c24 */ /* 0x000fc8000f8e020d */
[----:B------:R-:W-:Y:S05]  /*1460*/  @!P0 BRA `(.L_x_1593) ;  /* 0x0000000400c48947 */ /* 0x000fea0003800000 */
[----:B------:R-:W-:Y:S01]  /*1470*/  ISETP.GE.U32.AND P1, PT, R0, 0x3, PT ;  /* 0x000000030000780c */ /* 0x000fe20003f26070 */
[----:B------:R-:W-:Y:S01]  /*1480*/  IMAD.IADD R15, R11, 0x1, R13 ;  /* 0x000000010b0f7824 */ /* 0x000fe200078e020d */
[----:B------:R-:W-:Y:S02]  /*1490*/  LOP3.LUT R7, R8, 0x3, RZ, 0xc0, !PT ;  /* 0x0000000308077812 */ /* 0x000fe400078ec0ff */
[----:B------:R-:W-:Y:S02]  /*14a0*/  CS2R R26, SRZ ;  /* 0x00000000001a7805 */ /* 0x000fe4000001ff00 */
[----:B------:R-:W-:Y:S02]  /*14b0*/  ISETP.GE.U32.AND.EX P1, PT, R2, RZ, PT, P1 ;  /* 0x000000ff0200720c */ /* 0x000fe40003f26110 */
[----:B------:R-:W-:Y:S02]  /*14c0*/  CS2R R28, SRZ ;  /* 0x00000000001c7805 */ /* 0x000fe4000001ff00 */
[----:B------:R-:W-:-:S04]  /*14d0*/  ISETP.NE.U32.AND P0, PT, R7, RZ, PT ;  /* 0x000000ff0700720c */ /* 0x000fc80003f05070 */
[----:B------:R-:W-:-:S05]  /*14e0*/  ISETP.NE.AND.EX P0, PT, RZ, RZ, PT, P0 ;  /* 0x000000ffff00720c */ /* 0x000fca0003f05300 */
[----:B------:R-:W-:Y:S08]  /*14f0*/  @!P1 BRA `(.L_x_1594) ;  /* 0x0000000000e49947 */ /* 0x000ff00003800000 */
[----:B------:R-:W-:Y:S01]  /*1500*/  ULDC.64 UR10, c[0x0][0x420] ;  /* 0x00010800000a7ab9 */ /* 0x000fe20000000a00 */
[----:B------:R-:W-:Y:S01]  /*1510*/  IADD3 R6, P1, R7, -R8, RZ ;  /* 0x8000000807067210 */ /* 0x000fe20007f3e0ff */
[----:B------:R-:W-:Y:S01]  /*1520*/  HFMA2.MMA R27, -RZ, RZ, 0, 0 ;  /* 0x00000000ff1b7435 */ /* 0x000fe200000001ff */
[C---:B------:R-:W-:Y:S01]  /*1530*/  LEA R12, P2, R10.reuse, UR10, 0x3 ;  /* 0x0000000a0a0c7c11 */ /* 0x040fe2000f8418ff */
[----:B------:R-:W-:Y:S01]  /*1540*/  ULDC.64 UR4, c[0x0][0x478] ;  /* 0x00011e0000047ab9 */ /* 0x000fe20000000a00 */
[----:B------:R-:W-:Y:S01]  /*1550*/  MOV R29, RZ ;  /* 0x000000ff001d7202 */ /* 0x000fe20000000f00 */
[----:B------:R-:W-:Y:S01]  /*1560*/  USHF.L.U64.HI UR5, UR4, 0x3, UR5 ;  /* 0x0000000304057899 */ /* 0x000fe20008010205 */
[----:B------:R-:W-:Y:S01]  /*1570*/  LEA.HI.X R13, R10, UR11, R15, 0x3, P2 ;  /* 0x0000000b0a0d7c11 */ /* 0x000fe200090f1c0f */
[----:B------:R-:W-:Y:S01]  /*1580*/  USHF.L.U32 UR4, UR4, 0x3, URZ ;  /* 0x0000000304047899 */ /* 0x000fe2000800063f */
[----:B------:R-:W-:Y:S01]  /*1590*/  IADD3.X R4, RZ, ~R9, RZ, P1, !PT ;  /* 0x80000009ff047210 */ /* 0x000fe20000ffe4ff */
[----:B------:R-:W-:-:S10]  /*15a0*/  UMOV UR7, 0x8 ;  /* 0x0000000800077882 */ /* 0x000fd40000000000 */
.L_x_1595:
[----:B------:R-:W-:Y:S01]  /*15b0*/  IMAD.MOV.U32 R20, RZ, RZ, R12 ;  /* 0x000000ffff147224 */ /* 0x000fe200078e000c */
[----:B------:R-:W-:Y:S02]  /*15c0*/  MOV R21, R13 ;  /* 0x0000000d00157202 */ /* 0x000fe40000000f00 */
[----:B------:R-:W-:-:S04]  /*15d0*/  IADD3 R16, P1, R12, UR4, RZ ;  /* 0x000000040c107c10 */ /* 0x000fc8000ff3e0ff */
[----:B------:R-:W2:Y:S01]  /*15e0*/  LDG.E.64 R20, desc[UR8][R20.64] ;  /* 0x0000000814147981 */ /* 0x000ea2000c1e1b00 */
[----:B------:R-:W-:Y:S02]  /*15f0*/  IADD3.X R17, R13, UR5, RZ, P1, !PT ;  /* 0x000000050d117c10 */ /* 0x000fe40008ffe4ff */
[----:B------:R-:W-:-:S03]  /*1600*/  IADD3 R22, P1, R16, UR4, RZ ;  /* 0x0000000410167c10 */ /* 0x000fc6000ff3e0ff */
[----:B------:R-:W3:Y:S01]  /*1610*/  LDG.E.64 R18, desc[UR8][R16.64] ;  /* 0x0000000810127981 */ /* 0x000ee2000c1e1b00 */
[----:B------:R-:W-:Y:S02]  /*1620*/  IADD3.X R23, R17, UR5, RZ, P1, !PT ;  /* 0x0000000511177c10 */ /* 0x000fe40008ffe4ff */
[----:B------:R-:W-:-:S03]  /*1630*/  IADD3 R12, P1, R22, UR4, RZ ;  /* 0x00000004160c7c10 */ /* 0x000fc6000ff3e0ff */
[----:B------:R0:W4:Y:S01]  /*1640*/  LDG.E.64 R16, desc[UR8][R22.64] ;  /* 0x0000000816107981 */ /* 0x000122000c1e1b00 */
[----:B------:R-:W-:-:S05]  /*1650*/  IADD3.X R13, R23, UR5, RZ, P1, !PT ;  /* 0x00000005170d7c10 */ /* 0x000fca0008ffe4ff */
[----:B------:R-:W5:Y:S01]  /*1660*/  LDG.E.64 R24, desc[UR8][R12.64] ;  /* 0x000000080c187981 */ /* 0x000f62000c1e1b00 */
[----:B------:R-:W-:Y:S01]  /*1670*/  ULDC.64 UR10, c[0x0][UR7+0x430] ;  /* 0x00010c00070a7abb */ /* 0x000fe20008000a00 */
[----:B------:R-:W-:Y:S02]  /*1680*/  IADD3 R27, P1, R27, 0x4, RZ ;  /* 0x000000041b1b7810 */ /* 0x000fe40007f3e0ff */
[----:B0-----:R-:W-:Y:S02]  /*1690*/  MOV R22, R26 ;  /* 0x0000001a00167202 */ /* 0x001fe40000000f00 */
[----:B------:R-:W-:Y:S02]  /*16a0*/  MOV R23, R28 ;  /* 0x0000001c00177202 */ /* 0x000fe40000000f00 */
[----:B------:R-:W-:Y:S01]  /*16b0*/  IADD3.X R29, RZ, R29, RZ, P1, !PT ;  /* 0x0000001dff1d7210 */ /* 0x000fe20000ffe4ff */
[----:B--2---:R-:W-:Y:S02]  /*16c0*/  IMAD R21, R21, UR10, RZ ;  /* 0x0000000a15157c24 */ /* 0x004fe4000f8e02ff */
[----:B------:R-:W-:-:S04]  /*16d0*/  IMAD.WIDE.U32 R22, R20, UR10, R22 ;  /* 0x0000000a14167c25 */ /* 0x000fc8000f8e0016 */
[----:B------:R-:W-:Y:S01]  /*16e0*/  IMAD R21, R20, UR11, R21 ;  /* 0x0000000b14157c24 */ /* 0x000fe2000f8e0215 */
[----:B------:R-:W-:Y:S01]  /*16f0*/  ULDC.64 UR10, c[0x0][UR7+0x438] ;  /* 0x00010e00070a7abb */ /* 0x000fe20008000a00 */
[----:B------:R-:W-:Y:S01]  /*1700*/  MOV R20, R22 ;  /* 0x0000001600147202 */ /* 0x000fe20000000f00 */
[----:B---3--:R-:W-:Y:S02]  /*1710*/  IMAD R19, R19, UR10, RZ ;  /* 0x0000000a13137c24 */ /* 0x008fe4000f8e02ff */
[----:B------:R-:W-:Y:S02]  /*1720*/  IMAD.IADD R21, R23, 0x1, R21 ;  /* 0x0000000117157824 */ /* 0x000fe400078e0215 */
[C---:B------:R-:W-:Y:S02]  /*1730*/  IMAD R23, R18.reuse, UR11, R19 ;  /* 0x0000000b12177c24 */ /* 0x040fe4000f8e0213 */
[----:B------:R-:W-:Y:S01]  /*1740*/  IMAD.WIDE.U32 R18, R18, UR10, R20 ;  /* 0x0000000a12127c25 */ /* 0x000fe2000f8e0014 */
[----:B------:R-:W-:Y:S01]  /*1750*/  ULDC.64 UR10, c[0x0][UR7+0x440] ;  /* 0x00011000070a7abb */ /* 0x000fe20008000a00 */
[----:B------:R-:W-:-:S02]  /*1760*/  IADD3 R20, P2, R27, R6, RZ ;  /* 0x000000061b147210 */ /* 0x000fc40007f5e0ff */
[----:B----4-:R-:W-:Y:S01]  /*1770*/  IMAD R17, R17, UR10, RZ ;  /* 0x0000000a11117c24 */ /* 0x010fe2000f8e02ff */
[----:B------:R-:W-:Y:S02]  /*1780*/  IADD3 R19, R19, R23, RZ ;  /* 0x0000001713137210 */ /* 0x000fe40007ffe0ff */
[----:B------:R-:W-:Y:S01]  /*1790*/  ISETP.NE.U32.AND P1, PT, R20, RZ, PT ;  /* 0x000000ff1400720c */ /* 0x000fe20003f25070 */
[C---:B------:R-:W-:Y:S02]  /*17a0*/  IMAD R21, R16.reuse, UR11, R17 ;  /* 0x0000000b10157c24 */ /* 0x040fe4000f8e0211 */
[----:B------:R-:W-:Y:S01]  /*17b0*/  IMAD.WIDE.U32 R16, R16, UR10, R18 ;  /* 0x0000000a10107c25 */ /* 0x000fe2000f8e0012 */
[----:B------:R-:W-:Y:S01]  /*17c0*/  ULDC.64 UR10, c[0x0][UR7+0x448] ;  /* 0x00011200070a7abb */ /* 0x000fe20008000a00 */
[----:B------:R-:W-:Y:S02]  /*17d0*/  UIADD3 UR7, UR7, 0x20, URZ ;  /* 0x0000002007077890 */ /* 0x000fe4000fffe03f */
[----:B------:R-:W-:Y:S01]  /*17e0*/  IMAD.X R18, R29, 0x1, R4, P2 ;  /* 0x000000011d127824 */ /* 0x000fe200010e0604 */
[----:B------:R-:W-:Y:S01]  /*17f0*/  IADD3 R17, R17, R21, RZ ;  /* 0x0000001511117210 */ /* 0x000fe20007ffe0ff */
[----:B-----5:R-:W-:Y:S01]  /*1800*/  IMAD R19, R25, UR10, RZ ;  /* 0x0000000a19137c24 */ /* 0x020fe2000f8e02ff */
[----:B------:R-:W-:-:S02]  /*1810*/  IADD3 R12, P2, R12, UR4, RZ ;  /* 0x000000040c0c7c10 */ /* 0x000fc4000ff5e0ff */
[----:B------:R-:W-:Y:S01]  /*1820*/  ISETP.NE.AND.EX P1, PT, R18, RZ, PT, P1 ;  /* 0x000000ff1200720c */ /* 0x000fe20003f25310 */
[C---:B------:R-:W-:Y:S01]  /*1830*/  IMAD R19, R24.reuse, UR11, R19 ;  /* 0x0000000b18137c24 */ /* 0x040fe2000f8e0213 */
[----:B------:R-:W-:Y:S01]  /*1840*/  IADD3.X R13, R13, UR5, RZ, P2, !PT ;  /* 0x000000050d0d7c10 */ /* 0x000fe200097fe4ff */
[----:B------:R-:W-:-:S05]  /*1850*/  IMAD.WIDE.U32 R16, R24, UR10, R16 ;  /* 0x0000000a18107c25 */ /* 0x000fca000f8e0010 */
[----:B------:R-:W-:Y:S02]  /*1860*/  IADD3 R28, R17, R19, RZ ;  /* 0x00000013111c7210 */ /* 0x000fe40007ffe0ff */
[----:B------:R-:W-:-:S03]  /*1870*/  MOV R26, R16 ;  /* 0x00000010001a7202 */ /* 0x000fc60000000f00 */
[----:B------:R-:W-:Y:S05]  /*1880*/  @P1 BRA `(.L_x_1595) ;  /* 0xfffffffc00481947 */ /* 0x000fea000383ffff */
.L_x_1594:
[----:B------:R-:W-:Y:S05]  /*1890*/  @!P0 BRA `(.L_x_1593) ;  /* 0x0000000000b88947 */ /* 0x000fea0003800000 */
[----:B------:R-:W-:Y:S01]  /*18a0*/  ULDC.64 UR4, c[0x0][0x478] ;  /* 0x00011e0000047ab9 */ /* 0x000fe20000000a00 */
[----:B------:R-:W-:Y:S01]  /*18b0*/  IMAD.MOV.U32 R14, RZ, RZ, R10 ;  /* 0x000000ffff0e7224 */ /* 0x000fe200078e000a */
[----:B------:R-:W-:Y:S01]  /*18c0*/  ULDC.64 UR10, c[0x0][0x420] ;  /* 0x00010800000a7ab9 */ /* 0x000fe20000000a00 */
[----:B------:R-:W-:Y:S02]  /*18d0*/  IMAD R4, R29, UR4, RZ ;  /* 0x000000041d047c24 */ /* 0x000fe4000f8e02ff */
[----:B------:R-:W-:-:S04]  /*18e0*/  IMAD.WIDE.U32 R14, R27, UR4, R14 ;  /* 0x000000041b0e7c25 */ /* 0x000fc8000f8e000e */
[----:B------:R-:W-:Y:S01]  /*18f0*/  IMAD R11, R27, UR5, R4 ;  /* 0x000000051b0b7c24 */ /* 0x000fe2000f8e0204 */
[----:B------:R-:W-:-:S04]  /*1900*/  LEA R10, P0, R14, UR10, 0x3 ;  /* 0x0000000a0e0a7c11 */ /* 0x000fc8000f8018ff */
[----:B------:R-:W-:-:S04]  /*1910*/  IADD3 R11, R15, R11, RZ ;  /* 0x0000000b0f0b7210 */ /* 0x000fc80007ffe0ff */
[----:B------:R-:W-:-:S05]  /*1920*/  LEA.HI.X R11, R14, UR11, R11, 0x3, P0 ;  /* 0x0000000b0e0b7c11 */ /* 0x000fca00080f1c0b */
[----:B------:R-:W2:Y:S01]  /*1930*/  LDG.E.64 R12, desc[UR8][R10.64] ;  /* 0x000000080a0c7981 */ /* 0x000ea2000c1e1b00 */
[----:B------:R-:W-:Y:S01]  /*1940*/  SHF.L.U32 R27, R27, 0x3, RZ ;  /* 0x000000031b1b7819 */ /* 0x000fe200000006ff */
[----:B------:R-:W-:Y:S01]  /*1950*/  IMAD.MOV.U32 R17, RZ, RZ, R28 ;  /* 0x000000ffff117224 */ /* 0x000fe200078e001c */
[----:B------:R-:W-:Y:S02]  /*1960*/  ISETP.NE.U32.AND P0, PT, R7, 0x1, PT ;  /* 0x000000010700780c */ /* 0x000fe40003f05070 */
[----:B------:R-:W2:Y:S01]  /*1970*/  LDC.64 R14, c[0x0][R27+0x438] ;  /* 0x00010e001b0e7b82 */ /* 0x000ea20000000a00 */
[----:B------:R-:W-:Y:S02]  /*1980*/  MOV R16, R26 ;  /* 0x0000001a00107202 */ /* 0x000fe40000000f00 */
[----:B------:R-:W-:Y:S01]  /*1990*/  ISETP.NE.AND.EX P0, PT, RZ, RZ, PT, P0 ;  /* 0x000000ffff00720c */ /* 0x000fe20003f05300 */
[-C--:B--2---:R-:W-:Y:S02]  /*19a0*/  IMAD R13, R13, R14.reuse, RZ ;  /* 0x0000000e0d0d7224 */ /* 0x084fe400078e02ff */
[----:B------:R-:W-:-:S04]  /*19b0*/  IMAD.WIDE.U32 R16, R12, R14, R16 ;  /* 0x0000000e0c107225 */ /* 0x000fc800078e0010 */
[----:B------:R-:W-:Y:S01]  /*19c0*/  IMAD R13, R12, R15, R13 ;  /* 0x0000000f0c0d7224 */ /* 0x000fe200078e020d */
[----:B------:R-:W-:-:S04]  /*19d0*/  MOV R26, R16 ;  /* 0x00000010001a7202 */ /* 0x000fc80000000f00 */
[----:B------:R-:W-:Y:S01]  /*19e0*/  IADD3 R28, R17, R13, RZ ;  /* 0x0000000d111c7210 */ /* 0x000fe20007ffe0ff */
[----:B------:R-:W-:Y:S06]  /*19f0*/  @!P0 BRA `(.L_x_1593) ;  /* 0x0000000000608947 */ /* 0x000fec0003800000 */
[----:B------:R-:W-:Y:S01]  /*1a00*/  USHF.L.U32 UR7, UR4, 0x3, URZ ;  /* 0x0000000304077899 */ /* 0x000fe2000800063f */
[----:B------:R-:W-:Y:S01]  /*1a10*/  ISETP.NE.U32.AND P0, PT, R7, 0x2, PT ;  /* 0x000000020700780c */ /* 0x000fe20003f05070 */
[----:B------:R-:W-:-:S03]  /*1a20*/  USHF.L.U64.HI UR4, UR4, 0x3, UR5 ;  /* 0x0000000304047899 */ /* 0x000fc60008010205 */
[----:B------:R-:W-:Y:S02]  /*1a30*/  ISETP.NE.AND.EX P0, PT, RZ, RZ, PT, P0 ;  /* 0x000000ffff00720c */ /* 0x000fe40003f05300 */
[----:B------:R-:W-:-:S04]  /*1a40*/  IADD3 R16, P1, R10, UR7, RZ ;  /* 0x000000070a107c10 */ /* 0x000fc8000ff3e0ff */
[----:B------:R-:W-:-:S05]  /*1a50*/  IADD3.X R17, R11, UR4, RZ, P1, !PT ;  /* 0x000000040b117c10 */ /* 0x000fca0008ffe4ff */
[----:B------:R-:W2:Y:S02]  /*1a60*/  LDG.E.64 R6, desc[UR8][R16.64] ;  /* 0x0000000810067981 */ /* 0x000ea4000c1e1b00 */
[----:B------:R-:W-:-:S04]  /*1a70*/  @P0 IADD3 R10, P1, R16, UR7, RZ ;  /* 0x00000007100a0c10 */ /* 0x000fc8000ff3e0ff */
[----:B------:R-:W-:-:S06]  /*1a80*/  @P0 IADD3.X R11, R17, UR4, RZ, P1, !PT ;  /* 0x00000004110b0c10 */ /* 0x000fcc0008ffe4ff */
[----:B------:R-:W3:Y:S01]  /*1a90*/  @P0 LDG.E.64 R10, desc[UR8][R10.64] ;  /* 0x000000080a0a0981 */ /* 0x000ee2000c1e1b00 */
[----:B------:R0:W2:Y:S08]  /*1aa0*/  LDC.64 R14, c[0x0][R27+0x440] ;  /* 0x000110001b0e7b82 */ /* 0x0000b00000000a00 */
[----:B------:R0:W3:Y:S02]  /*1ab0*/  @P0 LDC.64 R12, c[0x0][R27+0x448] ;  /* 0x000112001b0c0b82 */ /* 0x0000e40000000a00 */
[----:B0-----:R-:W-:Y:S01]  /*1ac0*/  MOV R27, R28 ;  /* 0x0000001c001b7202 */ /* 0x001fe20000000f00 */
[----:B--2---:R-:W-:-:S02]  /*1ad0*/  IMAD R7, R7, R14, RZ ;  /* 0x0000000e07077224 */ /* 0x004fc400078e02ff */
[----:B------:R-:W-:-:S04]  /*1ae0*/  IMAD.WIDE.U32 R18, R6, R14, R26 ;  /* 0x0000000e06127225 */ /* 0x000fc800078e001a */
[----:B------:R-:W-:-:S05]  /*1af0*/  IMAD R7, R6, R15, R7 ;  /* 0x0000000f06077224 */ /* 0x000fca00078e0207 */
[----:B------:R-:W-:Y:S01]  /*1b00*/  IADD3 R28, R19, R7, RZ ;  /* 0x00000007131c7210 */ /* 0x000fe20007ffe0ff */
[----:B---3--:R-:W-:Y:S02]  /*1b10*/  @P0 IMAD R15, R11, R12, RZ ;  /* 0x0000000c0b0f0224 */ /* 0x008fe400078e02ff */
[----:B------:R-:W-:Y:S01]  /*1b20*/  IMAD.MOV.U32 R26, RZ, RZ, R18 ;  /* 0x000000ffff1a7224 */ /* 0x000fe200078e0012 */
[----:B------:R-:W-:Y:S01]  /*1b30*/  @P0 MOV R27, R28 ;  /* 0x0000001c001b0202 */ /* 0x000fe20000000f00 */
[C---:B------:R-:W-:Y:S02]  /*1b40*/  @P0 IMAD R15, R10.reuse, R13, R15 ;  /* 0x0000000d0a0f0224 */ /* 0x040fe400078e020f */
[----:B------:R-:W-:-:S04]  /*1b50*/  @P0 IMAD.WIDE.U32 R10, R10, R12, R26 ;  /* 0x0000000c0a0a0225 */ /* 0x000fc800078e001a */
[----:B------:R-:W-:Y:S01]  /*1b60*/  @P0 IMAD.MOV.U32 R26, RZ, RZ, R10 ;  /* 0x000000ffff1a0224 */ /* 0x000fe200078e000a */
[----:B------:R-:W-:-:S07]  /*1b70*/  @P0 IADD3 R28, R11, R15, RZ ;  /* 0x0000000f0b1c0210 */ /* 0x000fce0007ffe0ff */
.L_x_1593:
[----:B------:R-:W-:Y:S01]  /*1b80*/  ULDC.64 UR4, c[0x0][0x410] ;  /* 0x0001040000047ab9 */ /* 0x000fe20000000a00 */
[----:B------:R-:W-:Y:S02]  /*1b90*/  MOV R27, R28 ;  /* 0x0000001c001b7202 */ /* 0x000fe40000000f00 */
[----:B------:R-:W-:Y:S02]  /*1ba0*/  IADD3 R4, P0, R5, UR4, RZ ;  /* 0x0000000405047c10 */ /* 0x000fe4000ff1e0ff */
[----:B------:R-:W-:Y:S02]  /*1bb0*/  IADD3 R3, R3, 0x80, RZ ;  /* 0x0000008003037810 */ /* 0x000fe40007ffe0ff */
[----:B------:R-:W-:-:S05]  /*1bc0*/  IADD3.X R5, RZ, UR5, RZ, P0, !PT ;  /* 0x00000005ff057c10 */ /* 0x000fca00087fe4ff */
[----:B------:R0:W-:Y:S04]  /*1bd0*/  STG.E.64 desc[UR8][R4.64], R26 ;  /* 0x0000001a04007986 */ /* 0x0001e8000c101b08 */
.L_x_1591:
[----:B------:R-:W-:Y:S05]  /*1be0*/  BSYNC B0 ;  /* 0x0000000000007941 */ /* 0x000fea0003800000 */
.L_x_1590:
[----:B------:R-:W-:-:S13]  /*1bf0*/  ISETP.GE.AND P0, PT, R3, UR6, PT ;  /* 0x0000000603007c0c */ /* 0x000fda000bf06270 */
[----:B------:R-:W-:Y:S05]  /*1c00*/  @P0 EXIT ;  /* 0x000000000000094d */ /* 0x000fea0003800000 */
[----:B------:R-:W1:Y:S01]  /*1c10*/  LDC R6, c[0x0][0x218] ;  /* 0x00008600ff067b82 */ /* 0x000e620000000800 */
[----:B------:R-:W-:Y:S01]  /*1c20*/  HFMA2.MMA R7, -RZ, RZ, 0, 0 ;  /* 0x00000000ff077435 */ /* 0x000fe200000001ff */
[----:B0-----:R-:W-:Y:S01]  /*1c30*/  IMAD.MOV.U32 R4, RZ, RZ, RZ ;  /* 0x000000ffff047224 */ /* 0x001fe200078e00ff */
[----:B-1----:R-:W-:-:S13]  /*1c40*/  ISETP.NE.AND P0, PT, R6, RZ, PT ;  /* 0x000000ff0600720c */ /* 0x002fda0003f05270 */
[----:B------:R-:W-:Y:S05]  /*1c50*/  @!P0 BRA `(.L_x_1596) ;  /* 0x0000001000a88947 */ /* 0x000fea0003800000 */
[----:B------:R-:W-:Y:S01]  /*1c60*/  MOV R4, RZ ;  /* 0x000000ff00047202 */ /* 0x000fe20000000f00 */
[----:B------:R-:W-:Y:S01]  /*1c70*/  ULDC.64 UR4, c[0x0][0x220] ;  /* 0x0000880000047ab9 */ /* 0x000fe20000000a00 */
[----:B------:R-:W-:Y:S02]  /*1c80*/  MOV R5, R3 ;  /* 0x0000000300057202 */ /* 0x000fe40000000f00 */
[----:B------:R-:W-:Y:S01]  /*1c90*/  ISETP.NE.AND P0, PT, R6, 0x1, PT ;  /* 0x000000010600780c */ /* 0x000fe20003f05270 */
        /* <DEDUP_REMOVED lines=282> */
[----:B------:R-:W-:Y:S01]  /*2e40*/  IADD3 R10, -R15, RZ, RZ ;  /* 0x000000ff0f0a7210 */ /* 0x000fe20007ffe1ff */
[----:B------:R-:W1:Y:S04]  /*2e50*/  @P0 LDC R3, c[0x0][0x33c] ;  /* 0x0000cf00ff030b82 */ /* 0x000e680000000800 */
[----:B------:R-:W-:-:S04]  /*2e60*/  IMAD R10, R10, UR6, R11 ;  /* 0x000000060a0a7c24 */ /* 0x000fc8000f8e020b */
[----:B------:R-:W2:Y:S01]  /*2e70*/  @P0 LDC.64 R12, c[0x0][0x408] ;  /* 0x00010200ff0c0b82 */ /* 0x000ea20000000a00 */
[C---:B------:R-:W-:Y:S02]  /*2e80*/  IMAD R7, R10.reuse, UR4, R7 ;  /* 0x000000040a077c24 */ /* 0x040fe4000f8e0207 */
[----:B------:R-:W-:Y:S02]  /*2e90*/  IMAD R4, R10, UR5, R4 ;  /* 0x000000050a047c24 */ /* 0x000fe4000f8e0204 */
[----:B0-----:R-:W-:-:S05]  /*2ea0*/  @P0 IMAD.HI.U32 R6, R15, R16, R14 ;  /* 0x000000100f060227 */ /* 0x001fca00078e000e */
[----:B------:R-:W-:-:S05]  /*2eb0*/  @P0 SHF.R.U32.HI R6, RZ, R17, R6 ;  /* 0x00000011ff060219 */ /* 0x000fca0000011606 */
[----:B------:R-:W-:-:S04]  /*2ec0*/  @P0 IMAD.MOV R14, RZ, RZ, -R6 ;  /* 0x000000ffff0e0224 */ /* 0x000fc800078e0a06 */
[----:B-1----:R-:W-:-:S04]  /*2ed0*/  @P0 IMAD R14, R3, R14, R15 ;  /* 0x0000000e030e0224 */ /* 0x002fc800078e020f */
[C---:B--2---:R-:W-:Y:S02]  /*2ee0*/  @P0 IMAD R7, R14.reuse, R12, R7 ;  /* 0x0000000c0e070224 */ /* 0x044fe400078e0207 */
[----:B------:R-:W-:-:S07]  /*2ef0*/  @P0 IMAD R4, R14, R13, R4 ;  /* 0x0000000d0e040224 */ /* 0x000fce00078e0204 */
.L_x_1596:
[----:B------:R-:W-:Y:S01]  /*2f00*/  ULDC.64 UR4, c[0x0][0x418] ;  /* 0x0001060000047ab9 */ /* 0x000fe20000000a00 */
[----:B------:R-:W-:Y:S01]  /*2f10*/  ULDC.64 UR6, c[0x0][0x428] ;  /* 0x00010a0000067ab9 */ /* 0x000fe20000000a00 */
[----:B------:R-:W-:-:S04]  /*2f20*/  IADD3 R10, P0, R4, UR4, RZ ;  /* 0x00000004040a7c10 */ /* 0x000fc8000ff1e0ff */
[----:B------:R-:W-:Y:S01]  /*2f30*/  IADD3.X R11, RZ, UR5, RZ, P0, !PT ;  /* 0x00000005ff0b7c10 */ /* 0x000fe200087fe4ff */
[----:B------:R-:W-:-:S04]  /*2f40*/  ULDC.64 UR4, c[0x0][0x410] ;  /* 0x0001040000047ab9 */ /* 0x000fc80000000a00 */
[----:B------:R-:W2:Y:S01]  /*2f50*/  LDG.E.64 R4, desc[UR8][R10.64] ;  /* 0x000000080a047981 */ /* 0x000ea2000c1e1b00 */
[----:B------:R-:W-:Y:S02]  /*2f60*/  ISETP.GE.U32.AND P0, PT, R8, 0x1, PT ;  /* 0x000000010800780c */ /* 0x000fe40003f06070 */
[----:B------:R-:W-:Y:S02]  /*2f70*/  CS2R R26, SRZ ;  /* 0x00000000001a7805 */ /* 0x000fe4000001ff00 */
[----:B------:R-:W-:Y:S02]  /*2f80*/  IADD3 R6, P1, R7, UR4, RZ ;  /* 0x0000000407067c10 */ /* 0x000fe4000ff3e0ff */
[----:B------:R-:W-:Y:S02]  /*2f90*/  ISETP.GE.AND.EX P0, PT, R9, RZ, PT, P0 ;  /* 0x000000ff0900720c */ /* 0x000fe40003f06300 */
[----:B------:R-:W-:Y:S01]  /*2fa0*/  IADD3.X R7, RZ, UR5, RZ, P1, !PT ;  /* 0x00000005ff077c10 */ /* 0x000fe20008ffe4ff */
[----:B--2---:R-:W-:-:S04]  /*2fb0*/  IMAD R3, R5, UR6, RZ ;  /* 0x0000000605037c24 */ /* 0x004fc8000f8e02ff */
[C---:B------:R-:W-:Y:S02]  /*2fc0*/  IMAD R3, R4.reuse, UR7, R3 ;  /* 0x0000000704037c24 */ /* 0x040fe4000f8e0203 */
[----:B------:R-:W-:-:S04]  /*2fd0*/  IMAD.WIDE.U32 R4, R4, UR6, RZ ;  /* 0x0000000604047c25 */ /* 0x000fc8000f8e00ff */
[----:B------:R-:W-:Y:S05]  /*2fe0*/  @!P0 BRA `(.L_x_1597) ;  /* 0x0000000400a08947 */ /* 0x000fea0003800000 */
[----:B------:R-:W-:Y:S01]  /*2ff0*/  ISETP.GE.U32.AND P0, PT, R0, 0x3, PT ;  /* 0x000000030000780c */ /* 0x000fe20003f06070 */
[----:B------:R-:W-:Y:S01]  /*3000*/  ULDC.64 UR6, c[0x0][0x478] ;  /* 0x00011e0000067ab9 */ /* 0x000fe20000000a00 */
[----:B------:R-:W-:Y:S01]  /*3010*/  LOP3.LUT R21, R8, 0x3, RZ, 0xc0, !PT ;  /* 0x0000000308157812 */ /* 0x000fe200078ec0ff */
[----:B------:R-:W-:Y:S01]  /*3020*/  HFMA2.MMA R20, -RZ, RZ, 0, 0 ;  /* 0x00000000ff147435 */ /* 0x000fe200000001ff */
[----:B------:R-:W-:Y:S01]  /*3030*/  ISETP.GE.U32.AND.EX P1, PT, R2, RZ, PT, P0 ;  /* 0x000000ff0200720c */ /* 0x000fe20003f26100 */
[----:B------:R-:W-:Y:S01]  /*3040*/  IMAD.MOV.U32 R23, RZ, RZ, RZ ;  /* 0x000000ffff177224 */ /* 0x000fe200078e00ff */
[----:B------:R-:W-:Y:S02]  /*3050*/  ISETP.NE.U32.AND P2, PT, R21, RZ, PT ;  /* 0x000000ff1500720c */ /* 0x000fe40003f45070 */
[----:B------:R-:W-:Y:S02]  /*3060*/  CS2R R26, SRZ ;  /* 0x00000000001a7805 */ /* 0x000fe4000001ff00 */
[----:B------:R-:W-:-:S02]  /*3070*/  IADD3 R3, R5, R3, RZ ;  /* 0x0000000305037210 */ /* 0x000fc40007ffe0ff */
[----:B------:R-:W-:-:S05]  /*3080*/  ISETP.NE.AND.EX P0, PT, RZ, RZ, PT, P2 ;  /* 0x000000ffff00720c */ /* 0x000fca0003f05320 */
[----:B------:R-:W-:Y:S08]  /*3090*/  @!P1 BRA `(.L_x_1598) ;  /* 0x0000000000d49947 */ /* 0x000ff00003800000 */
[----:B------:R-:W-:Y:S01]  /*30a0*/  ULDC.64 UR10, c[0x0][0x420] ;  /* 0x00010800000a7ab9 */ /* 0x000fe20000000a00 */
[----:B------:R-:W-:Y:S01]  /*30b0*/  IADD3 R0, P2, R21, -R8, RZ ;  /* 0x8000000815007210 */ /* 0x000fe20007f5e0ff */
[----:B------:R-:W-:Y:S01]  /*30c0*/  UIMAD.WIDE.U32 UR12, UR6, 0x8, URZ ;  /* 0x00000008060c78a5 */ /* 0x000fe2000f8e003f */
[C---:B------:R-:W-:Y:S01]  /*30d0*/  LEA R28, P1, R4.reuse, UR10, 0x3 ;  /* 0x0000000a041c7c11 */ /* 0x040fe2000f8218ff */
[----:B------:R-:W-:Y:S01]  /*30e0*/  USHF.L.U32 UR4, UR7, 0x3, URZ ;  /* 0x0000000307047899 */ /* 0x000fe2000800063f */
[----:B------:R-:W-:Y:S01]  /*30f0*/  IADD3.X R25, RZ, ~R9, RZ, P2, !PT ;  /* 0x80000009ff197210 */ /* 0x000fe200017fe4ff */
[----:B------:R-:W-:Y:S01]  /*3100*/  IMAD.MOV.U32 R20, RZ, RZ, RZ ;  /* 0x000000ffff147224 */ /* 0x000fe200078e00ff */
[----:B------:R-:W-:Y:S01]  /*3110*/  LEA.HI.X R29, R4, UR11, R3, 0x3, P1 ;  /* 0x0000000b041d7c11 */ /* 0x000fe200088f1c03 */
[----:B------:R-:W-:Y:S01]  /*3120*/  UIADD3 UR4, UR13, UR4, URZ ;  /* 0x000000040d047290 */ /* 0x000fe2000fffe03f */
[----:B------:R-:W-:Y:S01]  /*3130*/  MOV R23, RZ ;  /* 0x000000ff00177202 */ /* 0x000fe20000000f00 */
[----:B------:R-:W-:-:S10]  /*3140*/  UMOV UR5, 0x8 ;  /* 0x0000000800057882 */ /* 0x000fd40000000000 */
.L_x_1599:
[----:B------:R-:W-:Y:S02]  /*3150*/  MOV R8, R28 ;  /* 0x0000001c00087202 */ /* 0x000fe40000000f00 */
        /* <DEDUP_REMOVED lines=8> */
[----:B------:R-:W4:Y:S01]  /*31e0*/  LDG.E.64 R14, desc[UR8][R16.64] ;  /* 0x00000008100e7981 */ /* 0x000f22000c1e1b00 */
[----:B------:R-:W-:-:S05]  /*31f0*/  IADD3.X R13, R17, UR4, RZ, P1, !PT ;  /* 0x00000004110d7c10 */ /* 0x000fca0008ffe4ff */
[----:B------:R-:W5:Y:S01]  /*3200*/  LDG.E.64 R18, desc[UR8][R12.64] ;  /* 0x000000080c127981 */ /* 0x000f62000c1e1b00 */
[----:B------:R-:W-:Y:S01]  /*3210*/  ULDC.64 UR10, c[0x0][UR5+0x430] ;  /* 0x00010c00050a7abb */ /* 0x000fe20008000a00 */
[----:B------:R-:W-:-:S04]  /*3220*/  IADD3 R23, P1, R23, 0x4, RZ ;  /* 0x0000000417177810 */ /* 0x000fc80007f3e0ff */
[----:B------:R-:W-:Y:S01]  /*3230*/  IADD3.X R20, RZ, R20, RZ, P1, !PT ;  /* 0x00000014ff147210 */ /* 0x000fe20000ffe4ff */
[----:B--2---:R-:W-:Y:S02]  /*3240*/  IMAD R9, R9, UR10, RZ ;  /* 0x0000000a09097c24 */ /* 0x004fe4000f8e02ff */
[----:B------:R-:W-:-:S04]  /*3250*/  IMAD.WIDE.U32 R26, R8, UR10, R26 ;  /* 0x0000000a081a7c25 */ /* 0x000fc8000f8e001a */
[----:B------:R-:W-:Y:S01]  /*3260*/  IMAD R9, R8, UR11, R9 ;  /* 0x0000000b08097c24 */ /* 0x000fe2000f8e0209 */
[----:B------:R-:W-:-:S04]  /*3270*/  ULDC.64 UR10, c[0x0][UR5+0x438] ;  /* 0x00010e00050a7abb */ /* 0x000fc80008000a00 */
[----:B------:R-:W-:Y:S01]  /*3280*/  IADD3 R27, R27, R9, RZ ;  /* 0x000000091b1b7210 */ /* 0x000fe20007ffe0ff */
[----:B---3--:R-:W-:-:S04]  /*3290*/  IMAD R9, R11, UR10, RZ ;  /* 0x0000000a0b097c24 */ /* 0x008fc8000f8e02ff */
[C---:B------:R-:W-:Y:S02]  /*32a0*/  IMAD R11, R10.reuse, UR11, R9 ;  /* 0x0000000b0a0b7c24 */ /* 0x040fe4000f8e0209 */
[----:B------:R-:W-:Y:S01]  /*32b0*/  IMAD.WIDE.U32 R8, R10, UR10, R26 ;  /* 0x0000000a0a087c25 */ /* 0x000fe2000f8e001a */
[----:B------:R-:W-:Y:S01]  /*32c0*/  IADD3 R10, P2, R23, R0, RZ ;  /* 0x00000000170a7210 */ /* 0x000fe20007f5e0ff */
[----:B------:R-:W-:Y:S02]  /*32d0*/  ULDC.64 UR10, c[0x0][UR5+0x440] ;  /* 0x00011000050a7abb */ /* 0x000fe40008000a00 */
[----:B------:R-:W-:Y:S01]  /*32e0*/  IMAD.IADD R9, R9, 0x1, R11 ;  /* 0x0000000109097824 */ /* 0x000fe200078e020b */
[----:B------:R-:W-:Y:S01]  /*32f0*/  ISETP.NE.U32.AND P1, PT, R10, RZ, PT ;  /* 0x000000ff0a00720c */ /* 0x000fe20003f25070 */
[----:B----4-:R-:W-:Y:S01]  /*3300*/  IMAD R11, R15, UR10, RZ ;  /* 0x0000000a0f0b7c24 */ /* 0x010fe2000f8e02ff */
[----:B------:R-:W-:Y:S01]  /*3310*/  IADD3.X R10, R20, R25, RZ, P2, !PT ;  /* 0x00000019140a7210 */ /* 0x000fe200017fe4ff */
[----:B------:R-:W-:Y:S01]  /*3320*/  IMAD.WIDE.U32 R8, R14, UR10, R8 ;  /* 0x0000000a0e087c25 */ /* 0x000fe2000f8e0008 */
[----:B------:R-:W-:-:S02]  /*3330*/  IADD3 R28, P2, R12, UR12, RZ ;  /* 0x0000000c0c1c7c10 */ /* 0x000fc4000ff5e0ff */
[----:B------:R-:W-:Y:S01]  /*3340*/  ISETP.NE.AND.EX P1, PT, R10, RZ, PT, P1 ;  /* 0x000000ff0a00720c */ /* 0x000fe20003f25310 */
[----:B------:R-:W-:Y:S01]  /*3350*/  IMAD R11, R14, UR11, R11 ;  /* 0x0000000b0e0b7c24 */ /* 0x000fe2000f8e020b */
[----:B------:R-:W-:Y:S01]  /*3360*/  ULDC.64 UR10, c[0x0][UR5+0x448] ;  /* 0x00011200050a7abb */ /* 0x000fe20008000a00 */
[----:B------:R-:W-:Y:S01]  /*3370*/  UIADD3 UR5, UR5, 0x20, URZ ;  /* 0x0000002005057890 */ /* 0x000fe2000fffe03f */
[----:B-----5:R-:W-:Y:S01]  /*3380*/  IMAD R15, R19, UR10, RZ ;  /* 0x0000000a130f7c24 */ /* 0x020fe2000f8e02ff */
[----:B------:R-:W-:Y:S02]  /*3390*/  IADD3.X R29, R13, UR4, RZ, P2, !PT ;  /* 0x000000040d1d7c10 */ /* 0x000fe400097fe4ff */
[----:B------:R-:W-:Y:S01]  /*33a0*/  IADD3 R9, R9, R11, RZ ;  /* 0x0000000b09097210 */ /* 0x000fe20007ffe0ff */
[C---:B------:R-:W-:Y:S02]  /*33b0*/  IMAD R15, R18.reuse, UR11, R15 ;  /* 0x0000000b120f7c24 */ /* 0x040fe4000f8e020f */
[----:B------:R-:W-:-:S04]  /*33c0*/  IMAD.WIDE.U32 R26, R18, UR10, R8 ;  /* 0x0000000a121a7c25 */ /* 0x000fc8000f8e0008 */
[----:B------:R-:W-:Y:S01]  /*33d0*/  IMAD.IADD R27, R27, 0x1, R15 ;  /* 0x000000011b1b7824 */ /* 0x000fe200078e020f */
[----:B------:R-:W-:Y:S06]  /*33e0*/  @P1 BRA `(.L_x_1599) ;  /* 0xfffffffc00581947 */ /* 0x000fec000383ffff */
.L_x_1598:
[----:B------:R-:W-:Y:S05]  /*33f0*/  @!P0 BRA `(.L_x_1597) ;  /* 0x00000000009c8947 */ /* 0x000fea0003800000 */
[----:B------:R-:W-:Y:S01]  /*3400*/  MOV R2, R4 ;  /* 0x0000000400027202 */ /* 0x000fe20000000f00 */
[----:B------:R-:W-:Y:S01]  /*3410*/  IMAD R20, R20, UR6, RZ ;  /* 0x0000000614147c24 */ /* 0x000fe2000f8e02ff */
[----:B------:R-:W-:-:S03]  /*3420*/  ULDC.64 UR4, c[0x0][0x420] ;  /* 0x0001080000047ab9 */ /* 0x000fc60000000a00 */
[----:B------:R-:W-:-:S04]  /*3430*/  IMAD.WIDE.U32 R4, R23, UR6, R2 ;  /* 0x0000000617047c25 */ /* 0x000fc8000f8e0002 */
[----:B------:R-:W-:Y:S01]  /*3440*/  IMAD R3, R23, UR7, R20 ;  /* 0x0000000717037c24 */ /* 0x000fe2000f8e0214 */
[----:B------:R-:W-:-:S04]  /*3450*/  LEA R2, P0, R4, UR4, 0x3 ;  /* 0x0000000404027c11 */ /* 0x000fc8000f8018ff */
[----:B------:R-:W-:-:S04]  /*3460*/  IADD3 R3, R5, R3, RZ ;  /* 0x0000000305037210 */ /* 0x000fc80007ffe0ff */
[----:B------:R-:W-:-:S05]  /*3470*/  LEA.HI.X R3, R4, UR5, R3, 0x3, P0 ;  /* 0x0000000504037c11 */ /* 0x000fca00080f1c03 */
[----:B------:R-:W2:Y:S01]  /*3480*/  LDG.E.64 R4, desc[UR8][R2.64] ;  /* 0x0000000802047981 */ /* 0x000ea2000c1e1b00 */
[----:B------:R-:W-:Y:S02]  /*3490*/  SHF.L.U32 R23, R23, 0x3, RZ ;  /* 0x0000000317177819 */ /* 0x000fe400000006ff */
[----:B------:R-:W-:Y:S02]  /*34a0*/  ISETP.NE.U32.AND P0, PT, R21, 0x1, PT ;  /* 0x000000011500780c */ /* 0x000fe40003f05070 */
[----:B------:R-:W2:Y:S02]  /*34b0*/  LDC.64 R8, c[0x0][R23+0x438] ;  /* 0x00010e0017087b82 */ /* 0x000ea40000000a00 */
[----:B------:R-:W-:Y:S01]  /*34c0*/  ISETP.NE.AND.EX P0, PT, RZ, RZ, PT, P0 ;  /* 0x000000ffff00720c */ /* 0x000fe20003f05300 */
[-C--:B--2---:R-:W-:Y:S02]  /*34d0*/  IMAD R5, R5, R8.reuse, RZ ;  /* 0x0000000805057224 */ /* 0x084fe400078e02ff */
[----:B------:R-:W-:-:S04]  /*34e0*/  IMAD.WIDE.U32 R26, R4, R8, R26 ;  /* 0x00000008041a7225 */ /* 0x000fc800078e001a */
[----:B------:R-:W-:-:S04]  /*34f0*/  IMAD R5, R4, R9, R5 ;  /* 0x0000000904057224 */ /* 0x000fc800078e0205 */
[----:B------:R-:W-:Y:S02]  /*3500*/  IMAD.IADD R27, R27, 0x1, R5 ;  /* 0x000000011b1b7824 */ /* 0x000fe400078e0205 */
[----:B------:R-:W-:Y:S05]  /*3510*/  @!P0 BRA `(.L_x_1597) ;  /* 0x0000000000548947 */ /* 0x000fea0003800000 */
[----:B------:R-:W-:Y:S01]  /*3520*/  ISETP.NE.U32.AND P0, PT, R21, 0x2, PT ;  /* 0x000000021500780c */ /* 0x000fe20003f05070 */
[----:B------:R-:W-:Y:S02]  /*3530*/  USHF.L.U32 UR4, UR6, 0x3, URZ ;  /* 0x0000000306047899 */ /* 0x000fe4000800063f */
[----:B------:R-:W-:Y:S01]  /*3540*/  USHF.L.U64.HI UR6, UR6, 0x3, UR7 ;  /* 0x0000000306067899 */ /* 0x000fe20008010207 */
[----:B------:R-:W-:-:S03]  /*3550*/  ISETP.NE.AND.EX P0, PT, RZ, RZ, PT, P0 ;  /* 0x000000ffff00720c */ /* 0x000fc60003f05300 */
[----:B------:R-:W-:-:S04]  /*3560*/  IADD3 R12, P1, R2, UR4, RZ ;  /* 0x00000004020c7c10 */ /* 0x000fc8000ff3e0ff */
[----:B------:R-:W-:-:S05]  /*3570*/  IADD3.X R13, R3, UR6, RZ, P1, !PT ;  /* 0x00000006030d7c10 */ /* 0x000fca0008ffe4ff */
[----:B------:R-:W2:Y:S01]  /*3580*/  LDG.E.64 R4, desc[UR8][R12.64] ;  /* 0x000000080c047981 */ /* 0x000ea2000c1e1b00 */
[----:B------:R-:W-:-:S04]  /*3590*/  @P0 IADD3 R2, P1, R12, UR4, RZ ;  /* 0x000000040c020c10 */ /* 0x000fc8000ff3e0ff */
[----:B------:R-:W-:-:S06]  /*35a0*/  @P0 IADD3.X R3, R13, UR6, RZ, P1, !PT ;  /* 0x000000060d030c10 */ /* 0x000fcc0008ffe4ff */
[----:B------:R-:W3:Y:S01]  /*35b0*/  @P0 LDG.E.64 R2, desc[UR8][R2.64] ;  /* 0x0000000802020981 */ /* 0x000ee2000c1e1b00 */
[----:B------:R-:W2:Y:S08]  /*35c0*/  LDC.64 R8, c[0x0][R23+0x440] ;  /* 0x0001100017087b82 */ /* 0x000eb00000000a00 */
[----:B------:R-:W3:Y:S01]  /*35d0*/  @P0 LDC.64 R10, c[0x0][R23+0x448] ;  /* 0x00011200170a0b82 */ /* 0x000ee20000000a00 */
        /* <DEDUP_REMOVED lines=9> */
.L_x_1597:
[----:B------:R-:W-:Y:S01]  /*3670*/  STG.E.64 desc[UR8][R6.64], R26 ;  /* 0x0000001a06007986 */ /* 0x000fe2000c101b08 */
[----:B------:R-:W-:Y:S05]  /*3680*/  EXIT ;  /* 0x000000000000794d */ /* 0x000fea0003800000 */
.L_x_1600:
        /* <DEDUP_REMOVED lines=15> */
.L_x_3951:


//--------------------- .text._ZN2at6native27unrolled_elementwise_kernelIZZNS0_61_GLOBAL__N__ae8afa13_23_FlattenIndicesKernel_cu_1520ed90_309421_flatten_indices_implINS2_18CUDAKernelLauncherElLl8EEENS_6TensorERKS5_N3c108ArrayRefIlEEENKUlvE0_clEvEUllE_St5arrayIPcLm2EELi4E23TrivialOffsetCalculatorILi1EjESH_NS0_6memory15LoadWithoutCastENSI_16StoreWithoutCastEEEviT_T0_T2_T3_T4_T5_ --------------------------
	.section	.text._ZN2at6native27unrolled_elementwise_kernelIZZNS0_61_GLOBAL__N__ae8afa13_23_FlattenIndicesKernel_cu_1520ed90_309421_flatten_indices_implINS2_18CUDAKernelLauncherElLl8EEENS_6TensorERKS5_N3c108ArrayRefIlEEENKUlvE0_clEvEUllE_St5arrayIPcLm2EELi4E23TrivialOffsetCalculatorILi1EjESH_NS0_6memory15LoadWithoutCastENSI_16StoreWithoutCastEEEviT_T0_T2_T3_T4_T5_,"ax",@progbits
	.align	128
        .global         _ZN2at6native27unrolled_elementwise_kernelIZZNS0_61_GLOBAL__N__ae8afa13_23_FlattenIndicesKernel_cu_1520ed90_309421_flatten_indices_implINS2_18CUDAKernelLauncherElLl8EEENS_6TensorERKS5_N3c108ArrayRefIlEEENKUlvE0_clEvEUllE_St5arrayIPcLm2EELi4E23TrivialOffsetCalculatorILi1EjESH_NS0_6memory15LoadWithoutCastENSI_16StoreWithoutCastEEEviT_T0_T2_T3_T4_T5_
        .type           _ZN2at6native27unrolled_elementwise_kernelIZZNS0_61_GLOBAL__N__ae8afa13_23_FlattenIndicesKernel_cu_1520ed90_309421_flatten_indices_implINS2_18CUDAKernelLauncherElLl8EEENS_6TensorERKS5_N3c108ArrayRefIlEEENKUlvE0_clEvEUllE_St5arrayIPcLm2EELi4E23TrivialOffsetCalculatorILi1EjESH_NS0_6memory15LoadWithoutCastENSI_16StoreWithoutCastEEEviT_T0_T2_T3_T4_T5_,@function
        .size           _ZN2at6native27unrolled_elementwise_kernelIZZNS0_61_GLOBAL__N__ae8afa13_23_FlattenIndicesKernel_cu_1520ed90_309421_flatten_indices_implINS2_18CUDAKernelLauncherElLl8EEENS_6TensorERKS5_N3c108ArrayRefIlEEENKUlvE0_clEvEUllE_St5arrayIPcLm2EELi4E23TrivialOffsetCalculatorILi1EjESH_NS0_6memory15LoadWithoutCastENSI_16StoreWithoutCastEEEviT_T0_T2_T3_T4_T5_,(.L_x_3952 - _ZN2at6native27unrolled_elementwise_kernelIZZNS0_61_GLOBAL__N__ae8afa13_23_FlattenIndicesKernel_cu_1520ed90_309421_flatten_indices_implINS2_18CUDAKernelLauncherElLl8EEENS_6TensorERKS5_N3c108ArrayRefIlEEENKUlvE0_clEvEUllE_St5arrayIPcLm2EELi4E23TrivialOffsetCalculatorILi1EjESH_NS0_6memory15LoadWithoutCastENSI_16StoreWithoutCastEEEviT_T0_T2_T3_T4_T5_)
        .other          _ZN2at6native27unrolled_elementwise_kernelIZZNS0_61_GLOBAL__N__ae8afa13_23_FlattenIndicesKernel_cu_1520ed90_309421_flatten_indices_implINS2_18CUDAKernelLauncherElLl8EEENS_6TensorERKS5_N3c108ArrayRefIlEEENKUlvE0_clEvEUllE_St5arrayIPcLm2EELi4E23TrivialOffsetCalculatorILi1EjESH_NS0_6memory15LoadWithoutCastENSI_16StoreWithoutCastEEEviT_T0_T2_T3_T4_T5_,@"STO_CUDA_ENTRY STV_DEFAULT"
_ZN2at6native27unrolled_elementwise_kernelIZZNS0_61_GLOBAL__N__ae8afa13_23_FlattenIndicesKernel_cu_1520ed90_309421_flatten_indices_implINS2_18CUDAKernelLauncherElLl8EEENS_6TensorERKS5_N3c108ArrayRefIlEEENKUlvE0_clEvEUllE_St5arrayIPcLm2EELi4E23TrivialOffsetCalculatorILi1EjESH_NS0_6memory15LoadWithoutCastENSI_16StoreWithoutCastEEEviT_T0_T2_T3_T4_T5_:
.text._ZN2at6native27unrolled_elementwise_kernelIZZNS0_61_GLOBAL__N__ae8afa13_23_FlattenIndicesKernel_cu_1520ed90_309421_flatten_indices_implINS2_18CUDAKernelLauncherElLl8EEENS_6TensorERKS5_N3c108ArrayRefIlEEENKUlvE0_clEvEUllE_St5arrayIPcLm2EELi4E23TrivialOffsetCalculatorILi1EjESH_NS0_6memory15LoadWithoutCastENSI_16StoreWithoutCastEEEviT_T0_T2_T3_T4_T5_:
[----:B------:R-:W0:Y:S01]  /*0000*/  LDC R1, c[0x0][0x28] ;  /* 0x00000a00ff017b82 */ /* 0x000e220000000800 */
[----:B------:R-:W1:Y:S07]  /*0010*/  S2R R6, SR_TID.X ;  /* 0x0000000000067919 */ /* 0x000e6e0000002100 */
[----:B------:R-:W2:Y:S01]  /*0020*/  S2UR UR12, SR_CTAID.X ;  /* 0x00000000000c79c3 */ /* 0x000ea20000002500 */
[----:B------:R-:W-:Y:S01]  /*0030*/  ULDC UR6, c[0x0][0x210] ;  /* 0x0000840000067ab9 */ /* 0x000fe20000000800 */
[----:B------:R-:W-:-:S02]  /*0040*/  CS2R R12, SRZ ;  /* 0x00000000000c7805 */ /* 0x000fc4000001ff00 */
[----:B------:R-:W-:Y:S02]  /*0050*/  CS2R R24, SRZ ;  /* 0x0000000000187805 */ /* 0x000fe4000001ff00 */
[----:B------:R-:W-:Y:S02]  /*0060*/  CS2R R10, SRZ ;  /* 0x00000000000a7805 */ /* 0x000fe4000001ff00 */
[----:B0-----:R-:W-:Y:S01]  /*0070*/  IADD3 R1, R1, -0x68, RZ ;  /* 0xffffff9801017810 */ /* 0x001fe20007ffe0ff */
[----:B------:R-:W-:Y:S01]  /*0080*/  ULDC.64 UR10, c[0x0][0x208] ;  /* 0x00008200000a7ab9 */ /* 0x000fe20000000a00 */
[----:B------:R-:W0:Y:S08]  /*0090*/  LDC.64 R14, c[0x0][0x230] ;  /* 0x00008c00ff0e7b82 */ /* 0x000e300000000a00 */
[----:B------:R-:W3:Y:S01]  /*00a0*/  LDC.64 R16, c[0x0][0x238] ;  /* 0x00008e00ff107b82 */ /* 0x000ee20000000a00 */
[----:B--2---:R-:W-:-:S02]  /*00b0*/  UIMAD UR6, UR12, -0x200, UR6 ;  /* 0xfffffe000c0678a4 */ /* 0x004fc4000f8e0206 */
[----:B------:R-:W-:Y:S01]  /*00c0*/  IMAD.U32 R9, RZ, RZ, UR12 ;  /* 0x0000000cff097e24 */ /* 0x000fe2000f8e00ff */
[----:B------:R-:W-:Y:S01]  /*00d0*/  MOV R29, UR12 ;  /* 0x0000000c001d7c02 */ /* 0x000fe20008000f00 */
[----:B------:R-:W-:Y:S01]  /*00e0*/  IMAD.U32 R7, RZ, RZ, UR12 ;  /* 0x0000000cff077e24 */ /* 0x000fe2000f8e00ff */
[----:B------:R-:W-:Y:S02]  /*00f0*/  MOV R27, UR12 ;  /* 0x0000000c001b7c02 */ /* 0x000fe40008000f00 */
[----:B------:R-:W2:Y:S01]  /*0100*/  LDC.64 R18, c[0x0][0x240] ;  /* 0x00009000ff127b82 */ /* 0x000ea20000000a00 */
[----:B-1----:R-:W-:Y:S01]  /*0110*/  ISETP.GE.AND P1, PT, R6, UR6, PT ;  /* 0x0000000606007c0c */ /* 0x002fe2000bf26270 */
[----:B------:R-:W-:-:S12]  /*0120*/  IMAD.MOV.U32 R0, RZ, RZ, R6 ;  /* 0x000000ffff007224 */ /* 0x000fd800078e0006 */
[----:B------:R-:W-:Y:S01]  /*0130*/  @!P1 IADD3 R6, R0, 0x80, RZ ;  /* 0x0000008000069810 */ /* 0x000fe20007ffe0ff */
[----:B------:R-:W1:Y:S01]  /*0140*/  @!P1 LDC.64 R22, c[0x0][0x288] ;  /* 0x0000a200ff169b82 */ /* 0x000e620000000a00 */
[----:B------:R-:W-:Y:S02]  /*0150*/  @!P1 IMAD R7, R7, 0x200, R0 ;  /* 0x0000020007079824 */ /* 0x000fe400078e0200 */
[----:B------:R-:W-:-:S13]  /*0160*/  ISETP.GE.AND P0, PT, R6, UR6, PT ;  /* 0x0000000606007c0c */ /* 0x000fda000bf06270 */
[----:B------:R-:W-:Y:S01]  /*0170*/  @!P0 LEA R9, R9, R6, 0x9 ;  /* 0x0000000609098211 */ /* 0x000fe200078e48ff */
[----:B------:R-:W-:Y:S01]  /*0180*/  @!P0 VIADD R6, R6, 0x80 ;  /* 0x0000008006068836 */ /* 0x000fe20000000000 */
[----:B------:R-:W4:Y:S04]  /*0190*/  @!P0 LDC.64 R20, c[0x0][0x288] ;  /* 0x0000a200ff148b82 */ /* 0x000f280000000a00 */
[----:B------:R-:W-:Y:S01]  /*01a0*/  ISETP.GE.AND P3, PT, R6, UR6, PT ;  /* 0x0000000606007c0c */ /* 0x000fe2000bf66270 */
[----:B-1----:R-:W-:-:S05]  /*01b0*/  @!P1 IMAD.WIDE.U32 R22, R7, 0x8, R22 ;  /* 0x0000000807169825 */ /* 0x002fca00078e0016 */
[----:B------:R1:W5:Y:S07]  /*01c0*/  @!P1 LDG.E.64 R24, desc[UR10][R22.64] ;  /* 0x0000000a16189981 */ /* 0x00036e000c1e1b00 */
[----:B------:R-:W-:Y:S01]  /*01d0*/  @!P3 IMAD R29, R29, 0x200, R6 ;  /* 0x000002001d1db824 */ /* 0x000fe200078e0206 */
[----:B------:R-:W-:Y:S01]  /*01e0*/  @!P3 IADD3 R6, R6, 0x80, RZ ;  /* 0x000000800606b810 */ /* 0x000fe20007ffe0ff */
[----:B------:R-:W0:Y:S03]  /*01f0*/  @!P3 LDC.64 R4, c[0x0][0x288] ;  /* 0x0000a200ff04bb82 */ /* 0x000e260000000a00 */
[----:B------:R-:W-:Y:S01]  /*0200*/  ISETP.GE.AND P2, PT, R6, UR6, PT ;  /* 0x0000000606007c0c */ /* 0x000fe2000bf46270 */
[----:B----4-:R-:W-:Y:S01]  /*0210*/  @!P0 IMAD.WIDE.U32 R20, R9, 0x8, R20 ;  /* 0x0000000809148825 */ /* 0x010fe200078e0014 */
[----:B------:R-:W-:-:S03]  /*0220*/  CS2R R8, SRZ ;  /* 0x0000000000087805 */ /* 0x000fc6000001ff00 */
[----:B-1----:R-:W1:Y:S01]  /*0230*/  LDC.64 R22, c[0x0][0x250] ;  /* 0x00009400ff167b82 */ /* 0x002e620000000a00 */
[----:B------:R4:W5:Y:S07]  /*0240*/  @!P0 LDG.E.64 R12, desc[UR10][R20.64] ;  /* 0x0000000a140c8981 */ /* 0x00096e000c1e1b00 */
[----:B------:R-:W3:Y:S01]  /*0250*/  @!P2 LDC.64 R2, c[0x0][0x288] ;  /* 0x0000a200ff02ab82 */ /* 0x000ee20000000a00 */
[----:B------:R-:W-:Y:S01]  /*0260*/  @!P2 LEA R27, R27, R6, 0x9 ;  /* 0x000000061b1ba211 */ /* 0x000fe200078e48ff */
[----:B0-----:R-:W-:-:S06]  /*0270*/  @!P3 IMAD.WIDE.U32 R28, R29, 0x8, R4 ;  /* 0x000000081d1cb825 */ /* 0x001fcc00078e0004 */
[----:B------:R-:W0:Y:S01]  /*0280*/  LDC.64 R6, c[0x0][0x228] ;  /* 0x00008a00ff067b82 */ /* 0x000e220000000a00 */
[----:B------:R-:W5:Y:S07]  /*0290*/  @!P3 LDG.E.64 R10, desc[UR10][R28.64] ;  /* 0x0000000a1c0ab981 */ /* 0x000f6e000c1e1b00 */
[----:B------:R-:W2:Y:S01]  /*02a0*/  LDC.64 R4, c[0x0][0x220] ;  /* 0x00008800ff047b82 */ /* 0x000ea20000000a00 */
[----:B---3--:R-:W-:-:S07]  /*02b0*/  @!P2 IMAD.WIDE.U32 R26, R27, 0x8, R2 ;  /* 0x000000081b1aa825 */ /* 0x008fce00078e0002 */
[----:B----4-:R-:W3:Y:S01]  /*02c0*/  LDC.64 R20, c[0x0][0x248] ;  /* 0x00009200ff147b82 */ /* 0x010ee20000000a00 */
[----:B------:R4:W5:Y:S07]  /*02d0*/  @!P2 LDG.E.64 R8, desc[UR10][R26.64] ;  /* 0x0000000a1a08a981 */ /* 0x00096e000c1e1b00 */
[----:B------:R-:W1:Y:S01]  /*02e0*/  LDC.64 R2, c[0x0][0x218] ;  /* 0x00008600ff027b82 */ /* 0x000e620000000a00 */
[----:B0-----:R-:W-:Y:S04]  /*02f0*/  STL.64 [R1+0x10], R6 ;  /* 0x0000100601007387 */ /* 0x001fe80000100a00 */
[----:B--2---:R0:W-:Y:S03]  /*0300*/  STL.64 [R1+0x8], R4 ;  /* 0x0000080401007387 */ /* 0x0041e60000100a00 */
[----:B----4-:R-:W2:Y:S08]  /*0310*/  LDC.64 R26, c[0x0][0x258] ;  /* 0x00009600ff1a7b82 */ /* 0x010eb00000000a00 */
[----:B------:R-:W4:Y:S01]  /*0320*/  LDC.64 R28, c[0x0][0x260] ;  /* 0x00009800ff1c7b82 */ /* 0x000f220000000a00 */
[----:B-1----:R1:W-:Y:S07]  /*0330*/  STL.64 [R1], R2 ;  /* 0x0000000201007387 */ /* 0x0023ee0000100a00 */
[----:B0-----:R-:W0:Y:S08]  /*0340*/  LDC.64 R4, c[0x0][0x270] ;  /* 0x00009c00ff047b82 */ /* 0x001e300000000a00 */
[----:B------:R-:W0:Y:S08]  /*0350*/  LDC.64 R6, c[0x0][0x278] ;  /* 0x00009e00ff067b82 */ /* 0x000e300000000a00 */
[----:B-1----:R-:W1:Y:S01]  /*0360*/  LDC.64 R2, c[0x0][0x268] ;  /* 0x00009a00ff027b82 */ /* 0x002e620000000a00 */
[----:B------:R0:W-:Y:S04]  /*0370*/  STL.64 [R1+0x18], R14 ;  /* 0x0000180e01007387 */ /* 0x0001e80000100a00 */
[----:B------:R0:W-:Y:S04]  /*0380*/  STL.64 [R1+0x20], R16 ;  /* 0x0000201001007387 */ /* 0x0001e80000100a00 */
[----:B------:R0:W-:Y:S04]  /*0390*/  STL.64 [R1+0x28], R18 ;  /* 0x0000281201007387 */ /* 0x0001e80000100a00 */
[----:B---3--:R3:W-:Y:S04]  /*03a0*/  STL.64 [R1+0x30], R20 ;  /* 0x0000301401007387 */ /* 0x0087e80000100a00 */
[----:B------:R3:W-:Y:S04]  /*03b0*/  STL.64 [R1+0x38], R22 ;  /* 0x0000381601007387 */ /* 0x0007e80000100a00 */
[----:B--2---:R3:W-:Y:S04]  /*03c0*/  STL.64 [R1+0x40], R26 ;  /* 0x0000401a01007387 */ /* 0x0047e80000100a00 */
[----:B----4-:R3:W-:Y:S04]  /*03d0*/  STL.64 [R1+0x48], R28 ;  /* 0x0000481c01007387 */ /* 0x0107e80000100a00 */
[----:B-1----:R3:W-:Y:S04]  /*03e0*/  STL.64 [R1+0x50], R2 ;  /* 0x0000500201007387 */ /* 0x0027e80000100a00 */
[----:B0-----:R3:W-:Y:S04]  /*03f0*/  STL.64 [R1+0x58], R4 ;  /* 0x0000580401007387 */ /* 0x0017e80000100a00 */
[----:B------:R3:W-:Y:S01]  /*0400*/  STL.64 [R1+0x60], R6 ;  /* 0x0000600601007387 */ /* 0x0007e20000100a00 */
[----:B------:R-:W-:Y:S01]  /*0410*/  R2UR UR13, R1 ;  /* 0x00000000010d72ca */ /* 0x000fe200000e0000 */
[----:B------:R-:W-:Y:S04]  /*0420*/  BSSY B0, `(.L_x_1601) ;  /* 0x0000161000007945 */ /* 0x000fe80003800000 */
[----:B------:R-:W-:Y:S10]  /*0430*/  @P1 BRA `(.L_x_1602) ;  /* 0x00000014007c1947 */ /* 0x000ff40003800000 */
[----:B------:R-:W0:Y:S01]  /*0440*/  LDC.64 R14, c[0x0][0x228] ;  /* 0x00008a00ff0e7b82 */ /* 0x000e220000000a00 */
[----:B------:R-:W-:Y:S02]  /*0450*/  ULDC.64 UR4, c[0x0][0x220] ;  /* 0x0000880000047ab9 */ /* 0x000fe40000000a00 */
[----:B---3-5:R-:W-:Y:S02]  /*0460*/  IMAD R3, R25, UR4, RZ ;  /* 0x0000000419037c24 */ /* 0x028fe4000f8e02ff */
[----:B------:R-:W-:-:S04]  /*0470*/  IMAD.WIDE.U32 R6, R24, UR4, RZ ;  /* 0x0000000418067c25 */ /* 0x000fc8000f8e00ff */
[----:B------:R-:W-:Y:S01]  /*0480*/  IMAD R3, R24, UR5, R3 ;  /* 0x0000000518037c24 */ /* 0x000fe2000f8e0203 */
[----:B------:R-:W-:Y:S02]  /*0490*/  CS2R R24, SRZ ;  /* 0x0000000000187805 */ /* 0x000fe4000001ff00 */
[----:B0-----:R-:W-:-:S04]  /*04a0*/  ISETP.GE.U32.AND P0, PT, R14, 0x1, PT ;  /* 0x000000010e00780c */ /* 0x001fc80003f06070 */
[----:B------:R-:W-:-:S13]  /*04b0*/  ISETP.GE.AND.EX P0, PT, R15, RZ, PT, P0 ;  /* 0x000000ff0f00720c */ /* 0x000fda0003f06300 */
[----:B------:R-:W-:Y:S05]  /*04c0*/  @!P0 BRA `(.L_x_1602) ;  /* 0x0000001400588947 */ /* 0x000fea0003800000 */
[----:B------:R-:W-:Y:S01]  /*04d0*/  IADD3 R2, P2, R14, -0x1, RZ ;  /* 0xffffffff0e027810 */ /* 0x000fe20007f5e0ff */
[----:B------:R-:W-:Y:S01]  /*04e0*/  UMOV UR4, URZ ;  /* 0x0000003f00047c82 */ /* 0x000fe20008000000 */
[----:B------:R-:W-:Y:S01]  /*04f0*/  UMOV UR5, URZ ;  /* 0x0000003f00057c82 */ /* 0x000fe20008000000 */
[----:B------:R-:W-:Y:S01]  /*0500*/  ULDC.64 UR14, c[0x0][0x270] ;  /* 0x00009c00000e7ab9 */ /* 0x000fe20000000a00 */
[----:B------:R-:W-:Y:S01]  /*0510*/  ISETP.GE.U32.AND P0, PT, R2, 0x3, PT ;  /* 0x000000030200780c */ /* 0x000fe20003f06070 */
[----:B------:R-:W-:Y:S01]  /*0520*/  IMAD.IADD R5, R7, 0x1, R3 ;  /* 0x0000000107057824 */ /* 0x000fe200078e0203 */
[----:B------:R-:W-:Y:S02]  /*0530*/  IADD3.X R2, R15, -0x1, RZ, P2, !PT ;  /* 0xffffffff0f027810 */ /* 0x000fe400017fe4ff */
[----:B------:R-:W-:Y:S02]  /*0540*/  CS2R R24, SRZ ;  /* 0x0000000000187805 */ /* 0x000fe4000001ff00 */
[----:B------:R-:W-:-:S13]  /*0550*/  ISETP.GE.U32.AND.EX P0, PT, R2, RZ, PT, P0 ;  /* 0x000000ff0200720c */ /* 0x000fda0003f06100 */
[----:B------:R-:W-:Y:S05]  /*0560*/  @!P0 BRA `(.L_x_1603) ;  /* 0x0000001000608947 */ /* 0x000fea0003800000 */
[----:B------:R-:W-:Y:S01]  /*0570*/  LOP3.LUT R3, R14, 0x3, RZ, 0xc0, !PT ;  /* 0x000000030e037812 */ /* 0x000fe200078ec0ff */
[----:B------:R-:W-:Y:S02]  /*0580*/  ULDC.64 UR4, c[0x0][0x218] ;  /* 0x0000860000047ab9 */ /* 0x000fe40000000a00 */
[C---:B------:R-:W-:Y:S01]  /*0590*/  LEA R16, P2, R6.reuse, UR4, 0x3 ;  /* 0x0000000406107c11 */ /* 0x040fe2000f8418ff */
[----:B------:R-:W-:Y:S01]  /*05a0*/  UMOV UR4, URZ ;  /* 0x0000003f00047c82 */ /* 0x000fe20008000000 */
[----:B------:R-:W-:Y:S02]  /*05b0*/  IADD3 R3, P0, -R3, R14, RZ ;  /* 0x0000000e03037210 */ /* 0x000fe40007f1e1ff */
[----:B------:R-:W-:Y:S01]  /*05c0*/  LEA.HI.X R17, R6, UR5, R5, 0x3, P2 ;  /* 0x0000000506117c11 */ /* 0x000fe200090f1c05 */
[----:B------:R-:W-:Y:S01]  /*05d0*/  UMOV UR5, URZ ;  /* 0x0000003f00057c82 */ /* 0x000fe20008000000 */
[----:B------:R-:W-:Y:S02]  /*05e0*/  IADD3.X R2, R15, -0x1, RZ, P0, !PT ;  /* 0xffffffff0f027810 */ /* 0x000fe400007fe4ff */
[----:B------:R-:W-:-:S04]  /*05f0*/  ISETP.GT.U32.AND P0, PT, R3, RZ, PT ;  /* 0x000000ff0300720c */ /* 0x000fc80003f04070 */
[----:B------:R-:W-:-:S13]  /*0600*/  ISETP.GT.AND.EX P0, PT, R2, RZ, PT, P0 ;  /* 0x000000ff0200720c */ /* 0x000fda0003f04300 */
[----:B------:R-:W-:Y:S05]  /*0610*/  @!P0 BRA `(.L_x_1604) ;  /* 0x0000000c00848947 */ /* 0x000fea0003800000 */
[----:B------:R-:W-:Y:S02]  /*0620*/  ISETP.GT.U32.AND P2, PT, R3, 0xc, PT ;  /* 0x0000000c0300780c */ /* 0x000fe40003f44070 */
[----:B------:R-:W-:Y:S02]  /*0630*/  PLOP3.LUT P0, PT, PT, PT, PT, 0x80, 0x0 ;  /* 0x000000000000781c */ /* 0x000fe40003f0f070 */
[----:B------:R-:W-:-:S13]  /*0640*/  ISETP.GT.AND.EX P2, PT, R2, RZ, PT, P2 ;  /* 0x000000ff0200720c */ /* 0x000fda0003f44320 */
[----:B------:R-:W-:Y:S05]  /*0650*/  @!P2 BRA `(.L_x_1605) ;  /* 0x000000080034a947 */ /* 0x000fea0003800000 */
[----:B------:R-:W-:-:S13]  /*0660*/  PLOP3.LUT P0, PT, PT, PT, PT, 0x8, 0x0 ;  /* 0x000000000000781c */ /* 0x000fda0003f0e170 */
.L_x_1606:
[----:B------:R-:W-:Y:S01]  /*0670*/  MOV R26, UR4 ;  /* 0x00000004001a7c02 */ /* 0x000fe20008000f00 */
[----:B------:R0:W2:Y:S04]  /*0680*/  LDG.E.64 R18, desc[UR10][R16.64] ;  /* 0x0000000a10127981 */ /* 0x0000a8000c1e1b00 */
[----:B------:R-:W-:-:S05]  /*0690*/  IMAD.U32 R26, R26, 0x8, R1 ;  /* 0x000000081a1a7824 */ /* 0x000fca00078e0001 */
[----:B------:R-:W2:Y:S01]  /*06a0*/  LDL.64 R14, [R26+0x18] ;  /* 0x000018001a0e7983 */ /* 0x000ea20000100a00 */
[----:B------:R-:W-:Y:S02]  /*06b0*/  USHF.L.U32 UR7, UR15, 0x3, URZ ;  /* 0x000000030f077899 */ /* 0x000fe4000800063f */
[----:B------:R-:W-:Y:S01]  /*06c0*/  UIMAD.WIDE.U32 UR8, UR14, 0x8, URZ ;  /* 0x000000080e0878a5 */ /* 0x000fe2000f8e003f */
[----:B------:R-:W3:Y:S03]  /*06d0*/  LDL.64 R20, [R26+0x20] ;  /* 0x000020001a147983 */ /* 0x000ee60000100a00 */
[----:B------:R-:W-:Y:S02]  /*06e0*/  UIADD3 UR7, UR9, UR7, URZ ;  /* 0x0000000709077290 */ /* 0x000fe4000fffe03f */
[----:B0-----:R-:W-:-:S04]  /*06f0*/  IADD3 R16, P2, R16, UR8, RZ ;  /* 0x0000000810107c10 */ /* 0x001fc8000ff5e0ff */
[----:B------:R-:W-:-:S05]  /*0700*/  IADD3.X R17, R17, UR7, RZ, P2, !PT ;  /* 0x0000000711117c10 */ /* 0x000fca00097fe4ff */
[----:B------:R0:W3:Y:S01]  /*0710*/  LDG.E.64 R22, desc[UR10][R16.64] ;  /* 0x0000000a10167981 */ /* 0x0000e2000c1e1b00 */
[----:B------:R-:W-:-:S04]  /*0720*/  IADD3 R28, P2, R16, UR8, RZ ;  /* 0x00000008101c7c10 */ /* 0x000fc8000ff5e0ff */
[----:B------:R-:W-:Y:S02]  /*0730*/  IADD3.X R29, R17, UR7, RZ, P2, !PT ;  /* 0x00000007111d7c10 */ /* 0x000fe400097fe4ff */
[----:B0-----:R-:W-:-:S04]  /*0740*/  IADD3 R16, P2, R28, UR8, RZ ;  /* 0x000000081c107c10 */ /* 0x001fc8000ff5e0ff */
[----:B------:R-:W-:Y:S01]  /*0750*/  IADD3.X R17, R29, UR7, RZ, P2, !PT ;  /* 0x000000071d117c10 */ /* 0x000fe200097fe4ff */
[-C--:B--2---:R-:W-:Y:S02]  /*0760*/  IMAD R19, R19, R14.reuse, RZ ;  /* 0x0000000e13137224 */ /* 0x084fe400078e02ff */
[----:B------:R-:W-:-:S04]  /*0770*/  IMAD.WIDE.U32 R24, R18, R14, R24 ;  /* 0x0000000e12187225 */ /* 0x000fc800078e0018 */
[----:B------:R-:W-:Y:S02]  /*0780*/  IMAD R27, R18, R15, R19 ;  /* 0x0000000f121b7224 */ /* 0x000fe400078e0213 */
[----:B------:R-:W2:Y:S04]  /*0790*/  LDG.E.64 R18, desc[UR10][R28.64] ;  /* 0x0000000a1c127981 */ /* 0x000ea8000c1e1b00 */
[----:B------:R-:W2:Y:S01]  /*07a0*/  LDL.64 R14, [R26+0x28] ;  /* 0x000028001a0e7983 */ /* 0x000ea20000100a00 */
[----:B------:R-:W-:Y:S01]  /*07b0*/  IADD3 R25, R25, R27, RZ ;  /* 0x0000001b19197210 */ /* 0x000fe20007ffe0ff */
[----:B---3--:R-:W-:Y:S02]  /*07c0*/  IMAD R23, R23, R20, RZ ;  /* 0x0000001417177224 */ /* 0x008fe400078e02ff */
[----:B------:R-:W3:Y:S02]  /*07d0*/  LDG.E.64 R28, desc[UR10][R16.64] ;  /* 0x0000000a101c7981 */ /* 0x000ee4000c1e1b00 */
[----:B------:R-:W-:-:S02]  /*07e0*/  IMAD R21, R22, R21, R23 ;  /* 0x0000001516157224 */ /* 0x000fc400078e0217 */
[----:B------:R-:W-:Y:S02]  /*07f0*/  IMAD.WIDE.U32 R22, R22, R20, R24 ;  /* 0x0000001416167225 */ /* 0x000fe400078e0018 */
[----:B------:R-:W3:Y:S01]  /*0800*/  LDL.64 R24, [R26+0x30] ;  /* 0x000030001a187983 */ /* 0x000ee20000100a00 */
[----:B------:R-:W-:Y:S01]  /*0810*/  IADD3 R20, P2, R16, UR8, RZ ;  /* 0x0000000810147c10 */ /* 0x000fe2000ff5e0ff */
[----:B------:R-:W-:-:S03]  /*0820*/  IMAD.IADD R23, R23, 0x1, R21 ;  /* 0x0000000117177824 */ /* 0x000fc600078e0215 */
[----:B------:R-:W-:-:S05]  /*0830*/  IADD3.X R21, R17, UR7, RZ, P2, !PT ;  /* 0x0000000711157c10 */ /* 0x000fca00097fe4ff */
[----:B------:R-:W4:Y:S01]  /*0840*/  LDG.E.64 R16, desc[UR10][R20.64] ;  /* 0x0000000a14107981 */ /* 0x000f22000c1e1b00 */
[----:B--2---:R-:W-:-:S04]  /*0850*/  IMAD R19, R19, R14, RZ ;  /* 0x0000000e13137224 */ /* 0x004fc800078e02ff */
[C---:B------:R-:W-:Y:S02]  /*0860*/  IMAD R15, R18.reuse, R15, R19 ;  /* 0x0000000f120f7224 */ /* 0x040fe400078e0213 */
[----:B------:R-:W-:Y:S02]  /*0870*/  IMAD.WIDE.U32 R18, R18, R14, R22 ;  /* 0x0000000e12127225 */ /* 0x000fe400078e0016 */
[----:B------:R-:W4:Y:S01]  /*0880*/  LDL.64 R22, [R26+0x38] ;  /* 0x000038001a167983 */ /* 0x000f220000100a00 */
[----:B------:R-:W-:Y:S02]  /*0890*/  IADD3 R14, P2, R20, UR8, RZ ;  /* 0x00000008140e7c10 */ /* 0x000fe4000ff5e0ff */
[----:B------:R-:W-:Y:S02]  /*08a0*/  IADD3 R19, R19, R15, RZ ;  /* 0x0000000f13137210 */ /* 0x000fe40007ffe0ff */
[----:B------:R-:W-:Y:S01]  /*08b0*/  IADD3.X R15, R21, UR7, RZ, P2, !PT ;  /* 0x00000007150f7c10 */ /* 0x000fe200097fe4ff */
[----:B---3--:R-:W-:-:S02]  /*08c0*/  IMAD R27, R29, R24, RZ ;  /* 0x000000181d1b7224 */ /* 0x008fc400078e02ff */
[C---:B------:R-:W-:Y:S02]  /*08d0*/  IMAD.WIDE.U32 R18, R28.reuse, R24, R18 ;  /* 0x000000181c127225 */ /* 0x040fe400078e0012 */
[----:B------:R-:W2:Y:S02]  /*08e0*/  LDG.E.64 R20, desc[UR10][R14.64] ;  /* 0x0000000a0e147981 */ /* 0x000ea4000c1e1b00 */
[----:B------:R-:W-:Y:S02]  /*08f0*/  IMAD R25, R28, R25, R27 ;  /* 0x000000191c197224 */ /* 0x000fe400078e021b */
[----:B------:R-:W2:Y:S01]  /*0900*/  LDL.64 R28, [R26+0x40] ;  /* 0x000040001a1c7983 */ /* 0x000ea20000100a00 */
[----:B------:R-:W-:Y:S01]  /*0910*/  IADD3 R24, P2, R14, UR8, RZ ;  /* 0x000000080e187c10 */ /* 0x000fe2000ff5e0ff */
[----:B------:R-:W-:-:S03]  /*0920*/  IMAD.IADD R19, R19, 0x1, R25 ;  /* 0x0000000113137824 */ /* 0x000fc600078e0219 */
[----:B------:R-:W-:-:S05]  /*0930*/  IADD3.X R25, R15, UR7, RZ, P2, !PT ;  /* 0x000000070f197c10 */ /* 0x000fca00097fe4ff */
[----:B------:R-:W3:Y:S01]  /*0940*/  LDG.E.64 R14, desc[UR10][R24.64] ;  /* 0x0000000a180e7981 */ /* 0x000ee2000c1e1b00 */
[-C--:B----4-:R-:W-:Y:S02]  /*0950*/  IMAD R17, R17, R22.reuse, RZ ;  /* 0x0000001611117224 */ /* 0x090fe400078e02ff */
[----:B------:R-:W-:-:S04]  /*0960*/  IMAD.WIDE.U32 R18, R16, R22, R18 ;  /* 0x0000001610127225 */ /* 0x000fc800078e0012 */
[----:B------:R-:W-:Y:S02]  /*0970*/  IMAD R17, R16, R23, R17 ;  /* 0x0000001710117224 */ /* 0x000fe400078e0211 */
[----:B------:R-:W3:Y:S01]  /*0980*/  LDL.64 R22, [R26+0x48] ;  /* 0x000048001a167983 */ /* 0x000ee20000100a00 */
[----:B------:R-:W-:Y:S02]  /*0990*/  IADD3 R16, P2, R24, UR8, RZ ;  /* 0x0000000818107c10 */ /* 0x000fe4000ff5e0ff */
[----:B------:R-:W-:Y:S02]  /*09a0*/  IADD3 R19, R19, R17, RZ ;  /* 0x0000001113137210 */ /* 0x000fe40007ffe0ff */
[----:B------:R-:W-:Y:S01]  /*09b0*/  IADD3.X R17, R25, UR7, RZ, P2, !PT ;  /* 0x0000000719117c10 */ /* 0x000fe200097fe4ff */
[-C--:B--2---:R-:W-:Y:S02]  /*09c0*/  IMAD R21, R21, R28.reuse, RZ ;  /* 0x0000001c15157224 */ /* 0x084fe400078e02ff */
[----:B------:R-:W-:-:S02]  /*09d0*/  IMAD.WIDE.U32 R18, R20, R28, R18 ;  /* 0x0000001c14127225 */ /* 0x000fc400078e0012 */
[----:B------:R-:W2:Y:S02]  /*09e0*/  LDG.E.64 R24, desc[UR10][R16.64] ;  /* 0x0000000a10187981 */ /* 0x000ea4000c1e1b00 */
[----:B------:R-:W-:Y:S02]  /*09f0*/  IMAD R21, R20, R29, R21 ;  /* 0x0000001d14157224 */ /* 0x000fe400078e0215 */
[----:B------:R-:W2:Y:S01]  /*0a00*/  LDL.64 R28, [R26+0x50] ;  /* 0x000050001a1c7983 */ /* 0x000ea20000100a00 */
[----:B------:R-:W-:Y:S01]  /*0a10*/  IADD3 R20, P2, R16, UR8, RZ ;  /* 0x0000000810147c10 */ /* 0x000fe2000ff5e0ff */
[----:B------:R-:W-:-:S03]  /*0a20*/  IMAD.IADD R19, R19, 0x1, R21 ;  /* 0x0000000113137824 */ /* 0x000fc600078e0215 */
[----:B------:R-:W-:-:S05]  /*0a30*/  IADD3.X R21, R17, UR7, RZ, P2, !PT ;  /* 0x0000000711157c10 */ /* 0x000fca00097fe4ff */
[----:B------:R-:W4:Y:S01]  /*0a40*/  LDG.E.64 R16, desc[UR10][R20.64] ;  /* 0x0000000a14107981 */ /* 0x000f22000c1e1b00 */
[-C--:B---3--:R-:W-:Y:S02]  /*0a50*/  IMAD R15, R15, R22.reuse, RZ ;  /* 0x000000160f0f7224 */ /* 0x088fe400078e02ff */
[----:B------:R-:W-:-:S04]  /*0a60*/  IMAD.WIDE.U32 R18, R14, R22, R18 ;  /* 0x000000160e127225 */ /* 0x000fc800078e0012 */
[----:B------:R-:W-:Y:S02]  /*0a70*/  IMAD R15, R14, R23, R15 ;  /* 0x000000170e0f7224 */ /* 0x000fe400078e020f */
[----:B------:R-:W4:Y:S01]  /*0a80*/  LDL.64 R22, [R26+0x58] ;  /* 0x000058001a167983 */ /* 0x000f220000100a00 */
        /* <DEDUP_REMOVED lines=27> */
[----:B------:R0:W4:Y:S01]  /*0c40*/  LDG.E.64 R16, desc[UR10][R20.64] ;  /* 0x0000000a14107981 */ /* 0x000122000c1e1b00 */
        /* <DEDUP_REMOVED lines=8> */
[----:B0-----:R-:W-:-:S02]  /*0cd0*/  IMAD.WIDE.U32 R20, R24, R28, R18 ;  /* 0x0000001c18147225 */ /* 0x001fc400078e0012 */
[----:B------:R-:W2:Y:S02]  /*0ce0*/  LDL.64 R18, [R26+0x80] ;  /* 0x000080001a127983 */ /* 0x000ea40000100a00 */
[----:B------:R-:W-:Y:S02]  /*0cf0*/  IMAD R25, R24, R29, R25 ;  /* 0x0000001d18197224 */ /* 0x000fe400078e0219 */
[----:B------:R-:W2:Y:S02]  /*0d00*/  LDG.E.64 R28, desc[UR10][R14.64] ;  /* 0x0000000a0e1c7981 */ /* 0x000ea4000c1e1b00 */
[----:B------:R-:W-:Y:S02]  /*0d10*/  IMAD.IADD R21, R21, 0x1, R25 ;  /* 0x0000000115157824 */ /* 0x000fe400078e0219 */
[----:B----4-:R-:W-:-:S04]  /*0d20*/  IMAD R17, R17, R22, RZ ;  /* 0x0000001611117224 */ /* 0x010fc800078e02ff */
[C---:B------:R-:W-:Y:S02]  /*0d30*/  IMAD R17, R16.reuse, R23, R17 ;  /* 0x0000001710117224 */ /* 0x040fe400078e0211 */
[----:B------:R-:W-:Y:S01]  /*0d40*/  IMAD.WIDE.U32 R22, R16, R22, R20 ;  /* 0x0000001610167225 */ /* 0x000fe200078e0014 */
[----:B------:R-:W-:-:S04]  /*0d50*/  IADD3 R20, P2, R14, UR8, RZ ;  /* 0x000000080e147c10 */ /* 0x000fc8000ff5e0ff */
[----:B------:R-:W-:Y:S02]  /*0d60*/  IADD3.X R21, R15, UR7, RZ, P2, !PT ;  /* 0x000000070f157c10 */ /* 0x000fe400097fe4ff */
[----:B------:R-:W3:Y:S01]  /*0d70*/  LDL.64 R14, [R26+0x88] ;  /* 0x000088001a0e7983 */ /* 0x000ee20000100a00 */
[----:B------:R-:W-:-:S03]  /*0d80*/  IADD3 R16, P2, R20, UR8, RZ ;  /* 0x0000000814107c10 */ /* 0x000fc6000ff5e0ff */
[----:B------:R-:W3:Y:S01]  /*0d90*/  LDG.E.64 R24, desc[UR10][R20.64] ;  /* 0x0000000a14187981 */ /* 0x000ee2000c1e1b00 */
[----:B------:R-:W-:Y:S01]  /*0da0*/  IADD3 R23, R23, R17, RZ ;  /* 0x0000001117177210 */ /* 0x000fe20007ffe0ff */
[----:B--2---:R-:W-:Y:S01]  /*0db0*/  IMAD R27, R29, R18, RZ ;  /* 0x000000121d1b7224 */ /* 0x004fe200078e02ff */
[----:B------:R-:W-:-:S03]  /*0dc0*/  IADD3.X R17, R21, UR7, RZ, P2, !PT ;  /* 0x0000000715117c10 */ /* 0x000fc600097fe4ff */
[C---:B------:R-:W-:Y:S02]  /*0dd0*/  IMAD R19, R28.reuse, R19, R27 ;  /* 0x000000131c137224 */ /* 0x040fe400078e021b */
[----:B------:R-:W-:Y:S01]  /*0de0*/  IMAD.WIDE.U32 R22, R28, R18, R22 ;  /* 0x000000121c167225 */ /* 0x000fe200078e0016 */
[----:B------:R-:W2:Y:S04]  /*0df0*/  LDL.64 R26, [R26+0x90] ;  /* 0x000090001a1a7983 */ /* 0x000ea80000100a00 */
[----:B------:R0:W2:Y:S01]  /*0e00*/  LDG.E.64 R28, desc[UR10][R16.64] ;  /* 0x0000000a101c7981 */ /* 0x0000a2000c1e1b00 */
[----:B------:R-:W-:Y:S01]  /*0e10*/  IADD3 R3, P2, R3, -0x10, RZ ;  /* 0xfffffff003037810 */ /* 0x000fe20007f5e0ff */
[----:B------:R-:W-:-:S03]  /*0e20*/  IMAD.IADD R23, R23, 0x1, R19 ;  /* 0x0000000117177824 */ /* 0x000fc600078e0213 */
[----:B------:R-:W-:Y:S02]  /*0e30*/  IADD3.X R2, R2, -0x1, RZ, P2, !PT ;  /* 0xffffffff02027810 */ /* 0x000fe400017fe4ff */
[----:B------:R-:W-:-:S04]  /*0e40*/  ISETP.GT.U32.AND P2, PT, R3, 0xc, PT ;  /* 0x0000000c0300780c */ /* 0x000fc80003f44070 */
[----:B------:R-:W-:Y:S01]  /*0e50*/  ISETP.GT.AND.EX P2, PT, R2, RZ, PT, P2 ;  /* 0x000000ff0200720c */ /* 0x000fe20003f44320 */
[----:B------:R-:W-:Y:S01]  /*0e60*/  UIADD3 UR4, UP0, UR4, 0x10, URZ ;  /* 0x0000001004047890 */ /* 0x000fe2000ff1e03f */
[----:B0-----:R-:W-:-:S03]  /*0e70*/  IADD3 R16, P3, R16, UR8, RZ ;  /* 0x0000000810107c10 */ /* 0x001fc6000ff7e0ff */
[----:B------:R-:W-:Y:S01]  /*0e80*/  UIADD3.X UR5, URZ, UR5, URZ, UP0, !UPT ;  /* 0x000000053f057290 */ /* 0x000fe200087fe43f */
[----:B------:R-:W-:Y:S01]  /*0e90*/  IADD3.X R17, R17, UR7, RZ, P3, !PT ;  /* 0x0000000711117c10 */ /* 0x000fe20009ffe4ff */
[----:B---3--:R-:W-:-:S04]  /*0ea0*/  IMAD R19, R25, R14, RZ ;  /* 0x0000000e19137224 */ /* 0x008fc800078e02ff */
[C---:B------:R-:W-:Y:S02]  /*0eb0*/  IMAD R19, R24.reuse, R15, R19 ;  /* 0x0000000f18137224 */ /* 0x040fe400078e0213 */
[----:B------:R-:W-:-:S05]  /*0ec0*/  IMAD.WIDE.U32 R14, R24, R14, R22 ;  /* 0x0000000e180e7225 */ /* 0x000fca00078e0016 */
[----:B------:R-:W-:Y:S01]  /*0ed0*/  IADD3 R15, R15, R19, RZ ;  /* 0x000000130f0f7210 */ /* 0x000fe20007ffe0ff */
[-C--:B--2---:R-:W-:Y:S02]  /*0ee0*/  IMAD R19, R29, R26.reuse, RZ ;  /* 0x0000001a1d137224 */ /* 0x084fe400078e02ff */
[----:B------:R-:W-:-:S04]  /*0ef0*/  IMAD.WIDE.U32 R24, R28, R26, R14 ;  /* 0x0000001a1c187225 */ /* 0x000fc800078e000e */
[----:B------:R-:W-:-:S04]  /*0f00*/  IMAD R19, R28, R27, R19 ;  /* 0x0000001b1c137224 */ /* 0x000fc800078e0213 */
[----:B------:R-:W-:Y:S01]  /*0f10*/  IMAD.IADD R25, R25, 0x1, R19 ;  /* 0x0000000119197824 */ /* 0x000fe200078e0213 */
[----:B------:R-:W-:Y:S06]  /*0f20*/  @P2 BRA `(.L_x_1606) ;  /* 0xfffffff400d02947 */ /* 0x000fec000383ffff */
.L_x_1605:
[----:B------:R-:W-:-:S04]  /*0f30*/  ISETP.GT.U32.AND P2, PT, R3, 0x4, PT ;  /* 0x000000040300780c */ /* 0x000fc80003f44070 */
[----:B------:R-:W-:-:S13]  /*0f40*/  ISETP.GT.AND.EX P2, PT, R2, RZ, PT, P2 ;  /* 0x000000ff0200720c */ /* 0x000fda0003f44320 */
[----:B------:R-:W-:Y:S05]  /*0f50*/  @!P2 BRA `(.L_x_1607) ;  /* 0x000000040028a947 */ /* 0x000fea0003800000 */
[----:B------:R-:W-:Y:S01]  /*0f60*/  MOV R28, UR4 ;  /* 0x00000004001c7c02 */ /* 0x000fe20008000f00 */
[----:B------:R-:W2:Y:S01]  /*0f70*/  LDG.E.64 R22, desc[UR10][R16.64] ;  /* 0x0000000a10167981 */ /* 0x000ea2000c1e1b00 */
[----:B------:R-:W-:-:S03]  /*0f80*/  USHF.L.U32 UR7, UR15, 0x3, URZ ;  /* 0x000000030f077899 */ /* 0x000fc6000800063f */
[----:B------:R-:W-:-:S05]  /*0f90*/  IMAD.U32 R28, R28, 0x8, R1 ;  /* 0x000000081c1c7824 */ /* 0x000fca00078e0001 */
[----:B------:R-:W2:Y:S01]  /*0fa0*/  LDL.64 R14, [R28+0x18] ;  /* 0x000018001c0e7983 */ /* 0x000ea20000100a00 */
[----:B------:R-:W-:-:S03]  /*0fb0*/  UIMAD.WIDE.U32 UR8, UR14, 0x8, URZ ;  /* 0x000000080e0878a5 */ /* 0x000fc6000f8e003f */
[----:B------:R-:W3:Y:S01]  /*0fc0*/  LDL.64 R18, [R28+0x20] ;  /* 0x000020001c127983 */ /* 0x000ee20000100a00 */
[----:B------:R-:W-:Y:S02]  /*0fd0*/  UIADD3 UR7, UR9, UR7, URZ ;  /* 0x0000000709077290 */ /* 0x000fe4000fffe03f */
[----:B------:R-:W-:-:S04]  /*0fe0*/  IADD3 R26, P0, R16, UR8, RZ ;  /* 0x00000008101a7c10 */ /* 0x000fc8000ff1e0ff */
        /* <DEDUP_REMOVED lines=21> */
[-C--:B--2---:R-:W-:Y:S02]  /*1140*/  IMAD R23, R23, R14.reuse, RZ ;  /* 0x0000000e17177224 */ /* 0x084fe400078e02ff */
[----:B------:R-:W-:-:S04]  /*1150*/  IMAD.WIDE.U32 R18, R22, R14, R18 ;  /* 0x0000000e16127225 */ /* 0x000fc800078e0012 */
[----:B------:R-:W-:Y:S02]  /*1160*/  IMAD R15, R22, R15, R23 ;  /* 0x0000000f160f7224 */ /* 0x000fe400078e0217 */
[----:B------:R-:W4:Y:S01]  /*1170*/  LDL.64 R22, [R28+0x38] ;  /* 0x000038001c167983 */ /* 0x000f220000100a00 */
[----:B------:R-:W-:Y:S02]  /*1180*/  IADD3 R14, P0, R16, UR8, RZ ;  /* 0x00000008100e7c10 */ /* 0x000fe4000ff1e0ff */
[----:B------:R-:W-:Y:S01]  /*1190*/  IADD3 R19, R19, R15, RZ ;  /* 0x0000000f13137210 */ /* 0x000fe20007ffe0ff */
[----:B---3--:R-:W-:Y:S01]  /*11a0*/  IMAD R21, R21, R24, RZ ;  /* 0x0000001815157224 */ /* 0x008fe200078e02ff */
[----:B------:R-:W-:-:S03]  /*11b0*/  IADD3.X R15, R17, UR7, RZ, P0, !PT ;  /* 0x00000007110f7c10 */ /* 0x000fc600087fe4ff */
[C---:B------:R-:W-:Y:S02]  /*11c0*/  IMAD R21, R20.reuse, R25, R21 ;  /* 0x0000001914157224 */ /* 0x040fe400078e0215 */
[----:B------:R-:W-:Y:S01]  /*11d0*/  IMAD.WIDE.U32 R18, R20, R24, R18 ;  /* 0x0000001814127225 */ /* 0x000fe200078e0012 */
[----:B------:R-:W2:Y:S04]  /*11e0*/  LDG.E.64 R16, desc[UR10][R14.64] ;  /* 0x0000000a0e107981 */ /* 0x000ea8000c1e1b00 */
[----:B------:R-:W2:Y:S01]  /*11f0*/  LDL.64 R24, [R28+0x40] ;  /* 0x000040001c187983 */ /* 0x000ea20000100a00 */
[----:B------:R-:W-:Y:S01]  /*1200*/  IMAD.IADD R19, R19, 0x1, R21 ;  /* 0x0000000113137824 */ /* 0x000fe200078e0215 */
[----:B------:R-:W-:Y:S01]  /*1210*/  IADD3 R20, P0, R14, UR8, RZ ;  /* 0x000000080e147c10 */ /* 0x000fe2000ff1e0ff */
[----:B----4-:R-:W-:-:S04]  /*1220*/  IMAD R21, R27, R22, RZ ;  /* 0x000000161b157224 */ /* 0x010fc800078e02ff */
[C---:B------:R-:W-:Y:S02]  /*1230*/  IMAD R21, R26.reuse, R23, R21 ;  /* 0x000000171a157224 */ /* 0x040fe400078e0215 */
[----:B------:R-:W-:Y:S02]  /*1240*/  IMAD.WIDE.U32 R22, R26, R22, R18 ;  /* 0x000000161a167225 */ /* 0x000fe400078e0012 */
[----:B------:R-:W3:Y:S03]  /*1250*/  LDL.64 R26, [R28+0x50] ;  /* 0x000050001c1a7983 */ /* 0x000ee60000100a00 */
[----:B------:R-:W-:Y:S02]  /*1260*/  IADD3 R23, R23, R21, RZ ;  /* 0x0000001517177210 */ /* 0x000fe40007ffe0ff */
[----:B------:R-:W-:Y:S02]  /*1270*/  IADD3.X R21, R15, UR7, RZ, P0, !PT ;  /* 0x000000070f157c10 */ /* 0x000fe400087fe4ff */
[----:B------:R-:W-:Y:S01]  /*1280*/  IADD3 R18, P0, R20, UR8, RZ ;  /* 0x0000000814127c10 */ /* 0x000fe2000ff1e0ff */
[----:B------:R-:W4:Y:S03]  /*1290*/  LDL.64 R14, [R28+0x48] ;  /* 0x000048001c0e7983 */ /* 0x000f260000100a00 */
[----:B------:R-:W-:-:S02]  /*12a0*/  IADD3.X R19, R21, UR7, RZ, P0, !PT ;  /* 0x0000000715137c10 */ /* 0x000fc400087fe4ff */
[----:B------:R-:W4:Y:S01]  /*12b0*/  LDG.E.64 R20, desc[UR10][R20.64] ;  /* 0x0000000a14147981 */ /* 0x000f22000c1e1b00 */
[-C--:B--2---:R-:W-:Y:S02]  /*12c0*/  IMAD R17, R17, R24.reuse, RZ ;  /* 0x0000001811117224 */ /* 0x084fe400078e02ff */
[----:B------:R-:W-:-:S04]  /*12d0*/  IMAD.WIDE.U32 R22, R16, R24, R22 ;  /* 0x0000001810167225 */ /* 0x000fc800078e0016 */
[----:B------:R-:W-:Y:S02]  /*12e0*/  IMAD R17, R16, R25, R17 ;  /* 0x0000001910117224 */ /* 0x000fe400078e0211 */
[----:B------:R-:W3:Y:S02]  /*12f0*/  LDG.E.64 R24, desc[UR10][R18.64] ;  /* 0x0000000a12187981 */ /* 0x000ee4000c1e1b00 */
[----:B------:R-:W-:Y:S01]  /*1300*/  IMAD.IADD R23, R23, 0x1, R17 ;  /* 0x0000000117177824 */ /* 0x000fe200078e0211 */
[----:B------:R-:W-:Y:S02]  /*1310*/  IADD3 R3, P3, R3, -0x8, RZ ;  /* 0xfffffff803037810 */ /* 0x000fe40007f7e0ff */
[----:B------:R-:W-:Y:S01]  /*1320*/  IADD3 R16, P2, R18, UR8, RZ ;  /* 0x0000000812107c10 */ /* 0x000fe2000ff5e0ff */
[----:B------:R-:W-:Y:S01]  /*1330*/  UIADD3 UR4, UP0, UR4, 0x8, URZ ;  /* 0x0000000804047890 */ /* 0x000fe2000ff1e03f */
[----:B------:R-:W-:Y:S02]  /*1340*/  PLOP3.LUT P0, PT, PT, PT, PT, 0x8, 0x0 ;  /* 0x000000000000781c */ /* 0x000fe40003f0e170 */
[----:B------:R-:W-:Y:S01]  /*1350*/  IADD3.X R2, R2, -0x1, RZ, P3, !PT ;  /* 0xffffffff02027810 */ /* 0x000fe20001ffe4ff */
[----:B------:R-:W-:Y:S01]  /*1360*/  UIADD3.X UR5, URZ, UR5, URZ, UP0, !UPT ;  /* 0x000000053f057290 */ /* 0x000fe200087fe43f */
[----:B----4-:R-:W-:-:S04]  /*1370*/  IMAD R17, R21, R14, RZ ;  /* 0x0000000e15117224 */ /* 0x010fc800078e02ff */
[C---:B------:R-:W-:Y:S02]  /*1380*/  IMAD R17, R20.reuse, R15, R17 ;  /* 0x0000000f14117224 */ /* 0x040fe400078e0211 */
[----:B------:R-:W-:-:S04]  /*1390*/  IMAD.WIDE.U32 R14, R20, R14, R22 ;  /* 0x0000000e140e7225 */ /* 0x000fc800078e0016 */
[----:B---3--:R-:W-:Y:S01]  /*13a0*/  IMAD R21, R25, R26, RZ ;  /* 0x0000001a19157224 */ /* 0x008fe200078e02ff */
[----:B------:R-:W-:-:S03]  /*13b0*/  IADD3 R15, R15, R17, RZ ;  /* 0x000000110f0f7210 */ /* 0x000fc60007ffe0ff */
[C---:B------:R-:W-:Y:S02]  /*13c0*/  IMAD R21, R24.reuse, R27, R21 ;  /* 0x0000001b18157224 */ /* 0x040fe400078e0215 */
[----:B------:R-:W-:Y:S01]  /*13d0*/  IMAD.WIDE.U32 R24, R24, R26, R14 ;  /* 0x0000001a18187225 */ /* 0x000fe200078e000e */
[----:B------:R-:W-:-:S03]  /*13e0*/  IADD3.X R17, R19, UR7, RZ, P2, !PT ;  /* 0x0000000713117c10 */ /* 0x000fc600097fe4ff */
[----:B------:R-:W-:-:S07]  /*13f0*/  IMAD.IADD R25, R25, 0x1, R21 ;  /* 0x0000000119197824 */ /* 0x000fce00078e0215 */
.L_x_1607:
[----:B------:R-:W-:-:S04]  /*1400*/  ISETP.NE.U32.AND P2, PT, R3, RZ, PT ;  /* 0x000000ff0300720c */ /* 0x000fc80003f45070 */
[----:B------:R-:W-:-:S13]  /*1410*/  ISETP.NE.OR.EX P0, PT, R2, RZ, P0, P2 ;  /* 0x000000ff0200720c */ /* 0x000fda0000705720 */
[----:B------:R-:W-:Y:S05]  /*1420*/  @!P0 BRA `(.L_x_1603) ;  /* 0x0000000000b08947 */ /* 0x000fea0003800000 */
.L_x_1604:
[----:B------:R-:W-:Y:S01]  /*1430*/  MOV R28, UR4 ;  /* 0x00000004001c7c02 */ /* 0x000fe20008000f00 */
[----:B------:R-:W-:Y:S01]  /*1440*/  UIMAD.WIDE.U32 UR8, UR14, 0x8, URZ ;  /* 0x000000080e0878a5 */ /* 0x000fe2000f8e003f */
[----:B------:R-:W2:Y:S03]  /*1450*/  LDG.E.64 R20, desc[UR10][R16.64] ;  /* 0x0000000a10147981 */ /* 0x000ea6000c1e1b00 */
[----:B------:R-:W-:Y:S01]  /*1460*/  IMAD.U32 R28, R28, 0x8, R1 ;  /* 0x000000081c1c7824 */ /* 0x000fe200078e0001 */
[----:B------:R-:W-:-:S04]  /*1470*/  USHF.L.U32 UR7, UR15, 0x3, URZ ;  /* 0x000000030f077899 */ /* 0x000fc8000800063f */
[----:B------:R-:W2:Y:S01]  /*1480*/  LDL.64 R18, [R28+0x18] ;  /* 0x000018001c127983 */ /* 0x000ea20000100a00 */
[----:B------:R-:W-:Y:S01]  /*1490*/  UIADD3 UR7, UR9, UR7, URZ ;  /* 0x0000000709077290 */ /* 0x000fe2000fffe03f */
[----:B------:R-:W-:-:S05]  /*14a0*/  IADD3 R26, P0, R16, UR8, RZ ;  /* 0x00000008101a7c10 */ /* 0x000fca000ff1e0ff */
[----:B------:R-:W-:Y:S02]  /*14b0*/  IADD3.X R27, R17, UR7, RZ, P0, !PT ;  /* 0x00000007111b7c10 */ /* 0x000fe400087fe4ff */
[----:B------:R-:W3:Y:S04]  /*14c0*/  LDL.64 R16, [R28+0x20] ;  /* 0x000020001c107983 */ /* 0x000ee80000100a00 */
[----:B------:R-:W3:Y:S01]  /*14d0*/  LDG.E.64 R14, desc[UR10][R26.64] ;  /* 0x0000000a1a0e7981 */ /* 0x000ee2000c1e1b00 */
[-C--:B--2---:R-:W-:Y:S02]  /*14e0*/  IMAD R21, R21, R18.reuse, RZ ;  /* 0x0000001215157224 */ /* 0x084fe400078e02ff */
[----:B------:R-:W-:Y:S01]  /*14f0*/  IMAD.WIDE.U32 R24, R20, R18, R24 ;  /* 0x0000001214187225 */ /* 0x000fe200078e0018 */
[----:B------:R-:W-:-:S03]  /*1500*/  IADD3 R18, P0, R26, UR8, RZ ;  /* 0x000000081a127c10 */ /* 0x000fc6000ff1e0ff */
[----:B------:R-:W-:Y:S01]  /*1510*/  IMAD R21, R20, R19, R21 ;  /* 0x0000001314157224 */ /* 0x000fe200078e0215 */
[----:B------:R-:W-:Y:S02]  /*1520*/  IADD3.X R19, R27, UR7, RZ, P0, !PT ;  /* 0x000000071b137c10 */ /* 0x000fe400087fe4ff */
[----:B------:R-:W2:Y:S01]  /*1530*/  LDL.64 R26, [R28+0x28] ;  /* 0x000028001c1a7983 */ /* 0x000ea20000100a00 */
[----:B------:R-:W-:-:S03]  /*1540*/  IADD3 R20, P0, R18, UR8, RZ ;  /* 0x0000000812147c10 */ /* 0x000fc6000ff1e0ff */
[----:B------:R-:W2:Y:S01]  /*1550*/  LDG.E.64 R22, desc[UR10][R18.64] ;  /* 0x0000000a12167981 */ /* 0x000ea2000c1e1b00 */
[----:B------:R-:W-:Y:S01]  /*1560*/  IADD3 R25, R25, R21, RZ ;  /* 0x0000001519197210 */ /* 0x000fe20007ffe0ff */
[-C--:B---3--:R-:W-:Y:S01]  /*1570*/  IMAD R15, R15, R16.reuse, RZ ;  /* 0x000000100f0f7224 */ /* 0x088fe200078e02ff */
[----:B------:R-:W-:Y:S01]  /*1580*/  IADD3.X R21, R19, UR7, RZ, P0, !PT ;  /* 0x0000000713157c10 */ /* 0x000fe200087fe4ff */
[----:B------:R-:W3:Y:S02]  /*1590*/  LDL.64 R28, [R28+0x30] ;  /* 0x000030001c1c7983 */ /* 0x000ee40000100a00 */
[C---:B------:R-:W-:Y:S02]  /*15a0*/  IMAD R15, R14.reuse, R17, R15 ;  /* 0x000000110e0f7224 */ /* 0x040fe400078e020f */
[----:B------:R-:W-:Y:S02]  /*15b0*/  IMAD.WIDE.U32 R16, R14, R16, R24 ;  /* 0x000000100e107225 */ /* 0x000fe400078e0018 */
[----:B------:R-:W3:Y:S01]  /*15c0*/  LDG.E.64 R24, desc[UR10][R20.64] ;  /* 0x0000000a14187981 */ /* 0x000ee2000c1e1b00 */
[----:B------:R-:W-:Y:S01]  /*15d0*/  IADD3 R3, P0, R3, -0x4, RZ ;  /* 0xfffffffc03037810 */ /* 0x000fe20007f1e0ff */
[----:B------:R-:W-:-:S03]  /*15e0*/  IMAD.IADD R17, R17, 0x1, R15 ;  /* 0x0000000111117824 */ /* 0x000fc600078e020f */
[----:B------:R-:W-:Y:S02]  /*15f0*/  IADD3.X R2, R2, -0x1, RZ, P0, !PT ;  /* 0xffffffff02027810 */ /* 0x000fe400007fe4ff */
[----:B------:R-:W-:-:S04]  /*1600*/  ISETP.NE.U32.AND P0, PT, R3, RZ, PT ;  /* 0x000000ff0300720c */ /* 0x000fc80003f05070 */
[----:B------:R-:W-:Y:S01]  /*1610*/  ISETP.NE.AND.EX P0, PT, R2, RZ, PT, P0 ;  /* 0x000000ff0200720c */ /* 0x000fe20003f05300 */
[----:B------:R-:W-:-:S04]  /*1620*/  UIADD3 UR4, UP0, UR4, 0x4, URZ ;  /* 0x0000000404047890 */ /* 0x000fc8000ff1e03f */
[----:B------:R-:W-:Y:S01]  /*1630*/  UIADD3.X UR5, URZ, UR5, URZ, UP0, !UPT ;  /* 0x000000053f057290 */ /* 0x000fe200087fe43f */
[-C--:B--2---:R-:W-:Y:S02]  /*1640*/  IMAD R15, R23, R26.reuse, RZ ;  /* 0x0000001a170f7224 */ /* 0x084fe400078e02ff */
[----:B------:R-:W-:-:S04]  /*1650*/  IMAD.WIDE.U32 R16, R22, R26, R16 ;  /* 0x0000001a16107225 */ /* 0x000fc800078e0010 */
[----:B------:R-:W-:-:S05]  /*1660*/  IMAD R15, R22, R27, R15 ;  /* 0x0000001b160f7224 */ /* 0x000fca00078e020f */
[----:B------:R-:W-:Y:S01]  /*1670*/  IADD3 R17, R17, R15, RZ ;  /* 0x0000000f11117210 */ /* 0x000fe20007ffe0ff */
[----:B---3--:R-:W-:-:S04]  /*1680*/  IMAD R15, R25, R28, RZ ;  /* 0x0000001c190f7224 */ /* 0x008fc800078e02ff */
[C---:B------:R-:W-:Y:S02]  /*1690*/  IMAD R15, R24.reuse, R29, R15 ;  /* 0x0000001d180f7224 */ /* 0x040fe400078e020f */
[----:B------:R-:W-:Y:S01]  /*16a0*/  IMAD.WIDE.U32 R24, R24, R28, R16 ;  /* 0x0000001c18187225 */ /* 0x000fe200078e0010 */
[----:B------:R-:W-:-:S04]  /*16b0*/  IADD3 R16, P2, R20, UR8, RZ ;  /* 0x0000000814107c10 */ /* 0x000fc8000ff5e0ff */
[----:B------:R-:W-:Y:S01]  /*16c0*/  IADD3.X R17, R21, UR7, RZ, P2, !PT ;  /* 0x0000000715117c10 */ /* 0x000fe200097fe4ff */
[----:B------:R-:W-:Y:S01]  /*16d0*/  IMAD.IADD R25, R25, 0x1, R15 ;  /* 0x0000000119197824 */ /* 0x000fe200078e020f */
[----:B------:R-:W-:Y:S07]  /*16e0*/  @P0 BRA `(.L_x_1604) ;  /* 0xfffffffc00500947 */ /* 0x000fee000383ffff */
.L_x_1603:
[----:B------:R-:W0:Y:S02]  /*16f0*/  LDC R14, c[0x0][0x228] ;  /* 0x00008a00ff0e7b82 */ /* 0x000e240000000800 */
[----:B0-----:R-:W-:-:S04]  /*1700*/  LOP3.LUT R14, R14, 0x3, RZ, 0xc0, !PT ;  /* 0x000000030e0e7812 */ /* 0x001fc800078ec0ff */
[----:B------:R-:W-:-:S04]  /*1710*/  ISETP.NE.U32.AND P0, PT, R14, RZ, PT ;  /* 0x000000ff0e00720c */ /* 0x000fc80003f05070 */
[----:B------:R-:W-:-:S13]  /*1720*/  ISETP.NE.AND.EX P0, PT, RZ, RZ, PT, P0 ;  /* 0x000000ffff00720c */ /* 0x000fda0003f05300 */
[----:B------:R-:W-:Y:S05]  /*1730*/  @!P0 BRA `(.L_x_1602) ;  /* 0x0000000000bc8947 */ /* 0x000fea0003800000 */
[----:B------:R-:W-:Y:S01]  /*1740*/  UIMAD UR5, UR5, UR14, URZ ;  /* 0x0000000e050572a4 */ /* 0x000fe2000f8e023f */
[----:B------:R-:W-:Y:S01]  /*1750*/  MOV R3, UR4 ;  /* 0x0000000400037c02 */ /* 0x000fe20008000f00 */
[----:B------:R-:W-:Y:S01]  /*1760*/  IMAD.MOV.U32 R4, RZ, RZ, R6 ;  /* 0x000000ffff047224 */ /* 0x000fe200078e0006 */
[----:B------:R-:W-:Y:S01]  /*1770*/  ULDC.64 UR18, c[0x0][0x218] ;  /* 0x0000860000127ab9 */ /* 0x000fe20000000a00 */
[----:B------:R-:W-:Y:S02]  /*1780*/  UIMAD UR7, UR4, UR15, UR5 ;  /* 0x0000000f040772a4 */ /* 0x000fe4000f8e0205 */
[----:B------:R-:W-:Y:S01]  /*1790*/  IMAD.WIDE.U32 R2, R3, UR14, R4 ;  /* 0x0000000e03027c25 */ /* 0x000fe2000f8e0004 */
[----:B------:R-:W-:-:S04]  /*17a0*/  ULEA UR16, UR4, UR13, 0x3 ;  /* 0x0000000d04107291 */ /* 0x000fc8000f8e183f */
[----:B------:R-:W-:Y:S02]  /*17b0*/  IADD3 R3, R3, UR7, RZ ;  /* 0x0000000703037c10 */ /* 0x000fe4000fffe0ff */
[----:B------:R-:W-:-:S04]  /*17c0*/  LEA R16, P0, R2, UR18, 0x3 ;  /* 0x0000001202107c11 */ /* 0x000fc8000f8018ff */
[----:B------:R-:W-:Y:S02]  /*17d0*/  LEA.HI.X R17, R2, UR19, R3, 0x3, P0 ;  /* 0x0000001302117c11 */ /* 0x000fe400080f1c03 */
[----:B------:R-:W2:Y:S04]  /*17e0*/  LDL.64 R2, [UR16+0x18] ;  /* 0x00001810ff027983 */ /* 0x000ea80008100a00 */
        /* <DEDUP_REMOVED lines=8> */
[----:B------:R-:W-:Y:S01]  /*1870*/  ULDC.64 UR8, c[0x0][0x270] ;  /* 0x00009c0000087ab9 */ /* 0x000fe20000000a00 */
[----:B------:R-:W-:Y:S01]  /*1880*/  ISETP.NE.U32.AND P0, PT, R14, 0x2, PT ;  /* 0x000000020e00780c */ /* 0x000fe20003f05070 */
[----:B------:R-:W-:Y:S02]  /*1890*/  UIMAD.WIDE.U32 UR4, UR4, UR14, UR8 ;  /* 0x0000000e040472a5 */ /* 0x000fe4000f8e0008 */
[----:B------:R-:W-:Y:S02]  /*18a0*/  MOV R15, UR14 ;  /* 0x0000000e000f7c02 */ /* 0x000fe40008000f00 */
[----:B------:R-:W-:Y:S02]  /*18b0*/  ISETP.NE.AND.EX P0, PT, RZ, RZ, PT, P0 ;  /* 0x000000ffff00720c */ /* 0x000fe40003f05300 */
[----:B------:R-:W-:Y:S01]  /*18c0*/  IMAD.U32 R3, RZ, RZ, UR5 ;  /* 0x00000005ff037e24 */ /* 0x000fe2000f8e00ff */
[----:B------:R-:W-:Y:S02]  /*18d0*/  IADD3 R6, P2, R6, UR4, RZ ;  /* 0x0000000406067c10 */ /* 0x000fe4000ff5e0ff */
[----:B------:R-:W-:-:S02]  /*18e0*/  MOV R2, UR4 ;  /* 0x0000000400027c02 */ /* 0x000fc40008000f00 */
[----:B------:R-:W-:Y:S02]  /*18f0*/  IADD3.X R3, R5, UR7, R3, P2, !PT ;  /* 0x0000000705037c10 */ /* 0x000fe400097fe403 */
[C---:B------:R-:W-:Y:S02]  /*1900*/  LEA R16, P2, R6.reuse, UR18, 0x3 ;  /* 0x0000001206107c11 */ /* 0x040fe4000f8418ff */
[----:B------:R-:W-:Y:S02]  /*1910*/  MOV R2, UR15 ;  /* 0x0000000f00027c02 */ /* 0x000fe40008000f00 */
[----:B------:R-:W-:Y:S01]  /*1920*/  LEA.HI.X R17, R6, UR19, R3, 0x3, P2 ;  /* 0x0000001306117c11 */ /* 0x000fe200090f1c03 */
[----:B------:R-:W-:Y:S01]  /*1930*/  IMAD.U32 R3, RZ, RZ, UR14 ;  /* 0x0000000eff037e24 */ /* 0x000fe2000f8e00ff */
[----:B------:R-:W-:Y:S01]  /*1940*/  @P0 LEA R14, P2, R15, R16, 0x3 ;  /* 0x000000100f0e0211 */ /* 0x000fe200078418ff */
[----:B------:R-:W2:Y:S03]  /*1950*/  LDL.64 R6, [UR16+0x20] ;  /* 0x00002010ff067983 */ /* 0x000ea60008100a00 */
[----:B------:R-:W-:Y:S01]  /*1960*/  @P0 LEA.HI.X R15, R3, R17, R2, 0x3, P2 ;  /* 0x00000011030f0211 */ /* 0x000fe200010f1c02 */
[----:B------:R-:W2:Y:S04]  /*1970*/  LDG.E.64 R4, desc[UR10][R16.64] ;  /* 0x0000000a10047981 */ /* 0x000ea8000c1e1b00 */
[----:B------:R-:W3:Y:S04]  /*1980*/  @P0 LDL.64 R2, [UR16+0x28] ;  /* 0x00002810ff020983 */ /* 0x000ee80008100a00 */
[----:B------:R-:W3:Y:S01]  /*1990*/  @P0 LDG.E.64 R14, desc[UR10][R14.64] ;  /* 0x0000000a0e0e0981 */ /* 0x000ee2000c1e1b00 */
[----:B--2---:R-:W-:-:S02]  /*19a0*/  IMAD R5, R5, R6, RZ ;  /* 0x0000000605057224 */ /* 0x004fc400078e02ff */
[----:B------:R-:W-:-:S04]  /*19b0*/  IMAD.WIDE.U32 R24, R4, R6, R24 ;  /* 0x0000000604187225 */ /* 0x000fc800078e0018 */
[----:B------:R-:W-:Y:S02]  /*19c0*/  IMAD R5, R4, R7, R5 ;  /* 0x0000000704057224 */ /* 0x000fe400078e0205 */
[-C--:B---3--:R-:W-:Y:S02]  /*19d0*/  @P0 IMAD R7, R15, R2.reuse, RZ ;  /* 0x000000020f070224 */ /* 0x088fe400078e02ff */
[----:B------:R-:W-:Y:S02]  /*19e0*/  IMAD.IADD R25, R25, 0x1, R5 ;  /* 0x0000000119197824 */ /* 0x000fe400078e0205 */
[C---:B------:R-:W-:Y:S02]  /*19f0*/  @P0 IMAD R7, R14.reuse, R3, R7 ;  /* 0x000000030e070224 */ /* 0x040fe400078e0207 */
[----:B------:R-:W-:-:S04]  /*1a00*/  @P0 IMAD.WIDE.U32 R2, R14, R2, R24 ;  /* 0x000000020e020225 */ /* 0x000fc800078e0018 */
[----:B------:R-:W-:Y:S01]  /*1a10*/  @P0 IMAD.MOV.U32 R24, RZ, RZ, R2 ;  /* 0x000000ffff180224 */ /* 0x000fe200078e0002 */
[----:B------:R-:W-:-:S07]  /*1a20*/  @P0 IADD3 R25, R3, R7, RZ ;  /* 0x0000000703190210 */ /* 0x000fce0007ffe0ff */
.L_x_1602:
[----:B------:R-:W-:Y:S05]  /*1a30*/  BSYNC B0 ;  /* 0x0000000000007941 */ /* 0x000fea0003800000 */
.L_x_1601:
[----:B------:R-:W-:Y:S01]  /*1a40*/  IADD3 R14, R0, 0x80, RZ ;  /* 0x00000080000e7810 */ /* 0x000fe20007ffe0ff */
[----:B------:R-:W-:Y:S03]  /*1a50*/  BSSY B0, `(.L_x_1608) ;  /* 0x000016d000007945 */ /* 0x000fe60003800000 */
[----:B------:R-:W-:-:S13]  /*1a60*/  ISETP.GE.AND P0, PT, R14, UR6, PT ;  /* 0x000000060e007c0c */ /* 0x000fda000bf06270 */
[----:B------:R-:W-:Y:S05]  /*1a70*/  @P0 BRA `(.L_x_1609) ;  /* 0x0000001400a80947 */ /* 0x000fea0003800000 */
[----:B------:R-:W-:Y:S01]  /*1a80*/  ULDC.64 UR8, c[0x0][0x228] ;  /* 0x00008a0000087ab9 */ /* 0x000fe20000000a00 */
[----:B------:R-:W-:Y:S01]  /*1a90*/  ULDC.64 UR4, c[0x0][0x220] ;  /* 0x0000880000047ab9 */ /* 0x000fe20000000a00 */
[----:B------:R-:W-:Y:S01]  /*1aa0*/  UISETP.GE.U32.AND UP0, UPT, UR8, 0x1, UPT ;  /* 0x000000010800788c */ /* 0x000fe2000bf06070 */
[----:B---3-5:R-:W-:Y:S01]  /*1ab0*/  IMAD R5, R13, UR4, RZ ;  /* 0x000000040d057c24 */ /* 0x028fe2000f8e02ff */
[----:B------:R-:W-:Y:S01]  /*1ac0*/  HFMA2.MMA R15, -RZ, RZ, 0, 0 ;  /* 0x00000000ff0f7435 */ /* 0x000fe200000001ff */
[----:B------:R-:W-:Y:S01]  /*1ad0*/  IMAD.WIDE.U32 R2, R12, UR4, RZ ;  /* 0x000000040c027c25 */ /* 0x000fe2000f8e00ff */
[----:B------:R-:W-:-:S03]  /*1ae0*/  UISETP.GE.AND.EX UP0, UPT, UR9, URZ, UPT, UP0 ;  /* 0x0000003f0900728c */ /* 0x000fc6000bf06300 */
[----:B------:R-:W-:Y:S02]  /*1af0*/  IMAD R5, R12, UR5, R5 ;  /* 0x000000050c057c24 */ /* 0x000fe4000f8e0205 */
[----:B------:R-:W-:Y:S01]  /*1b00*/  IMAD.MOV.U32 R20, RZ, RZ, RZ ;  /* 0x000000ffff147224 */ /* 0x000fe200078e00ff */
[----:B------:R-:W-:-:S13]  /*1b10*/  PLOP3.LUT P0, PT, PT, PT, UP0, 0x80, 0x0 ;  /* 0x000000000000781c */ /* 0x000fda0003f0f008 */
[----:B------:R-:W-:Y:S05]  /*1b20*/  @!P0 BRA `(.L_x_1609) ;  /* 0x00000014007c8947 */ /* 0x000fea0003800000 */
[----:B------:R-:W-:Y:S01]  /*1b30*/  UIADD3 UR4, UP0, UR8, -0x1, URZ ;  /* 0xffffffff08047890 */ /* 0x000fe2000ff1e03f */
[----:B------:R-:W-:Y:S01]  /*1b40*/  IMAD.IADD R5, R3, 0x1, R5 ;  /* 0x0000000103057824 */ /* 0x000fe200078e0205 */
[----:B------:R-:W-:Y:S01]  /*1b50*/  ULOP3.LUT UR7, UR8, 0x3, URZ, 0xc0, !UPT ;  /* 0x0000000308077892 */ /* 0x000fe2000f8ec03f */
[----:B------:R-:W-:Y:S01]  /*1b60*/  MOV R20, RZ ;  /* 0x000000ff00147202 */ /* 0x000fe20000000f00 */
[----:B------:R-:W-:Y:S01]  /*1b70*/  UIADD3.X UR5, UR9, -0x1, URZ, UP0, !UPT ;  /* 0xffffffff09057890 */ /* 0x000fe200087fe43f */
[----:B------:R-:W-:Y:S01]  /*1b80*/  IMAD.MOV.U32 R15, RZ, RZ, RZ ;  /* 0x000000ffff0f7224 */ /* 0x000fe200078e00ff */
[----:B------:R-:W-:Y:S01]  /*1b90*/  UISETP.GE.U32.AND UP0, UPT, UR4, 0x3, UPT ;  /* 0x000000030400788c */ /* 0x000fe2000bf06070 */
[----:B------:R-:W-:Y:S02]  /*1ba0*/  ULDC.64 UR14, c[0x0][0x270] ;  /* 0x00009c00000e7ab9 */ /* 0x000fe40000000a00 */
[----:B------:R-:W-:Y:S01]  /*1bb0*/  UMOV UR4, URZ ;  /* 0x0000003f00047c82 */ /* 0x000fe20008000000 */
[----:B------:R-:W-:-:S03]  /*1bc0*/  UISETP.GE.U32.AND.EX UP0, UPT, UR5, URZ, UPT, UP0 ;  /* 0x0000003f0500728c */ /* 0x000fc6000bf06100 */
[----:B------:R-:W-:-:S03]  /*1bd0*/  UMOV UR5, URZ ;  /* 0x0000003f00057c82 */ /* 0x000fc60008000000 */
[----:B------:R-:W-:-:S13]  /*1be0*/  PLOP3.LUT P0, PT, PT, PT, UP0, 0x80, 0x0 ;  /* 0x000000000000781c */ /* 0x000fda0003f0f008 */
[----:B------:R-:W-:Y:S05]  /*1bf0*/  @!P0 BRA `(.L_x_1610) ;  /* 0x00000010006c8947 */ /* 0x000fea0003800000 */
[----:B------:R-:W-:Y:S01]  /*1c00*/  UIADD3 UR7, UP0, -UR7, UR8, URZ ;  /* 0x0000000807077290 */ /* 0x000fe2000ff1e13f */
[----:B------:R-:W-:-:S03]  /*1c10*/  ULDC.64 UR4, c[0x0][0x218] ;  /* 0x0000860000047ab9 */ /* 0x000fc60000000a00 */
[----:B------:R-:W-:Y:S01]  /*1c20*/  UIADD3.X UR8, UR9, -0x1, URZ, UP0, !UPT ;  /* 0xffffffff09087890 */ /* 0x000fe200087fe43f */
[C---:B------:R-:W-:Y:S01]  /*1c30*/  LEA R16, P2, R2.reuse, UR4, 0x3 ;  /* 0x0000000402107c11 */ /* 0x040fe2000f8418ff */
[----:B------:R-:W-:Y:S01]  /*1c40*/  UMOV UR4, URZ ;  /* 0x0000003f00047c82 */ /* 0x000fe20008000000 */
[----:B------:R-:W-:Y:S02]  /*1c50*/  ISETP.LT.U32.AND P0, PT, RZ, UR7, PT ;  /* 0x00000007ff007c0c */ /* 0x000fe4000bf01070 */
[----:B------:R-:W-:Y:S01]  /*1c60*/  LEA.HI.X R17, R2, UR5, R5, 0x3, P2 ;  /* 0x0000000502117c11 */ /* 0x000fe200090f1c05 */
[----:B------:R-:W-:Y:S01]  /*1c70*/  UMOV UR5, URZ ;  /* 0x0000003f00057c82 */ /* 0x000fe20008000000 */
        /* <DEDUP_REMOVED lines=8> */
[----:B------:R-:W-:-:S13]  /*1d00*/  PLOP3.LUT P0, PT, PT, PT, PT, 0x8, 0x0 ;  /* 0x000000000000781c */ /* 0x000fda0003f0e170 */
.L_x_1613:
[----:B------:R-:W-:Y:S01]  /*1d10*/  ULEA UR16, UR4, UR13, 0x3 ;  /* 0x0000000d04107291 */ /* 0x000fe2000f8e183f */
[----:B------:R-:W2:Y:S01]  /*1d20*/  LDG.E.64 R12, desc[UR10][R16.64] ;  /* 0x0000000a100c7981 */ /* 0x000ea2000c1e1b00 */
[----:B------:R-:W-:Y:S02]  /*1d30*/  USHF.L.U32 UR9, UR15, 0x3, URZ ;  /* 0x000000030f097899 */ /* 0x000fe4000800063f */
[----:B------:R-:W-:-:S05]  /*1d40*/  UIMAD.WIDE.U32 UR18, UR14, 0x8, URZ ;  /* 0x000000080e1278a5 */ /* 0x000fca000f8e003f */
[----:B------:R-:W2:Y:S01]  /*1d50*/  LDL.64 R18, [UR16+0x18] ;  /* 0x00001810ff127983 */ /* 0x000ea20008100a00 */
[----:B------:R-:W-:Y:S01]  /*1d60*/  UIADD3 UR9, UR19, UR9, URZ ;  /* 0x0000000913097290 */ /* 0x000fe2000fffe03f */
[----:B------:R-:W-:Y:S02]  /*1d70*/  IADD3 R22, P2, R16, UR18, RZ ;  /* 0x0000001210167c10 */ /* 0x000fe4000ff5e0ff */
[----:B------:R-:W3:Y:S03]  /*1d80*/  LDL.64 R6, [UR16+0x20] ;  /* 0x00002010ff067983 */ /* 0x000ee60008100a00 */
[----:B------:R-:W-:-:S05]  /*1d90*/  IADD3.X R23, R17, UR9, RZ, P2, !PT ;  /* 0x0000000911177c10 */ /* 0x000fca00097fe4ff */
[----:B------:R-:W3:Y:S01]  /*1da0*/  LDG.E.64 R16, desc[UR10][R22.64] ;  /* 0x0000000a16107981 */ /* 0x000ee2000c1e1b00 */
[----:B------:R-:W-:Y:S01]  /*1db0*/  IADD3 R28, P2, R22, UR18, RZ ;  /* 0x00000012161c7c10 */ /* 0x000fe2000ff5e0ff */
[----:B------:R-:W-:-:S03]  /*1dc0*/  IMAD.MOV.U32 R21, RZ, RZ, R15 ;  /* 0x000000ffff157224 */ /* 0x000fc600078e000f */
[----:B------:R-:W-:Y:S02]  /*1dd0*/  IADD3.X R29, R23, UR9, RZ, P2, !PT ;  /* 0x00000009171d7c10 */ /* 0x000fe400097fe4ff */
[----:B------:R-:W-:-:S04]  /*1de0*/  IADD3 R26, P2, R28, UR18, RZ ;  /* 0x000000121c1a7c10 */ /* 0x000fc8000ff5e0ff */
[----:B------:R-:W-:Y:S01]  /*1df0*/  IADD3.X R27, R29, UR9, RZ, P2, !PT ;  /* 0x000000091d1b7c10 */ /* 0x000fe200097fe4ff */
[-C--:B--2---:R-:W-:Y:S02]  /*1e00*/  IMAD R13, R13, R18.reuse, RZ ;  /* 0x000000120d0d7224 */ /* 0x084fe400078e02ff */
[----:B------:R-:W-:-:S04]  /*1e10*/  IMAD.WIDE.U32 R20, R12, R18, R20 ;  /* 0x000000120c147225 */ /* 0x000fc800078e0014 */
[----:B------:R-:W-:Y:S02]  /*1e20*/  IMAD R15, R12, R19, R13 ;  /* 0x000000130c0f7224 */ /* 0x000fe400078e020d */
[----:B------:R-:W2:Y:S04]  /*1e30*/  LDL.64 R12, [UR16+0x28] ;  /* 0x00002810ff0c7983 */ /* 0x000ea80008100a00 */
[----:B------:R-:W2:Y:S01]  /*1e40*/  LDG.E.64 R18, desc[UR10][R28.64] ;  /* 0x0000000a1c127981 */ /* 0x000ea2000c1e1b00 */
[----:B------:R-:W-:Y:S01]  /*1e50*/  IADD3 R21, R21, R15, RZ ;  /* 0x0000000f15157210 */ /* 0x000fe20007ffe0ff */
[-C--:B---3--:R-:W-:Y:S02]  /*1e60*/  IMAD R15, R17, R6.reuse, RZ ;  /* 0x00000006110f7224 */ /* 0x088fe400078e02ff */
[----:B------:R-:W-:-:S03]  /*1e70*/  IMAD.WIDE.U32 R22, R16, R6, R20 ;  /* 0x0000000610167225 */ /* 0x000fc600078e0014 */
[----:B------:R-:W3:Y:S01]  /*1e80*/  LDL.64 R20, [UR16+0x30] ;  /* 0x00003010ff147983 */ /* 0x000ee20008100a00 */
[----:B------:R-:W-:-:S03]  /*1e90*/  IMAD R15, R16, R7, R15 ;  /* 0x00000007100f7224 */ /* 0x000fc600078e020f */
[----:B------:R0:W3:Y:S01]  /*1ea0*/  LDG.E.64 R6, desc[UR10][R26.64] ;  /* 0x0000000a1a067981 */ /* 0x0000e2000c1e1b00 */
[----:B------:R-:W-:Y:S01]  /*1eb0*/  IADD3 R16, P2, R26, UR18, RZ ;  /* 0x000000121a107c10 */ /* 0x000fe2000ff5e0ff */
[----:B------:R-:W-:-:S03]  /*1ec0*/  IMAD.IADD R23, R23, 0x1, R15 ;  /* 0x0000000117177824 */ /* 0x000fc600078e020f */
[----:B------:R-:W-:Y:S02]  /*1ed0*/  IADD3.X R17, R27, UR9, RZ, P2, !PT ;  /* 0x000000091b117c10 */ /* 0x000fe400097fe4ff */
[----:B0-----:R-:W-:-:S04]  /*1ee0*/  IADD3 R26, P2, R16, UR18, RZ ;  /* 0x00000012101a7c10 */ /* 0x001fc8000ff5e0ff */
[----:B------:R-:W-:Y:S01]  /*1ef0*/  IADD3.X R27, R17, UR9, RZ, P2, !PT ;  /* 0x00000009111b7c10 */ /* 0x000fe200097fe4ff */
[----:B--2---:R-:W-:-:S04]  /*1f00*/  IMAD R15, R19, R12, RZ ;  /* 0x0000000c130f7224 */ /* 0x004fc800078e02ff */
[C---:B------:R-:W-:Y:S02]  /*1f10*/  IMAD R15, R18.reuse, R13, R15 ;  /* 0x0000000d120f7224 */ /* 0x040fe400078e020f */
[----:B------:R-:W-:Y:S02]  /*1f20*/  IMAD.WIDE.U32 R12, R18, R12, R22 ;  /* 0x0000000c120c7225 */ /* 0x000fe400078e0016 */
[----:B------:R-:W2:Y:S04]  /*1f30*/  LDL.64 R22, [UR16+0x38] ;  /* 0x00003810ff167983 */ /* 0x000ea80008100a00 */
[----:B------:R0:W2:Y:S01]  /*1f40*/  LDG.E.64 R18, desc[UR10][R16.64] ;  /* 0x0000000a10127981 */ /* 0x0000a2000c1e1b00 */
[----:B------:R-:W-:Y:S01]  /*1f50*/  IADD3 R13, R13, R15, RZ ;  /* 0x0000000f0d0d7210 */ /* 0x000fe20007ffe0ff */
[----:B---3--:R-:W-:-:S04]  /*1f60*/  IMAD R15, R7, R20, RZ ;  /* 0x00000014070f7224 */ /* 0x008fc800078e02ff */
[C---:B------:R-:W-:Y:S02]  /*1f70*/  IMAD R15, R6.reuse, R21, R15 ;  /* 0x00000015060f7224 */ /* 0x040fe400078e020f */
[----:B------:R-:W-:Y:S02]  /*1f80*/  IMAD.WIDE.U32 R20, R6, R20, R12 ;  /* 0x0000001406147225 */ /* 0x000fe400078e000c */
[----:B------:R-:W3:Y:S04]  /*1f90*/  LDL.64 R6, [UR16+0x40] ;  /* 0x00004010ff067983 */ /* 0x000ee80008100a00 */
[----:B------:R1:W3:Y:S01]  /*1fa0*/  LDG.E.64 R12, desc[UR10][R26.64] ;  /* 0x0000000a1a0c7981 */ /* 0x0002e2000c1e1b00 */
[----:B0-----:R-:W-:Y:S01]  /*1fb0*/  IADD3 R16, P2, R26, UR18, RZ ;  /* 0x000000121a107c10 */ /* 0x001fe2000ff5e0ff */
[----:B------:R-:W-:-:S03]  /*1fc0*/  IMAD.IADD R21, R21, 0x1, R15 ;  /* 0x0000000115157824 */ /* 0x000fc600078e020f */
[----:B------:R-:W-:Y:S02]  /*1fd0*/  IADD3.X R17, R27, UR9, RZ, P2, !PT ;  /* 0x000000091b117c10 */ /* 0x000fe400097fe4ff */
[----:B-1----:R-:W-:-:S04]  /*1fe0*/  IADD3 R26, P2, R16, UR18, RZ ;  /* 0x00000012101a7c10 */ /* 0x002fc8000ff5e0ff */
[----:B------:R-:W-:Y:S01]  /*1ff0*/  IADD3.X R27, R17, UR9, RZ, P2, !PT ;  /* 0x00000009111b7c10 */ /* 0x000fe200097fe4ff */
[----:B--2---:R-:W-:-:S04]  /*2000*/  IMAD R15, R19, R22, RZ ;  /* 0x00000016130f7224 */ /* 0x004fc800078e02ff */
[C---:B------:R-:W-:Y:S02]  /*2010*/  IMAD R15, R18.reuse, R23, R15 ;  /* 0x00000017120f7224 */ /* 0x040fe400078e020f */
[----:B------:R-:W-:Y:S02]  /*2020*/  IMAD.WIDE.U32 R22, R18, R22, R20 ;  /* 0x0000001612167225 */ /* 0x000fe400078e0014 */
[----:B------:R-:W2:Y:S04]  /*2030*/  LDL.64 R18, [UR16+0x48] ;  /* 0x00004810ff127983 */ /* 0x000ea80008100a00 */
[----:B------:R-:W2:Y:S01]  /*2040*/  LDG.E.64 R20, desc[UR10][R16.64] ;  /* 0x0000000a10147981 */ /* 0x000ea2000c1e1b00 */
[----:B------:R-:W-:Y:S01]  /*2050*/  IADD3 R23, R23, R15, RZ ;  /* 0x0000000f17177210 */ /* 0x000fe20007ffe0ff */
[----:B---3--:R-:W-:-:S04]  /*2060*/  IMAD R13, R13, R6, RZ ;  /* 0x000000060d0d7224 */ /* 0x008fc800078e02ff */
[C---:B------:R-:W-:Y:S02]  /*2070*/  IMAD R7, R12.reuse, R7, R13 ;  /* 0x000000070c077224 */ /* 0x040fe400078e020d */
[----:B------:R-:W-:Y:S02]  /*2080*/  IMAD.WIDE.U32 R28, R12, R6, R22 ;  /* 0x000000060c1c7225 */ /* 0x000fe400078e0016 */
[----:B------:R-:W3:Y:S04]  /*2090*/  LDL.64 R12, [UR16+0x50] ;  /* 0x00005010ff0c7983 */ /* 0x000ee80008100a00 */
[----:B------:R0:W3:Y:S01]  /*20a0*/  LDG.E.64 R22, desc[UR10][R26.64] ;  /* 0x0000000a1a167981 */ /* 0x0000e2000c1e1b00 */
[----:B------:R-:W-:Y:S01]  /*20b0*/  IADD3 R6, P2, R26, UR18, RZ ;  /* 0x000000121a067c10 */ /* 0x000fe2000ff5e0ff */
[----:B------:R-:W-:-:S02]  /*20c0*/  IMAD.IADD R29, R29, 0x1, R7 ;  /* 0x000000011d1d7824 */ /* 0x000fc400078e0207 */
[----:B------:R-:W4:Y:S01]  /*20d0*/  LDL.64 R16, [UR16+0x58] ;  /* 0x00005810ff107983 */ /* 0x000f220008100a00 */
[----:B------:R-:W-:Y:S02]  /*20e0*/  IADD3.X R7, R27, UR9, RZ, P2, !PT ;  /* 0x000000091b077c10 */ /* 0x000fe400097fe4ff */
[----:B0-----:R-:W-:-:S04]  /*20f0*/  IADD3 R26, P2, R6, UR18, RZ ;  /* 0x00000012061a7c10 */ /* 0x001fc8000ff5e0ff */
[----:B------:R-:W-:Y:S01]  /*2100*/  IADD3.X R27, R7, UR9, RZ, P2, !PT ;  /* 0x00000009071b7c10 */ /* 0x000fe200097fe4ff */
[----:B--2---:R-:W-:-:S04]  /*2110*/  IMAD R15, R21, R18, RZ ;  /* 0x00000012150f7224 */ /* 0x004fc800078e02ff */
[C---:B------:R-:W-:Y:S02]  /*2120*/  IMAD R15, R20.reuse, R19, R15 ;  /* 0x00000013140f7224 */ /* 0x040fe400078e020f */
[----:B------:R-:W-:Y:S02]  /*2130*/  IMAD.WIDE.U32 R20, R20, R18, R28 ;  /* 0x0000001214147225 */ /* 0x000fe400078e001c */
[----:B------:R0:W4:Y:S03]  /*2140*/  LDG.E.64 R18, desc[UR10][R6.64] ;  /* 0x0000000a06127981 */ /* 0x000126000c1e1b00 */
[----:B------:R-:W-:Y:S01]  /*2150*/  IADD3 R21, R21, R15, RZ ;  /* 0x0000000f15157210 */ /* 0x000fe20007ffe0ff */
[-C--:B---3--:R-:W-:Y:S02]  /*2160*/  IMAD R15, R23, R12.reuse, RZ ;  /* 0x0000000c170f7224 */ /* 0x088fe400078e02ff */
[----:B------:R-:W-:-:S03]  /*2170*/  IMAD.WIDE.U32 R28, R22, R12, R20 ;  /* 0x0000000c161c7225 */ /* 0x000fc600078e0014 */
[----:B------:R-:W2:Y:S01]  /*2180*/  LDL.64 R20, [UR16+0x60] ;  /* 0x00006010ff147983 */ /* 0x000ea20008100a00 */
[----:B------:R-:W-:-:S03]  /*2190*/  IMAD R13, R22, R13, R15 ;  /* 0x0000000d160d7224 */ /* 0x000fc600078e020f */
[----:B------:R-:W2:Y:S01]  /*21a0*/  LDG.E.64 R22, desc[UR10][R26.64] ;  /* 0x0000000a1a167981 */ /* 0x000ea2000c1e1b00 */
[----:B0-----:R-:W-:Y:S01]  /*21b0*/  IADD3 R6, P2, R26, UR18, RZ ;  /* 0x000000121a067c10 */ /* 0x001fe2000ff5e0ff */
[----:B------:R-:W-:-:S03]  /*21c0*/  IMAD.IADD R29, R29, 0x1, R13 ;  /* 0x000000011d1d7824 */ /* 0x000fc600078e020d */
[----:B------:R-:W-:Y:S01]  /*21d0*/  IADD3.X R7, R27, UR9, RZ, P2, !PT ;  /* 0x000000091b077c10 */ /* 0x000fe200097fe4ff */
[-C--:B----4-:R-:W-:Y:S02]  /*21e0*/  IMAD R13, R19, R16.reuse, RZ ;  /* 0x00000010130d7224 */ /* 0x090fe400078e02ff */
[----:B------:R-:W-:-:S04]  /*21f0*/  IMAD.WIDE.U32 R28, R18, R16, R28 ;  /* 0x00000010121c7225 */ /* 0x000fc800078e001c */
[----:B------:R-:W-:Y:S02]  /*2200*/  IMAD R12, R18, R17, R13 ;  /* 0x00000011120c7224 */ /* 0x000fe400078e020d */
[----:B------:R-:W3:Y:S03]  /*2210*/  LDL.64 R16, [UR16+0x68] ;  /* 0x00006810ff107983 */ /* 0x000ee60008100a00 */
[----:B------:R-:W-:Y:S01]  /*2220*/  IADD3 R29, R29, R12, RZ ;  /* 0x0000000c1d1d7210 */ /* 0x000fe20007ffe0ff */
[----:B------:R0:W3:Y:S01]  /*2230*/  LDG.E.64 R18, desc[UR10][R6.64] ;  /* 0x0000000a06127981 */ /* 0x0000e2000c1e1b00 */
[----:B------:R-:W-:Y:S01]  /*2240*/  IADD3 R12, P2, R6, UR18, RZ ;  /* 0x00000012060c7c10 */ /* 0x000fe2000ff5e0ff */
[----:B--2---:R-:W-:-:S03]  /*2250*/  IMAD R15, R23, R20, RZ ;  /* 0x00000014170f7224 */ /* 0x004fc600078e02ff */
[----:B------:R-:W-:Y:S01]  /*2260*/  IADD3.X R13, R7, UR9, RZ, P2, !PT ;  /* 0x00000009070d7c10 */ /* 0x000fe200097fe4ff */
[C---:B------:R-:W-:Y:S02]  /*2270*/  IMAD R15, R22.reuse, R21, R15 ;  /* 0x00000015160f7224 */ /* 0x040fe400078e020f */
[----:B------:R-:W-:Y:S02]  /*2280*/  IMAD.WIDE.U32 R28, R22, R20, R28 ;  /* 0x00000014161c7225 */ /* 0x000fe400078e001c */
[----:B------:R-:W2:Y:S04]  /*2290*/  LDL.64 R20, [UR16+0x70] ;  /* 0x00007010ff147983 */ /* 0x000ea80008100a00 */
[----:B------:R1:W2:Y:S01]  /*22a0*/  LDG.E.64 R22, desc[UR10][R12.64] ;  /* 0x0000000a0c167981 */ /* 0x0002a2000c1e1b00 */
        /* <DEDUP_REMOVED lines=8> */
[----:B------:R-:W3:Y:S04]  /*2330*/  LDL.64 R16, [UR16+0x78] ;  /* 0x00007810ff107983 */ /* 0x000ee80008100a00 */
[----:B------:R0:W3:Y:S01]  /*2340*/  LDG.E.64 R18, desc[UR10][R6.64] ;  /* 0x0000000a06127981 */ /* 0x0000e2000c1e1b00 */
[----:B------:R-:W-:Y:S01]  /*2350*/  IADD3 R29, R29, R15, RZ ;  /* 0x0000000f1d1d7210 */ /* 0x000fe20007ffe0ff */
[----:B--2---:R-:W-:-:S04]  /*2360*/  IMAD R15, R23, R20, RZ ;  /* 0x00000014170f7224 */ /* 0x004fc800078e02ff */
        /* <DEDUP_REMOVED lines=13> */
[----:B------:R-:W3:Y:S01]  /*2440*/  LDG.E.64 R16, desc[UR10][R6.64] ;  /* 0x0000000a06107981 */ /* 0x000ee2000c1e1b00 */
[----:B------:R-:W-:Y:S01]  /*2450*/  IADD3 R27, R27, R15, RZ ;  /* 0x0000000f1b1b7210 */ /* 0x000fe20007ffe0ff */
[----:B--2---:R-:W-:-:S04]  /*2460*/  IMAD R15, R23, R20, RZ ;  /* 0x00000014170f7224 */ /* 0x004fc800078e02ff */
[C---:B------:R-:W-:Y:S02]  /*2470*/  IMAD R15, R22.reuse, R21, R15 ;  /* 0x00000015160f7224 */ /* 0x040fe400078e020f */
[----:B------:R-:W-:Y:S02]  /*2480*/  IMAD.WIDE.U32 R26, R22, R20, R26 ;  /* 0x00000014161a7225 */ /* 0x000fe400078e001a */
[----:B------:R-:W2:Y:S04]  /*2490*/  LDL.64 R22, [UR16+0x90] ;  /* 0x00009010ff167983 */ /* 0x000ea80008100a00 */
[----:B------:R-:W2:Y:S01]  /*24a0*/  LDG.E.64 R20, desc[UR10][R12.64] ;  /* 0x0000000a0c147981 */ /* 0x000ea2000c1e1b00 */
[----:B------:R-:W-:Y:S01]  /*24b0*/  UIADD3 UR7, UP0, UR7, -0x10, URZ ;  /* 0xfffffff007077890 */ /* 0x000fe2000ff1e03f */
[----:B------:R-:W-:-:S03]  /*24c0*/  IMAD.IADD R27, R27, 0x1, R15 ;  /* 0x000000011b1b7824 */ /* 0x000fc600078e020f */
[----:B------:R-:W-:Y:S02]  /*24d0*/  UIADD3.X UR8, UR8, -0x1, URZ, UP0, !UPT ;  /* 0xffffffff08087890 */ /* 0x000fe400087fe43f */
[----:B------:R-:W-:-:S04]  /*24e0*/  UISETP.GT.U32.AND UP0, UPT, UR7, 0xc, UPT ;  /* 0x0000000c0700788c */ /* 0x000fc8000bf04070 */
[----:B------:R-:W-:-:S06]  /*24f0*/  UISETP.GT.AND.EX UP0, UPT, UR8, URZ, UPT, UP0 ;  /* 0x0000003f0800728c */ /* 0x000fcc000bf04300 */
[----:B------:R-:W-:Y:S01]  /*2500*/  PLOP3.LUT P3, PT, PT, PT, UP0, 0x80, 0x0 ;  /* 0x000000000000781c */ /* 0x000fe20003f6f008 */
[----:B------:R-:W-:-:S04]  /*2510*/  UIADD3 UR4, UP1, UR4, 0x10, URZ ;  /* 0x0000001004047890 */ /* 0x000fc8000ff3e03f */
[----:B------:R-:W-:Y:S01]  /*2520*/  UIADD3.X UR5, URZ, UR5, URZ, UP1, !UPT ;  /* 0x000000053f057290 */ /* 0x000fe20008ffe43f */
[----:B---3--:R-:W-:-:S04]  /*2530*/  IMAD R15, R17, R18, RZ ;  /* 0x00000012110f7224 */ /* 0x008fc800078e02ff */
[C---:B------:R-:W-:Y:S02]  /*2540*/  IMAD R15, R16.reuse, R19, R15 ;  /* 0x00000013100f7224 */ /* 0x040fe400078e020f */
[----:B------:R-:W-:-:S05]  /*2550*/  IMAD.WIDE.U32 R16, R16, R18, R26 ;  /* 0x0000001210107225 */ /* 0x000fca00078e001a */
[----:B------:R-:W-:Y:S01]  /*2560*/  IADD3 R17, R17, R15, RZ ;  /* 0x0000000f11117210 */ /* 0x000fe20007ffe0ff */
[----:B--2---:R-:W-:-:S04]  /*2570*/  IMAD R7, R21, R22, RZ ;  /* 0x0000001615077224 */ /* 0x004fc800078e02ff */
[C---:B------:R-:W-:Y:S02]  /*2580*/  IMAD R7, R20.reuse, R23, R7 ;  /* 0x0000001714077224 */ /* 0x040fe400078e0207 */
[----:B------:R-:W-:Y:S01]  /*2590*/  IMAD.WIDE.U32 R20, R20, R22, R16 ;  /* 0x0000001614147225 */ /* 0x000fe200078e0010 */
[----:B------:R-:W-:-:S04]  /*25a0*/  IADD3 R16, P2, R12, UR18, RZ ;  /* 0x000000120c107c10 */ /* 0x000fc8000ff5e0ff */
[----:B------:R-:W-:Y:S01]  /*25b0*/  IADD3.X R17, R13, UR9, RZ, P2, !PT ;  /* 0x000000090d117c10 */ /* 0x000fe200097fe4ff */
[----:B------:R-:W-:Y:S01]  /*25c0*/  IMAD.IADD R15, R21, 0x1, R7 ;  /* 0x00000001150f7824 */ /* 0x000fe200078e0207 */
[----:B------:R-:W-:Y:S07]  /*25d0*/  @P3 BRA `(.L_x_1613) ;  /* 0xfffffff400cc3947 */ /* 0x000fee000383ffff */
.L_x_1612:
[----:B------:R-:W-:-:S04]  /*25e0*/  UISETP.GT.U32.AND UP0, UPT, UR7, 0x4, UPT ;  /* 0x000000040700788c */ /* 0x000fc8000bf04070 */
[----:B------:R-:W-:-:S06]  /*25f0*/  UISETP.GT.AND.EX UP0, UPT, UR8, URZ, UPT, UP0 ;  /* 0x0000003f0800728c */ /* 0x000fcc000bf04300 */
[----:B------:R-:W-:-:S13]  /*2600*/  PLOP3.LUT P2, PT, PT, PT, UP0, 0x80, 0x0 ;  /* 0x000000000000781c */ /* 0x000fda0003f4f008 */
[----:B------:R-:W-:Y:S05]  /*2610*/  @!P2 BRA `(.L_x_1614) ;  /* 0x000000040028a947 */ /* 0x000fea0003800000 */
[----:B------:R-:W-:Y:S01]  /*2620*/  ULEA UR16, UR4, UR13, 0x3 ;  /* 0x0000000d04107291 */ /* 0x000fe2000f8e183f */
[----:B------:R-:W2:Y:S01]  /*2630*/  LDG.E.64 R12, desc[UR10][R16.64] ;  /* 0x0000000a100c7981 */ /* 0x000ea2000c1e1b00 */
[----:B------:R-:W-:Y:S02]  /*2640*/  USHF.L.U32 UR9, UR15, 0x3, URZ ;  /* 0x000000030f097899 */ /* 0x000fe4000800063f */
[----:B------:R-:W-:-:S05]  /*2650*/  UIMAD.WIDE.U32 UR18, UR14, 0x8, URZ ;  /* 0x000000080e1278a5 */ /* 0x000fca000f8e003f */
[----:B------:R-:W2:Y:S01]  /*2660*/  LDL.64 R6, [UR16+0x18] ;  /* 0x00001810ff067983 */ /* 0x000ea20008100a00 */
[----:B------:R-:W-:Y:S01]  /*2670*/  UIADD3 UR9, UR19, UR9, URZ ;  /* 0x0000000913097290 */ /* 0x000fe2000fffe03f */
[----:B------:R-:W-:-:S05]  /*2680*/  IADD3 R26, P0, R16, UR18, RZ ;  /* 0x00000012101a7c10 */ /* 0x000fca000ff1e0ff */
[----:B------:R-:W-:Y:S02]  /*2690*/  IADD3.X R27, R17, UR9, RZ, P0, !PT ;  /* 0x00000009111b7c10 */ /* 0x000fe400087fe4ff */
[----:B------:R-:W3:Y:S04]  /*26a0*/  LDL.64 R16, [UR16+0x20] ;  /* 0x00002010ff107983 */ /* 0x000ee80008100a00 */
[----:B------:R-:W3:Y:S01]  /*26b0*/  LDG.E.64 R18, desc[UR10][R26.64] ;  /* 0x0000000a1a127981 */ /* 0x000ee2000c1e1b00 */
[----:B------:R-:W-:Y:S02]  /*26c0*/  IADD3 R22, P0, R26, UR18, RZ ;  /* 0x000000121a167c10 */ /* 0x000fe4000ff1e0ff */
[----:B------:R-:W-:Y:S02]  /*26d0*/  MOV R21, R15 ;  /* 0x0000000f00157202 */ /* 0x000fe40000000f00 */
[----:B------:R-:W-:-:S02]  /*26e0*/  IADD3.X R23, R27, UR9, RZ, P0, !PT ;  /* 0x000000091b177c10 */ /* 0x000fc400087fe4ff */
[----:B------:R-:W-:-:S04]  /*26f0*/  IADD3 R28, P0, R22, UR18, RZ ;  /* 0x00000012161c7c10 */ /* 0x000fc8000ff1e0ff */
[----:B------:R-:W-:Y:S01]  /*2700*/  IADD3.X R29, R23, UR9, RZ, P0, !PT ;  /* 0x00000009171d7c10 */ /* 0x000fe200087fe4ff */
[-C--:B--2---:R-:W-:Y:S02]  /*2710*/  IMAD R13, R13, R6.reuse, RZ ;  /* 0x000000060d0d7224 */ /* 0x084fe400078e02ff */
[----:B------:R-:W-:-:S04]  /*2720*/  IMAD.WIDE.U32 R20, R12, R6, R20 ;  /* 0x000000060c147225 */ /* 0x000fc800078e0014 */
[----:B------:R-:W-:Y:S02]  /*2730*/  IMAD R15, R12, R7, R13 ;  /* 0x000000070c0f7224 */ /* 0x000fe400078e020d */
[----:B------:R-:W2:Y:S04]  /*2740*/  LDL.64 R6, [UR16+0x28] ;  /* 0x00002810ff067983 */ /* 0x000ea80008100a00 */
[----:B------:R0:W2:Y:S01]  /*2750*/  LDG.E.64 R12, desc[UR10][R22.64] ;  /* 0x0000000a160c7981 */ /* 0x0000a2000c1e1b00 */
[----:B------:R-:W-:Y:S02]  /*2760*/  IMAD.IADD R21, R21, 0x1, R15 ;  /* 0x0000000115157824 */ /* 0x000fe400078e020f */
[-C--:B---3--:R-:W-:Y:S02]  /*2770*/  IMAD R15, R19, R16.reuse, RZ ;  /* 0x00000010130f7224 */ /* 0x088fe400078e02ff */
[----:B------:R-:W-:-:S04]  /*2780*/  IMAD.WIDE.U32 R20, R18, R16, R20 ;  /* 0x0000001012147225 */ /* 0x000fc800078e0014 */
[----:B------:R-:W-:Y:S02]  /*2790*/  IMAD R15, R18, R17, R15 ;  /* 0x00000011120f7224 */ /* 0x000fe400078e020f */
[----:B------:R-:W3:Y:S04]  /*27a0*/  LDL.64 R16, [UR16+0x30] ;  /* 0x00003010ff107983 */ /* 0x000ee80008100a00 */
[----:B------:R-:W3:Y:S01]  /*27b0*/  LDG.E.64 R18, desc[UR10][R28.64] ;  /* 0x0000000a1c127981 */ /* 0x000ee2000c1e1b00 */
[----:B0-----:R-:W-:Y:S02]  /*27c0*/  IADD3 R22, P0, R28, UR18, RZ ;  /* 0x000000121c167c10 */ /* 0x001fe4000ff1e0ff */
[----:B------:R-:W-:Y:S02]  /*27d0*/  IADD3 R21, R21, R15, RZ ;  /* 0x0000000f15157210 */ /* 0x000fe40007ffe0ff */
[----:B------:R-:W-:Y:S01]  /*27e0*/  IADD3.X R23, R29, UR9, RZ, P0, !PT ;  /* 0x000000091d177c10 */ /* 0x000fe200087fe4ff */
[----:B--2---:R-:W-:-:S02]  /*27f0*/  IMAD R13, R13, R6, RZ ;  /* 0x000000060d0d7224 */ /* 0x004fc400078e02ff */
[C---:B------:R-:W-:Y:S02]  /*2800*/  IMAD.WIDE.U32 R26, R12.reuse, R6, R20 ;  /* 0x000000060c1a7225 */ /* 0x040fe400078e0014 */
[----:B------:R-:W2:Y:S02]  /*2810*/  LDG.E.64 R20, desc[UR10][R22.64] ;  /* 0x0000000a16147981 */ /* 0x000ea4000c1e1b00 */
[----:B------:R-:W-:Y:S02]  /*2820*/  IMAD R7, R12, R7, R13 ;  /* 0x000000070c077224 */ /* 0x000fe400078e020d */
[----:B------:R-:W2:Y:S01]  /*2830*/  LDL.64 R12, [UR16+0x38] ;  /* 0x00003810ff0c7983 */ /* 0x000ea20008100a00 */
[----:B------:R-:W-:Y:S01]  /*2840*/  IADD3 R6, P0, R22, UR18, RZ ;  /* 0x0000001216067c10 */ /* 0x000fe2000ff1e0ff */
[----:B------:R-:W-:-:S03]  /*2850*/  IMAD.IADD R27, R27, 0x1, R7 ;  /* 0x000000011b1b7824 */ /* 0x000fc600078e0207 */
[----:B------:R-:W-:Y:S01]  /*2860*/  IADD3.X R7, R23, UR9, RZ, P0, !PT ;  /* 0x0000000917077c10 */ /* 0x000fe200087fe4ff */
[-C--:B---3--:R-:W-:Y:S01]  /*2870*/  IMAD R15, R19, R16.reuse, RZ ;  /* 0x00000010130f7224 */ /* 0x088fe200078e02ff */
[----:B------:R-:W3:Y:S01]  /*2880*/  LDL.64 R22, [UR16+0x48] ;  /* 0x00004810ff167983 */ /* 0x000ee20008100a00 */
[----:B------:R-:W-:-:S04]  /*2890*/  IMAD.WIDE.U32 R26, R18, R16, R26 ;  /* 0x00000010121a7225 */ /* 0x000fc800078e001a */
[----:B------:R-:W-:Y:S02]  /*28a0*/  IMAD R15, R18, R17, R15 ;  /* 0x00000011120f7224 */ /* 0x000fe400078e020f */
[----:B------:R-:W4:Y:S04]  /*28b0*/  LDL.64 R18, [UR16+0x40] ;  /* 0x00004010ff127983 */ /* 0x000f280008100a00 */
[----:B------:R0:W4:Y:S01]  /*28c0*/  LDG.E.64 R16, desc[UR10][R6.64] ;  /* 0x0000000a06107981 */ /* 0x000122000c1e1b00 */
[----:B------:R-:W-:Y:S01]  /*28d0*/  IADD3 R27, R27, R15, RZ ;  /* 0x0000000f1b1b7210 */ /* 0x000fe20007ffe0ff */
[----:B--2---:R-:W-:-:S04]  /*28e0*/  IMAD R15, R21, R12, RZ ;  /* 0x0000000c150f7224 */ /* 0x004fc800078e02ff */
[C---:B------:R-:W-:Y:S02]  /*28f0*/  IMAD R15, R20.reuse, R13, R15 ;  /* 0x0000000d140f7224 */ /* 0x040fe400078e020f */
[----:B------:R-:W-:Y:S01]  /*2900*/  IMAD.WIDE.U32 R12, R20, R12, R26 ;  /* 0x0000000c140c7225 */ /* 0x000fe200078e001a */
[----:B------:R-:W-:-:S04]  /*2910*/  IADD3 R26, P0, R6, UR18, RZ ;  /* 0x00000012061a7c10 */ /* 0x000fc8000ff1e0ff */
[----:B------:R-:W-:Y:S02]  /*2920*/  IADD3.X R27, R7, UR9, RZ, P0, !PT ;  /* 0x00000009071b7c10 */ /* 0x000fe400087fe4ff */
[----:B0-----:R-:W-:Y:S01]  /*2930*/  IADD3 R6, P0, R26, UR18, RZ ;  /* 0x000000121a067c10 */ /* 0x001fe2000ff1e0ff */
[----:B------:R-:W-:Y:S02]  /*2940*/  IMAD.IADD R13, R13, 0x1, R15 ;  /* 0x000000010d0d7824 */ /* 0x000fe400078e020f */
[----:B------:R-:W3:Y:S01]  /*2950*/  LDG.E.64 R20, desc[UR10][R26.64] ;  /* 0x0000000a1a147981 */ /* 0x000ee2000c1e1b00 */
[----:B------:R-:W-:Y:S01]  /*2960*/  IADD3.X R7, R27, UR9, RZ, P0, !PT ;  /* 0x000000091b077c10 */ /* 0x000fe200087fe4ff */
[----:B----4-:R-:W-:-:S04]  /*2970*/  IMAD R15, R17, R18, RZ ;  /* 0x00000012110f7224 */ /* 0x010fc800078e02ff */
[C---:B------:R-:W-:Y:S02]  /*2980*/  IMAD R15, R16.reuse, R19, R15 ;  /* 0x00000013100f7224 */ /* 0x040fe400078e020f */
[----:B------:R-:W-:Y:S02]  /*2990*/  IMAD.WIDE.U32 R18, R16, R18, R12 ;  /* 0x0000001210127225 */ /* 0x000fe400078e000c */
[----:B------:R-:W2:Y:S04]  /*29a0*/  LDL.64 R16, [UR16+0x50] ;  /* 0x00005010ff107983 */ /* 0x000ea80008100a00 */
[----:B------:R-:W2:Y:S01]  /*29b0*/  LDG.E.64 R12, desc[UR10][R6.64] ;  /* 0x0000000a060c7981 */ /* 0x000ea2000c1e1b00 */
[----:B------:R-:W-:Y:S01]  /*29c0*/  IADD3 R19, R19, R15, RZ ;  /* 0x0000000f13137210 */ /* 0x000fe20007ffe0ff */
[----:B------:R-:W-:Y:S01]  /*29d0*/  UIADD3 UR7, UP1, UR7, -0x8, URZ ;  /* 0xfffffff807077890 */ /* 0x000fe2000ff3e03f */
[----:B------:R-:W-:Y:S01]  /*29e0*/  PLOP3.LUT P0, PT, PT, PT, PT, 0x8, 0x0 ;  /* 0x000000000000781c */ /* 0x000fe20003f0e170 */
[----:B------:R-:W-:-:S02]  /*29f0*/  UIADD3 UR4, UP0, UR4, 0x8, URZ ;  /* 0x0000000804047890 */ /* 0x000fc4000ff1e03f */
[----:B------:R-:W-:Y:S02]  /*2a00*/  UIADD3.X UR8, UR8, -0x1, URZ, UP1, !UPT ;  /* 0xffffffff08087890 */ /* 0x000fe40008ffe43f */
[----:B------:R-:W-:Y:S01]  /*2a10*/  UIADD3.X UR5, URZ, UR5, URZ, UP0, !UPT ;  /* 0x000000053f057290 */ /* 0x000fe200087fe43f */
[-C--:B---3--:R-:W-:Y:S02]  /*2a20*/  IMAD R15, R21, R22.reuse, RZ ;  /* 0x00000016150f7224 */ /* 0x088fe400078e02ff */
[----:B------:R-:W-:-:S04]  /*2a30*/  IMAD.WIDE.U32 R18, R20, R22, R18 ;  /* 0x0000001614127225 */ /* 0x000fc800078e0012 */
[----:B------:R-:W-:-:S04]  /*2a40*/  IMAD R15, R20, R23, R15 ;  /* 0x00000017140f7224 */ /* 0x000fc800078e020f */
[----:B------:R-:W-:Y:S02]  /*2a50*/  IMAD.IADD R19, R19, 0x1, R15 ;  /* 0x0000000113137824 */ /* 0x000fe400078e020f */
[-C--:B--2---:R-:W-:Y:S02]  /*2a60*/  IMAD R13, R13, R16.reuse, RZ ;  /* 0x000000100d0d7224 */ /* 0x084fe400078e02ff */
[----:B------:R-:W-:Y:S01]  /*2a70*/  IMAD.WIDE.U32 R20, R12, R16, R18 ;  /* 0x000000100c147225 */ /* 0x000fe200078e0012 */
[----:B------:R-:W-:-:S03]  /*2a80*/  IADD3 R16, P2, R6, UR18, RZ ;  /* 0x0000001206107c10 */ /* 0x000fc6000ff5e0ff */
[----:B------:R-:W-:Y:S01]  /*2a90*/  IMAD R13, R12, R17, R13 ;  /* 0x000000110c0d7224 */ /* 0x000fe200078e020d */
[----:B------:R-:W-:-:S04]  /*2aa0*/  IADD3.X R17, R7, UR9, RZ, P2, !PT ;  /* 0x0000000907117c10 */ /* 0x000fc800097fe4ff */
[----:B------:R-:W-:-:S07]  /*2ab0*/  IADD3 R15, R21, R13, RZ ;  /* 0x0000000d150f7210 */ /* 0x000fce0007ffe0ff */
.L_x_1614:
[----:B------:R-:W-:-:S04]  /*2ac0*/  ISETP.NE.U32.AND P2, PT, RZ, UR7, PT ;  /* 0x00000007ff007c0c */ /* 0x000fc8000bf45070 */
[----:B------:R-:W-:-:S13]  /*2ad0*/  ISETP.NE.OR.EX P0, PT, RZ, UR8, P0, P2 ;  /* 0x00000008ff007c0c */ /* 0x000fda0008705720 */
[----:B------:R-:W-:Y:S05]  /*2ae0*/  @!P0 BRA `(.L_x_1610) ;  /* 0x0000000000b08947 */ /* 0x000fea0003800000 */
.L_x_1611:
[----:B------:R-:W-:Y:S01]  /*2af0*/  ULEA UR16, UR4, UR13, 0x3 ;  /* 0x0000000d04107291 */ /* 0x000fe2000f8e183f */
[----:B------:R-:W2:Y:S01]  /*2b00*/  LDG.E.64 R12, desc[UR10][R16.64] ;  /* 0x0000000a100c7981 */ /* 0x000ea2000c1e1b00 */
[----:B------:R-:W-:Y:S02]  /*2b10*/  UIMAD.WIDE.U32 UR18, UR14, 0x8, URZ ;  /* 0x000000080e1278a5 */ /* 0x000fe4000f8e003f */
[----:B------:R-:W-:-:S04]  /*2b20*/  USHF.L.U32 UR9, UR15, 0x3, URZ ;  /* 0x000000030f097899 */ /* 0x000fc8000800063f */
[----:B------:R-:W-:Y:S01]  /*2b30*/  UIADD3 UR9, UR19, UR9, URZ ;  /* 0x0000000913097290 */ /* 0x000fe2000fffe03f */
[----:B------:R-:W2:Y:S01]  /*2b40*/  LDL.64 R18, [UR16+0x18] ;  /* 0x00001810ff127983 */ /* 0x000ea20008100a00 */
[----:B------:R-:W-:-:S03]  /*2b50*/  IADD3 R6, P0, R16, UR18, RZ ;  /* 0x0000001210067c10 */ /* 0x000fc6000ff1e0ff */
[----:B------:R-:W3:Y:S01]  /*2b60*/  LDL.64 R22, [UR16+0x20] ;  /* 0x00002010ff167983 */ /* 0x000ee20008100a00 */
[----:B------:R-:W-:Y:S01]  /*2b70*/  IADD3.X R7, R17, UR9, RZ, P0, !PT ;  /* 0x0000000911077c10 */ /* 0x000fe200087fe4ff */
[----:B------:R-:W-:Y:S02]  /*2b80*/  IMAD.MOV.U32 R21, RZ, RZ, R15 ;  /* 0x000000ffff157224 */ /* 0x000fe400078e000f */
[----:B------:R-:W4:Y:S04]  /*2b90*/  LDL.64 R28, [UR16+0x28] ;  /* 0x00002810ff1c7983 */ /* 0x000f280008100a00 */
[----:B------:R-:W3:Y:S01]  /*2ba0*/  LDG.E.64 R16, desc[UR10][R6.64] ;  /* 0x0000000a06107981 */ /* 0x000ee2000c1e1b00 */
[----:B------:R-:W-:-:S04]  /*2bb0*/  IADD3 R26, P0, R6, UR18, RZ ;  /* 0x00000012061a7c10 */ /* 0x000fc8000ff1e0ff */
[----:B------:R-:W-:Y:S01]  /*2bc0*/  IADD3.X R27, R7, UR9, RZ, P0, !PT ;  /* 0x00000009071b7c10 */ /* 0x000fe200087fe4ff */
[-C--:B--2---:R-:W-:Y:S02]  /*2bd0*/  IMAD R13, R13, R18.reuse, RZ ;  /* 0x000000120d0d7224 */ /* 0x084fe400078e02ff */
[----:B------:R-:W-:-:S04]  /*2be0*/  IMAD.WIDE.U32 R20, R12, R18, R20 ;  /* 0x000000120c147225 */ /* 0x000fc800078e0014 */
[----:B------:R-:W-:Y:S01]  /*2bf0*/  IMAD R13, R12, R19, R13 ;  /* 0x000000130c0d7224 */ /* 0x000fe200078e020d */
[----:B------:R-:W-:Y:S01]  /*2c00*/  IADD3 R12, P0, R26, UR18, RZ ;  /* 0x000000121a0c7c10 */ /* 0x000fe2000ff1e0ff */
[----:B------:R-:W4:Y:S03]  /*2c10*/  LDG.E.64 R18, desc[UR10][R26.64] ;  /* 0x0000000a1a127981 */ /* 0x000f26000c1e1b00 */
[----:B------:R-:W-:Y:S01]  /*2c20*/  IADD3 R21, R21, R13, RZ ;  /* 0x0000000d15157210 */ /* 0x000fe20007ffe0ff */
[-C--:B---3--:R-:W-:Y:S01]  /*2c30*/  IMAD R15, R17, R22.reuse, RZ ;  /* 0x00000016110f7224 */ /* 0x088fe200078e02ff */
[----:B------:R-:W-:Y:S01]  /*2c40*/  IADD3.X R13, R27, UR9, RZ, P0, !PT ;  /* 0x000000091b0d7c10 */ /* 0x000fe200087fe4ff */
[----:B------:R-:W-:-:S03]  /*2c50*/  IMAD.WIDE.U32 R6, R16, R22, R20 ;  /* 0x0000001610067225 */ /* 0x000fc600078e0014 */
[----:B------:R-:W2:Y:S01]  /*2c60*/  LDL.64 R20, [UR16+0x30] ;  /* 0x00003010ff147983 */ /* 0x000ea20008100a00 */
[----:B------:R-:W-:-:S03]  /*2c70*/  IMAD R15, R16, R23, R15 ;  /* 0x00000017100f7224 */ /* 0x000fc600078e020f */
[----:B------:R-:W2:Y:S01]  /*2c80*/  LDG.E.64 R16, desc[UR10][R12.64] ;  /* 0x0000000a0c107981 */ /* 0x000ea2000c1e1b00 */
[----:B------:R-:W-:Y:S01]  /*2c90*/  UIADD3 UR7, UP0, UR7, -0x4, URZ ;  /* 0xfffffffc07077890 */ /* 0x000fe2000ff1e03f */
[----:B------:R-:W-:-:S03]  /*2ca0*/  IMAD.IADD R7, R7, 0x1, R15 ;  /* 0x0000000107077824 */ /* 0x000fc600078e020f */
[----:B------:R-:W-:Y:S02]  /*2cb0*/  UIADD3.X UR8, UR8, -0x1, URZ, UP0, !UPT ;  /* 0xffffffff08087890 */ /* 0x000fe400087fe43f */
[----:B------:R-:W-:-:S04]  /*2cc0*/  ISETP.NE.U32.AND P0, PT, RZ, UR7, PT ;  /* 0x00000007ff007c0c */ /* 0x000fc8000bf05070 */
[----:B------:R-:W-:Y:S01]  /*2cd0*/  ISETP.NE.AND.EX P0, PT, RZ, UR8, PT, P0 ;  /* 0x00000008ff007c0c */ /* 0x000fe2000bf05300 */
[----:B------:R-:W-:-:S04]  /*2ce0*/  UIADD3 UR4, UP0, UR4, 0x4, URZ ;  /* 0x0000000404047890 */ /* 0x000fc8000ff1e03f */
[----:B------:R-:W-:Y:S01]  /*2cf0*/  UIADD3.X UR5, URZ, UR5, URZ, UP0, !UPT ;  /* 0x000000053f057290 */ /* 0x000fe200087fe43f */
[-C--:B----4-:R-:W-:Y:S02]  /*2d00*/  IMAD R15, R19, R28.reuse, RZ ;  /* 0x0000001c130f7224 */ /* 0x090fe400078e02ff */
[----:B------:R-:W-:-:S04]  /*2d10*/  IMAD.WIDE.U32 R6, R18, R28, R6 ;  /* 0x0000001c12067225 */ /* 0x000fc800078e0006 */
[----:B------:R-:W-:-:S05]  /*2d20*/  IMAD R15, R18, R29, R15 ;  /* 0x0000001d120f7224 */ /* 0x000fca00078e020f */
        /* <DEDUP_REMOVED lines=8> */
.L_x_1610:
        /* <DEDUP_REMOVED lines=17> */
[----:B------:R-:W-:Y:S01]  /*2ec0*/  ISETP.NE.U32.AND P0, PT, R16, 0x1, PT ;  /* 0x000000011000780c */ /* 0x000fe20003f05070 */
[----:B------:R-:W-:-:S03]  /*2ed0*/  IMAD.MOV.U32 R21, RZ, RZ, R15 ;  /* 0x000000ffff157224 */ /* 0x000fc600078e000f */
[----:B------:R-:W-:Y:S01]  /*2ee0*/  ISETP.NE.AND.EX P0, PT, RZ, RZ, PT, P0 ;  /* 0x000000ffff00720c */ /* 0x000fe20003f05300 */
[-C--:B--2---:R-:W-:Y:S02]  /*2ef0*/  IMAD R17, R13, R6.reuse, RZ ;  /* 0x000000060d117224 */ /* 0x084fe400078e02ff */
[----:B------:R-:W-:-:S04]  /*2f00*/  IMAD.WIDE.U32 R20, R12, R6, R20 ;  /* 0x000000060c147225 */ /* 0x000fc800078e0014 */
[----:B------:R-:W-:-:S05]  /*2f10*/  IMAD R17, R12, R7, R17 ;  /* 0x000000070c117224 */ /* 0x000fca00078e0211 */
[----:B------:R-:W-:Y:S01]  /*2f20*/  IADD3 R15, R21, R17, RZ ;  /* 0x00000011150f7210 */ /* 0x000fe20007ffe0ff */
[----:B------:R-:W-:Y:S06]  /*2f30*/  @!P0 BRA `(.L_x_1609) ;  /* 0x0000000000788947 */ /* 0x000fec0003800000 */
[----:B------:R-:W-:Y:S01]  /*2f40*/  ULDC.64 UR8, c[0x0][0x270] ;  /* 0x00009c0000087ab9 */ /* 0x000fe20000000a00 */
[----:B------:R-:W-:Y:S01]  /*2f50*/  ISETP.NE.U32.AND P0, PT, R16, 0x2, PT ;  /* 0x000000021000780c */ /* 0x000fe20003f05070 */
[----:B------:R-:W-:Y:S02]  /*2f60*/  UIMAD.WIDE.U32 UR4, UR4, UR14, UR8 ;  /* 0x0000000e040472a5 */ /* 0x000fe4000f8e0008 */
[----:B------:R-:W-:Y:S01]  /*2f70*/  IMAD.U32 R13, RZ, RZ, UR14 ;  /* 0x0000000eff0d7e24 */ /* 0x000fe2000f8e00ff */
[----:B------:R-:W-:Y:S01]  /*2f80*/  MOV R7, UR14 ;  /* 0x0000000e00077c02 */ /* 0x000fe20008000f00 */
[----:B------:R-:W-:Y:S01]  /*2f90*/  IMAD.U32 R6, RZ, RZ, UR15 ;  /* 0x0000000fff067e24 */ /* 0x000fe2000f8e00ff */
[----:B------:R-:W-:Y:S02]  /*2fa0*/  ISETP.NE.AND.EX P0, PT, RZ, RZ, PT, P0 ;  /* 0x000000ffff00720c */ /* 0x000fe40003f05300 */
[----:B------:R-:W-:Y:S01]  /*2fb0*/  IADD3 R4, P2, R2, UR4, RZ ;  /* 0x0000000402047c10 */ /* 0x000fe2000ff5e0ff */
[----:B------:R-:W-:Y:S01]  /*2fc0*/  IMAD.U32 R2, RZ, RZ, UR4 ;  /* 0x00000004ff027e24 */ /* 0x000fe2000f8e00ff */
[----:B------:R-:W-:-:S04]  /*2fd0*/  MOV R3, UR5 ;  /* 0x0000000500037c02 */ /* 0x000fc80008000f00 */
[----:B------:R-:W-:Y:S02]  /*2fe0*/  IADD3.X R3, R5, UR7, R3, P2, !PT ;  /* 0x0000000705037c10 */ /* 0x000fe400097fe403 */
[----:B------:R-:W-:-:S04]  /*2ff0*/  LEA R16, P2, R4, UR18, 0x3 ;  /* 0x0000001204107c11 */ /* 0x000fc8000f8418ff */
[----:B------:R-:W-:Y:S02]  /*3000*/  LEA.HI.X R17, R4, UR19, R3, 0x3, P2 ;  /* 0x0000001304117c11 */ /* 0x000fe400090f1c03 */
[----:B------:R-:W2:Y:S01]  /*3010*/  LDL.64 R4, [UR16+0x20] ;  /* 0x00002010ff047983 */ /* 0x000ea20008100a00 */
[----:B------:R-:W-:-:S03]  /*3020*/  @P0 LEA R12, P2, R13, R16, 0x3 ;  /* 0x000000100d0c0211 */ /* 0x000fc600078418ff */
[----:B------:R-:W2:Y:S01]  /*3030*/  LDG.E.64 R2, desc[UR10][R16.64] ;  /* 0x0000000a10027981 */ /* 0x000ea2000c1e1b00 */
[----:B------:R-:W-:-:S03]  /*3040*/  @P0 LEA.HI.X R13, R7, R17, R6, 0x3, P2 ;  /* 0x00000011070d0211 */ /* 0x000fc600010f1c06 */
[----:B------:R-:W3:Y:S04]  /*3050*/  @P0 LDL.64 R6, [UR16+0x28] ;  /* 0x00002810ff060983 */ /* 0x000ee80008100a00 */
[----:B------:R-:W3:Y:S01]  /*3060*/  @P0 LDG.E.64 R12, desc[UR10][R12.64] ;  /* 0x0000000a0c0c0981 */ /* 0x000ee2000c1e1b00 */
[----:B------:R-:W-:Y:S01]  /*3070*/  MOV R21, R15 ;  /* 0x0000000f00157202 */ /* 0x000fe20000000f00 */
[-C--:B--2---:R-:W-:Y:S02]  /*3080*/  IMAD R3, R3, R4.reuse, RZ ;  /* 0x0000000403037224 */ /* 0x084fe400078e02ff */
[----:B------:R-:W-:-:S04]  /*3090*/  IMAD.WIDE.U32 R20, R2, R4, R20 ;  /* 0x0000000402147225 */ /* 0x000fc800078e0014 */
[----:B------:R-:W-:Y:S02]  /*30a0*/  IMAD R3, R2, R5, R3 ;  /* 0x0000000502037224 */ /* 0x000fe400078e0203 */
[----:B---3--:R-:W-:Y:S02]  /*30b0*/  @P0 IMAD R5, R13, R6, RZ ;  /* 0x000000060d050224 */ /* 0x008fe400078e02ff */
[----:B------:R-:W-:Y:S02]  /*30c0*/  IMAD.IADD R15, R21, 0x1, R3 ;  /* 0x00000001150f7824 */ /* 0x000fe400078e0203 */
[----:B------:R-:W-:-:S03]  /*30d0*/  @P0 IMAD R5, R12, R7, R5 ;  /* 0x000000070c050224 */ /* 0x000fc600078e0205 */
[----:B------:R-:W-:-:S03]  /*30e0*/  @P0 MOV R21, R15 ;  /* 0x0000000f00150202 */ /* 0x000fc60000000f00 */
[----:B------:R-:W-:-:S04]  /*30f0*/  @P0 IMAD.WIDE.U32 R6, R12, R6, R20 ;  /* 0x000000060c060225 */ /* 0x000fc800078e0014 */
[----:B------:R-:W-:Y:S01]  /*3100*/  @P0 IMAD.IADD R15, R7, 0x1, R5 ;  /* 0x00000001070f0824 */ /* 0x000fe200078e0205 */
[----:B------:R-:W-:-:S07]  /*3110*/  @P0 MOV R20, R6 ;  /* 0x0000000600140202 */ /* 0x000fce0000000f00 */
.L_x_1609:
[----:B------:R-:W-:Y:S05]  /*3120*/  BSYNC B0 ;  /* 0x0000000000007941 */ /* 0x000fea0003800000 */
.L_x_1608:
[----:B---3--:R-:W-:Y:S01]  /*3130*/  VIADD R2, R0, 0x100 ;  /* 0x0000010000027836 */ /* 0x008fe20000000000 */
[----:B------:R-:W-:Y:S01]  /*3140*/  BSSY B0, `(.L_x_1615) ;  /* 0x000016f000007945 */ /* 0x000fe20003800000 */
[----:B------:R-:W-:-:S03]  /*3150*/  IMAD.MOV.U32 R3, RZ, RZ, R15 ;  /* 0x000000ffff037224 */ /* 0x000fc600078e000f */
[----:B------:R-:W-:Y:S02]  /*3160*/  ISETP.GE.AND P0, PT, R2, UR6, PT ;  /* 0x0000000602007c0c */ /* 0x000fe4000bf06270 */
[----:B------:R-:W-:-:S11]  /*3170*/  MOV R2, R20 ;  /* 0x0000001400027202 */ /* 0x000fd60000000f00 */
[----:B------:R-:W-:Y:S05]  /*3180*/  @P0 BRA `(.L_x_1616) ;  /* 0x0000001400a80947 */ /* 0x000fea0003800000 */
[----:B------:R-:W-:Y:S01]  /*3190*/  ULDC.64 UR8, c[0x0][0x228] ;  /* 0x00008a0000087ab9 */ /* 0x000fe20000000a00 */
[----:B------:R-:W-:Y:S01]  /*31a0*/  ULDC.64 UR4, c[0x0][0x220] ;  /* 0x0000880000047ab9 */ /* 0x000fe20000000a00 */
[----:B------:R-:W-:Y:S01]  /*31b0*/  UISETP.GE.U32.AND UP0, UPT, UR8, 0x1, UPT ;  /* 0x000000010800788c */ /* 0x000fe2000bf06070 */
[----:B-----5:R-:W-:Y:S01]  /*31c0*/  IMAD R7, R11, UR4, RZ ;  /* 0x000000040b077c24 */ /* 0x020fe2000f8e02ff */
        /* <DEDUP_REMOVED lines=8> */
[----:B------:R-:W-:Y:S01]  /*3250*/  IADD3 R7, R5, R7, RZ ;  /* 0x0000000705077210 */ /* 0x000fe20007ffe0ff */
[----:B------:R-:W-:Y:S01]  /*3260*/  ULOP3.LUT UR7, UR8, 0x3, URZ, 0xc0, !UPT ;  /* 0x0000000308077892 */ /* 0x000fe2000f8ec03f */
[----:B------:R-:W-:Y:S01]  /*3270*/  IMAD.MOV.U32 R20, RZ, RZ, RZ ;  /* 0x000000ffff147224 */ /* 0x000fe200078e00ff */
[----:B------:R-:W-:Y:S01]  /*3280*/  UIADD3.X UR5, UR9, -0x1, URZ, UP0, !UPT ;  /* 0xffffffff09057890 */ /* 0x000fe200087fe43f */
[----:B------:R-:W-:Y:S01]  /*3290*/  MOV R15, RZ ;  /* 0x000000ff000f7202 */ /* 0x000fe20000000f00 */
        /* <DEDUP_REMOVED lines=14> */
[----:B------:R-:W-:Y:S01]  /*3380*/  IMAD.U32 R10, RZ, RZ, UR8 ;  /* 0x00000008ff0a7e24 */ /* 0x000fe2000f8e00ff */
[----:B------:R-:W-:-:S04]  /*3390*/  UMOV UR5, URZ ;  /* 0x0000003f00057c82 */ /* 0x000fc80008000000 */
        /* <DEDUP_REMOVED lines=8> */
.L_x_1620:
        /* <DEDUP_REMOVED lines=10> */
[----:B------:R-:W-:Y:S02]  /*34c0*/  IADD3 R28, P2, R22, UR18, RZ ;  /* 0x00000012161c7c10 */ /* 0x000fe4000ff5e0ff */
[----:B------:R-:W-:Y:S02]  /*34d0*/  MOV R21, R15 ;  /* 0x0000000f00157202 */ /* 0x000fe40000000f00 */
        /* <DEDUP_REMOVED lines=8> */
[----:B------:R-:W-:Y:S02]  /*3560*/  IMAD.IADD R21, R21, 0x1, R15 ;  /* 0x0000000115157824 */ /* 0x000fe400078e020f */
[-C--:B---3--:R-:W-:Y:S02]  /*3570*/  IMAD R15, R17, R10.reuse, RZ ;  /* 0x0000000a110f7224 */ /* 0x088fe400078e02ff */
[----:B------:R-:W-:-:S02]  /*3580*/  IMAD.WIDE.U32 R22, R16, R10, R20 ;  /* 0x0000000a10167225 */ /* 0x000fc400078e0014 */
[----:B------:R-:W3:Y:S02]  /*3590*/  LDL.64 R20, [UR16+0x30] ;  /* 0x00003010ff147983 */ /* 0x000ee40008100a00 */
[----:B------:R-:W-:Y:S02]  /*35a0*/  IMAD R15, R16, R11, R15 ;  /* 0x0000000b100f7224 */ /* 0x000fe400078e020f */
[----:B------:R0:W3:Y:S01]  /*35b0*/  LDG.E.64 R10, desc[UR10][R26.64] ;  /* 0x0000000a1a0a7981 */ /* 0x0000e2000c1e1b00 */
[----:B------:R-:W-:Y:S02]  /*35c0*/  IADD3 R16, P2, R26, UR18, RZ ;  /* 0x000000121a107c10 */ /* 0x000fe4000ff5e0ff */
[----:B------:R-:W-:Y:S02]  /*35d0*/  IADD3 R23, R23, R15, RZ ;  /* 0x0000000f17177210 */ /* 0x000fe40007ffe0ff */
        /* <DEDUP_REMOVED lines=8> */
[----:B------:R-:W-:Y:S02]  /*3660*/  IMAD.IADD R13, R13, 0x1, R15 ;  /* 0x000000010d0d7824 */ /* 0x000fe400078e020f */
[----:B---3--:R-:W-:-:S04]  /*3670*/  IMAD R15, R11, R20, RZ ;  /* 0x000000140b0f7224 */ /* 0x008fc800078e02ff */
[C---:B------:R-:W-:Y:S02]  /*3680*/  IMAD R15, R10.reuse, R21, R15 ;  /* 0x000000150a0f7224 */ /* 0x040fe400078e020f */
[----:B------:R-:W-:Y:S02]  /*3690*/  IMAD.WIDE.U32 R20, R10, R20, R12 ;  /* 0x000000140a147225 */ /* 0x000fe400078e000c */
[----:B------:R-:W3:Y:S04]  /*36a0*/  LDL.64 R10, [UR16+0x40] ;  /* 0x00004010ff0a7983 */ /* 0x000ee80008100a00 */
[----:B------:R1:W3:Y:S01]  /*36b0*/  LDG.E.64 R12, desc[UR10][R26.64] ;  /* 0x0000000a1a0c7981 */ /* 0x0002e2000c1e1b00 */
[----:B0-----:R-:W-:Y:S02]  /*36c0*/  IADD3 R16, P2, R26, UR18, RZ ;  /* 0x000000121a107c10 */ /* 0x001fe4000ff5e0ff */
[----:B------:R-:W-:-:S02]  /*36d0*/  IADD3 R21, R21, R15, RZ ;  /* 0x0000000f15157210 */ /* 0x000fc40007ffe0ff */
        /* <DEDUP_REMOVED lines=8> */
[----:B------:R-:W-:Y:S02]  /*3760*/  IMAD.IADD R23, R23, 0x1, R15 ;  /* 0x0000000117177824 */ /* 0x000fe400078e020f */
[----:B---3--:R-:W-:-:S02]  /*3770*/  IMAD R13, R13, R10, RZ ;  /* 0x0000000a0d0d7224 */ /* 0x008fc400078e02ff */
[C---:B------:R-:W-:Y:S02]  /*3780*/  IMAD.WIDE.U32 R28, R12.reuse, R10, R22 ;  /* 0x0000000a0c1c7225 */ /* 0x040fe400078e0016 */
[----:B------:R0:W3:Y:S02]  /*3790*/  LDG.E.64 R22, desc[UR10][R26.64] ;  /* 0x0000000a1a167981 */ /* 0x0000e4000c1e1b00 */
[----:B------:R-:W-:Y:S02]  /*37a0*/  IMAD R11, R12, R11, R13 ;  /* 0x0000000b0c0b7224 */ /* 0x000fe400078e020d */
[----:B------:R-:W3:Y:S01]  /*37b0*/  LDL.64 R12, [UR16+0x50] ;  /* 0x00005010ff0c7983 */ /* 0x000ee20008100a00 */
[----:B------:R-:W-:Y:S02]  /*37c0*/  IADD3 R10, P2, R26, UR18, RZ ;  /* 0x000000121a0a7c10 */ /* 0x000fe4000ff5e0ff */
[----:B------:R-:W-:Y:S01]  /*37d0*/  IADD3 R29, R29, R11, RZ ;  /* 0x0000000b1d1d7210 */ /* 0x000fe20007ffe0ff */
[----:B------:R-:W4:Y:S01]  /*37e0*/  LDL.64 R16, [UR16+0x58] ;  /* 0x00005810ff107983 */ /* 0x000f220008100a00 */
[----:B------:R-:W-:-:S02]  /*37f0*/  IADD3.X R11, R27, UR9, RZ, P2, !PT ;  /* 0x000000091b0b7c10 */ /* 0x000fc400097fe4ff */
[----:B0-----:R-:W-:-:S04]  /*3800*/  IADD3 R26, P2, R10, UR18, RZ ;  /* 0x000000120a1a7c10 */ /* 0x001fc8000ff5e0ff */
[----:B------:R-:W-:Y:S01]  /*3810*/  IADD3.X R27, R11, UR9, RZ, P2, !PT ;  /* 0x000000090b1b7c10 */ /* 0x000fe200097fe4ff */
[----:B--2---:R-:W-:-:S04]  /*3820*/  IMAD R15, R21, R18, RZ ;  /* 0x00000012150f7224 */ /* 0x004fc800078e02ff */
[C---:B------:R-:W-:Y:S02]  /*3830*/  IMAD R15, R20.reuse, R19, R15 ;  /* 0x00000013140f7224 */ /* 0x040fe400078e020f */
[----:B------:R-:W-:Y:S02]  /*3840*/  IMAD.WIDE.U32 R20, R20, R18, R28 ;  /* 0x0000001214147225 */ /* 0x000fe400078e001c */
[----:B------:R0:W4:Y:S02]  /*3850*/  LDG.E.64 R18, desc[UR10][R10.64] ;  /* 0x0000000a0a127981 */ /* 0x000124000c1e1b00 */
[----:B------:R-:W-:Y:S02]  /*3860*/  IMAD.IADD R21, R21, 0x1, R15 ;  /* 0x0000000115157824 */ /* 0x000fe400078e020f */
[-C--:B---3--:R-:W-:Y:S02]  /*3870*/  IMAD R15, R23, R12.reuse, RZ ;  /* 0x0000000c170f7224 */ /* 0x088fe400078e02ff */
[----:B------:R-:W-:-:S02]  /*3880*/  IMAD.WIDE.U32 R28, R22, R12, R20 ;  /* 0x0000000c161c7225 */ /* 0x000fc400078e0014 */
[----:B------:R-:W2:Y:S02]  /*3890*/  LDL.64 R20, [UR16+0x60] ;  /* 0x00006010ff147983 */ /* 0x000ea40008100a00 */
[----:B------:R-:W-:Y:S02]  /*38a0*/  IMAD R13, R22, R13, R15 ;  /* 0x0000000d160d7224 */ /* 0x000fe400078e020f */
[----:B------:R-:W2:Y:S01]  /*38b0*/  LDG.E.64 R22, desc[UR10][R26.64] ;  /* 0x0000000a1a167981 */ /* 0x000ea2000c1e1b00 */
[----:B0-----:R-:W-:Y:S02]  /*38c0*/  IADD3 R10, P2, R26, UR18, RZ ;  /* 0x000000121a0a7c10 */ /* 0x001fe4000ff5e0ff */
[----:B------:R-:W-:Y:S02]  /*38d0*/  IADD3 R29, R29, R13, RZ ;  /* 0x0000000d1d1d7210 */ /* 0x000fe40007ffe0ff */
[----:B------:R-:W-:Y:S01]  /*38e0*/  IADD3.X R11, R27, UR9, RZ, P2, !PT ;  /* 0x000000091b0b7c10 */ /* 0x000fe200097fe4ff */
[----:B----4-:R-:W-:-:S02]  /*38f0*/  IMAD R13, R19, R16, RZ ;  /* 0x00000010130d7224 */ /* 0x010fc400078e02ff */
[----:B------:R-:W-:-:S04]  /*3900*/  IMAD.WIDE.U32 R28, R18, R16, R28 ;  /* 0x00000010121c7225 */ /* 0x000fc800078e001c */
[----:B------:R-:W-:Y:S02]  /*3910*/  IMAD R12, R18, R17, R13 ;  /* 0x00000011120c7224 */ /* 0x000fe400078e020d */
[----:B------:R-:W3:Y:S02]  /*3920*/  LDL.64 R16, [UR16+0x68] ;  /* 0x00006810ff107983 */ /* 0x000ee40008100a00 */
[----:B------:R-:W-:Y:S01]  /*3930*/  IMAD.IADD R29, R29, 0x1, R12 ;  /* 0x000000011d1d7824 */ /* 0x000fe200078e020c */
[----:B------:R-:W-:Y:S01]  /*3940*/  IADD3 R12, P2, R10, UR18, RZ ;  /* 0x000000120a0c7c10 */ /* 0x000fe2000ff5e0ff */
[----:B------:R0:W3:Y:S01]  /*3950*/  LDG.E.64 R18, desc[UR10][R10.64] ;  /* 0x0000000a0a127981 */ /* 0x0000e2000c1e1b00 */
[-C--:B--2---:R-:W-:Y:S02]  /*3960*/  IMAD R15, R23, R20.reuse, RZ ;  /* 0x00000014170f7224 */ /* 0x084fe400078e02ff */
[----:B------:R-:W-:Y:S01]  /*3970*/  IADD3.X R13, R11, UR9, RZ, P2, !PT ;  /* 0x000000090b0d7c10 */ /* 0x000fe200097fe4ff */
[----:B------:R-:W-:-:S04]  /*3980*/  IMAD.WIDE.U32 R28, R22, R20, R28 ;  /* 0x00000014161c7225 */ /* 0x000fc800078e001c */
[----:B------:R-:W-:Y:S02]  /*3990*/  IMAD R15, R22, R21, R15 ;  /* 0x00000015160f7224 */ /* 0x000fe400078e020f */
[----:B------:R-:W2:Y:S04]  /*39a0*/  LDL.64 R20, [UR16+0x70] ;  /* 0x00007010ff147983 */ /* 0x000ea80008100a00 */
[----:B------:R1:W2:Y:S01]  /*39b0*/  LDG.E.64 R22, desc[UR10][R12.64] ;  /* 0x0000000a0c167981 */ /* 0x0002a2000c1e1b00 */
        /* <DEDUP_REMOVED lines=8> */
[----:B------:R-:W3:Y:S04]  /*3a40*/  LDL.64 R16, [UR16+0x78] ;  /* 0x00007810ff107983 */ /* 0x000ee80008100a00 */
[----:B------:R0:W3:Y:S01]  /*3a50*/  LDG.E.64 R18, desc[UR10][R10.64] ;  /* 0x0000000a0a127981 */ /* 0x0000e2000c1e1b00 */
[----:B------:R-:W-:Y:S02]  /*3a60*/  IMAD.IADD R29, R29, 0x1, R15 ;  /* 0x000000011d1d7824 */ /* 0x000fe400078e020f */
[-C--:B--2---:R-:W-:Y:S02]  /*3a70*/  IMAD R15, R23, R20.reuse, RZ ;  /* 0x00000014170f7224 */ /* 0x084fe400078e02ff */
        /* <DEDUP_REMOVED lines=12> */
[----:B------:R-:W3:Y:S02]  /*3b40*/  LDL.64 R18, [UR16+0x88] ;  /* 0x00008810ff127983 */ /* 0x000ee40008100a00 */
[----:B------:R-:W-:Y:S02]  /*3b50*/  IMAD.IADD R27, R27, 0x1, R15 ;  /* 0x000000011b1b7824 */ /* 0x000fe400078e020f */
[----:B------:R-:W3:Y:S01]  /*3b60*/  LDG.E.64 R16, desc[UR10][R10.64] ;  /* 0x0000000a0a107981 */ /* 0x000ee2000c1e1b00 */
[-C--:B--2---:R-:W-:Y:S02]  /*3b70*/  IMAD R15, R23, R20.reuse, RZ ;  /* 0x00000014170f7224 */ /* 0x084fe400078e02ff */
[----:B------:R-:W-:-:S04]  /*3b80*/  IMAD.WIDE.U32 R26, R22, R20, R26 ;  /* 0x00000014161a7225 */ /* 0x000fc800078e001a */
[----:B------:R-:W-:Y:S02]  /*3b90*/  IMAD R15, R22, R21, R15 ;  /* 0x00000015160f7224 */ /* 0x000fe400078e020f */
[----:B------:R-:W2:Y:S04]  /*3ba0*/  LDL.64 R22, [UR16+0x90] ;  /* 0x00009010ff167983 */ /* 0x000ea80008100a00 */
[----:B------:R-:W2:Y:S01]  /*3bb0*/  LDG.E.64 R20, desc[UR10][R12.64] ;  /* 0x0000000a0c147981 */ /* 0x000ea2000c1e1b00 */
        /* <DEDUP_REMOVED lines=8> */
[----:B---3--:R-:W-:-:S04]  /*3c40*/  IMAD R15, R17, R18, RZ ;  /* 0x00000012110f7224 */ /* 0x008fc800078e02ff */
[C---:B------:R-:W-:Y:S02]  /*3c50*/  IMAD R15, R16.reuse, R19, R15 ;  /* 0x00000013100f7224 */ /* 0x040fe400078e020f */
[----:B------:R-:W-:-:S04]  /*3c60*/  IMAD.WIDE.U32 R16, R16, R18, R26 ;  /* 0x0000001210107225 */ /* 0x000fc800078e001a */
[----:B------:R-:W-:Y:S02]  /*3c70*/  IMAD.IADD R17, R17, 0x1, R15 ;  /* 0x0000000111117824 */ /* 0x000fe400078e020f */
[----:B--2---:R-:W-:-:S04]  /*3c80*/  IMAD R11, R21, R22, RZ ;  /* 0x00000016150b7224 */ /* 0x004fc800078e02ff */
[C---:B------:R-:W-:Y:S02]  /*3c90*/  IMAD R11, R20.reuse, R23, R11 ;  /* 0x00000017140b7224 */ /* 0x040fe400078e020b */
[----:B------:R-:W-:Y:S01]  /*3ca0*/  IMAD.WIDE.U32 R20, R20, R22, R16 ;  /* 0x0000001614147225 */ /* 0x000fe200078e0010 */
[----:B------:R-:W-:-:S04]  /*3cb0*/  IADD3 R16, P2, R12, UR18, RZ ;  /* 0x000000120c107c10 */ /* 0x000fc8000ff5e0ff */
[----:B------:R-:W-:Y:S02]  /*3cc0*/  IADD3.X R17, R13, UR9, RZ, P2, !PT ;  /* 0x000000090d117c10 */ /* 0x000fe400097fe4ff */
[----:B------:R-:W-:Y:S01]  /*3cd0*/  IADD3 R15, R21, R11, RZ ;  /* 0x0000000b150f7210 */ /* 0x000fe20007ffe0ff */
[----:B------:R-:W-:Y:S06]  /*3ce0*/  @P3 BRA `(.L_x_1620) ;  /* 0xfffffff400cc3947 */ /* 0x000fec000383ffff */
.L_x_1619:
[----:B------:R-:W-:-:S04]  /*3cf0*/  UISETP.GT.U32.AND UP0, UPT, UR7, 0x4, UPT ;  /* 0x000000040700788c */ /* 0x000fc8000bf04070 */
[----:B------:R-:W-:-:S06]  /*3d00*/  UISETP.GT.AND.EX UP0, UPT, UR8, URZ, UPT, UP0 ;  /* 0x0000003f0800728c */ /* 0x000fcc000bf04300 */
[----:B------:R-:W-:-:S13]  /*3d10*/  PLOP3.LUT P2, PT, PT, PT, UP0, 0x80, 0x0 ;  /* 0x000000000000781c */ /* 0x000fda0003f4f008 */
[----:B------:R-:W-:Y:S05]  /*3d20*/  @!P2 BRA `(.L_x_1621) ;  /* 0x000000040028a947 */ /* 0x000fea0003800000 */
[----:B------:R-:W-:Y:S01]  /*3d30*/  ULEA UR16, UR4, UR13, 0x3 ;  /* 0x0000000d04107291 */ /* 0x000fe2000f8e183f */
[----:B------:R-:W2:Y:S01]  /*3d40*/  LDG.E.64 R12, desc[UR10][R16.64] ;  /* 0x0000000a100c7981 */ /* 0x000ea2000c1e1b00 */
[----:B------:R-:W-:-:S07]  /*3d50*/  USHF.L.U32 UR9, UR15, 0x3, URZ ;  /* 0x000000030f097899 */ /* 0x000fce000800063f */
[----:B------:R-:W2:Y:S01]  /*3d60*/  LDL.64 R10, [UR16+0x18] ;  /* 0x00001810ff0a7983 */ /* 0x000ea20008100a00 */
[----:B------:R-:W-:-:S04]  /*3d70*/  UIMAD.WIDE.U32 UR18, UR14, 0x8, URZ ;  /* 0x000000080e1278a5 */ /* 0x000fc8000f8e003f */
[----:B------:R-:W-:Y:S02]  /*3d80*/  UIADD3 UR9, UR19, UR9, URZ ;  /* 0x0000000913097290 */ /* 0x000fe4000fffe03f */
[----:B------:R-:W-:-:S04]  /*3d90*/  IADD3 R26, P0, R16, UR18, RZ ;  /* 0x00000012101a7c10 */ /* 0x000fc8000ff1e0ff */
[----:B------:R-:W-:Y:S02]  /*3da0*/  IADD3.X R27, R17, UR9, RZ, P0, !PT ;  /* 0x00000009111b7c10 */ /* 0x000fe400087fe4ff */
[----:B------:R-:W3:Y:S04]  /*3db0*/  LDL.64 R16, [UR16+0x20] ;  /* 0x00002010ff107983 */ /* 0x000ee80008100a00 */
        /* <DEDUP_REMOVED lines=10> */
[----:B------:R0:W2:Y:S01]  /*3e60*/  LDG.E.64 R12, desc[UR10][R22.64] ;  /* 0x0000000a160c7981 */ /* 0x0000a2000c1e1b00 */
[----:B------:R-:W-:Y:S01]  /*3e70*/  IADD3 R21, R21, R15, RZ ;  /* 0x0000000f15157210 */ /* 0x000fe20007ffe0ff */
[-C--:B---3--:R-:W-:Y:S02]  /*3e80*/  IMAD R15, R19, R16.reuse, RZ ;  /* 0x00000010130f7224 */ /* 0x088fe400078e02ff */
[----:B------:R-:W-:-:S04]  /*3e90*/  IMAD.WIDE.U32 R20, R18, R16, R20 ;  /* 0x0000001012147225 */ /* 0x000fc800078e0014 */
[----:B------:R-:W-:Y:S02]  /*3ea0*/  IMAD R15, R18, R17, R15 ;  /* 0x00000011120f7224 */ /* 0x000fe400078e020f */
[----:B------:R-:W3:Y:S04]  /*3eb0*/  LDL.64 R16, [UR16+0x30] ;  /* 0x00003010ff107983 */ /* 0x000ee80008100a00 */
[----:B------:R-:W3:Y:S01]  /*3ec0*/  LDG.E.64 R18, desc[UR10][R28.64] ;  /* 0x0000000a1c127981 */ /* 0x000ee2000c1e1b00 */
[----:B0-----:R-:W-:Y:S01]  /*3ed0*/  IADD3 R22, P0, R28, UR18, RZ ;  /* 0x000000121c167c10 */ /* 0x001fe2000ff1e0ff */
[----:B------:R-:W-:-:S03]  /*3ee0*/  IMAD.IADD R21, R21, 0x1, R15 ;  /* 0x0000000115157824 */ /* 0x000fc600078e020f */
[----:B------:R-:W-:Y:S01]  /*3ef0*/  IADD3.X R23, R29, UR9, RZ, P0, !PT ;  /* 0x000000091d177c10 */ /* 0x000fe200087fe4ff */
[-C--:B--2---:R-:W-:Y:S02]  /*3f00*/  IMAD R13, R13, R10.reuse, RZ ;  /* 0x0000000a0d0d7224 */ /* 0x084fe400078e02ff */
[C---:B------:R-:W-:Y:S02]  /*3f10*/  IMAD.WIDE.U32 R26, R12.reuse, R10, R20 ;  /* 0x0000000a0c1a7225 */ /* 0x040fe400078e0014 */
[----:B------:R-:W2:Y:S02]  /*3f20*/  LDG.E.64 R20, desc[UR10][R22.64] ;  /* 0x0000000a16147981 */ /* 0x000ea4000c1e1b00 */
[----:B------:R-:W-:Y:S02]  /*3f30*/  IMAD R11, R12, R11, R13 ;  /* 0x0000000b0c0b7224 */ /* 0x000fe400078e020d */
[----:B------:R-:W2:Y:S01]  /*3f40*/  LDL.64 R12, [UR16+0x38] ;  /* 0x00003810ff0c7983 */ /* 0x000ea20008100a00 */
[----:B------:R-:W-:-:S02]  /*3f50*/  IADD3 R10, P0, R22, UR18, RZ ;  /* 0x00000012160a7c10 */ /* 0x000fc4000ff1e0ff */
[----:B------:R-:W-:Y:S02]  /*3f60*/  IADD3 R27, R27, R11, RZ ;  /* 0x0000000b1b1b7210 */ /* 0x000fe40007ffe0ff */
[----:B------:R-:W-:Y:S02]  /*3f70*/  IADD3.X R11, R23, UR9, RZ, P0, !PT ;  /* 0x00000009170b7c10 */ /* 0x000fe400087fe4ff */
[----:B------:R-:W4:Y:S01]  /*3f80*/  LDL.64 R22, [UR16+0x48] ;  /* 0x00004810ff167983 */ /* 0x000f220008100a00 */
[-C--:B---3--:R-:W-:Y:S02]  /*3f90*/  IMAD R15, R19, R16.reuse, RZ ;  /* 0x00000010130f7224 */ /* 0x088fe400078e02ff */
[----:B------:R-:W-:-:S04]  /*3fa0*/  IMAD.WIDE.U32 R26, R18, R16, R26 ;  /* 0x00000010121a7225 */ /* 0x000fc800078e001a */
[----:B------:R-:W-:Y:S02]  /*3fb0*/  IMAD R15, R18, R17, R15 ;  /* 0x00000011120f7224 */ /* 0x000fe400078e020f */
[----:B------:R-:W3:Y:S04]  /*3fc0*/  LDL.64 R18, [UR16+0x40] ;  /* 0x00004010ff127983 */ /* 0x000ee80008100a00 */
[----:B------:R0:W3:Y:S01]  /*3fd0*/  LDG.E.64 R16, desc[UR10][R10.64] ;  /* 0x0000000a0a107981 */ /* 0x0000e2000c1e1b00 */
[----:B------:R-:W-:Y:S02]  /*3fe0*/  IMAD.IADD R27, R27, 0x1, R15 ;  /* 0x000000011b1b7824 */ /* 0x000fe400078e020f */
[----:B--2---:R-:W-:-:S04]  /*3ff0*/  IMAD R15, R21, R12, RZ ;  /* 0x0000000c150f7224 */ /* 0x004fc800078e02ff */
[C---:B------:R-:W-:Y:S02]  /*4000*/  IMAD R15, R20.reuse, R13, R15 ;  /* 0x0000000d140f7224 */ /* 0x040fe400078e020f */
[----:B------:R-:W-:Y:S01]  /*4010*/  IMAD.WIDE.U32 R12, R20, R12, R26 ;  /* 0x0000000c140c7225 */ /* 0x000fe200078e001a */
[----:B------:R-:W-:-:S04]  /*4020*/  IADD3 R26, P0, R10, UR18, RZ ;  /* 0x000000120a1a7c10 */ /* 0x000fc8000ff1e0ff */
[----:B------:R-:W-:Y:S02]  /*4030*/  IADD3.X R27, R11, UR9, RZ, P0, !PT ;  /* 0x000000090b1b7c10 */ /* 0x000fe400087fe4ff */
[----:B0-----:R-:W-:-:S03]  /*4040*/  IADD3 R10, P0, R26, UR18, RZ ;  /* 0x000000121a0a7c10 */ /* 0x001fc6000ff1e0ff */
[----:B------:R-:W4:Y:S01]  /*4050*/  LDG.E.64 R20, desc[UR10][R26.64] ;  /* 0x0000000a1a147981 */ /* 0x000f22000c1e1b00 */
[----:B------:R-:W-:Y:S02]  /*4060*/  IADD3 R13, R13, R15, RZ ;  /* 0x0000000f0d0d7210 */ /* 0x000fe40007ffe0ff */
[----:B------:R-:W-:Y:S01]  /*4070*/  IADD3.X R11, R27, UR9, RZ, P0, !PT ;  /* 0x000000091b0b7c10 */ /* 0x000fe200087fe4ff */
[----:B---3--:R-:W-:-:S04]  /*4080*/  IMAD R15, R17, R18, RZ ;  /* 0x00000012110f7224 */ /* 0x008fc800078e02ff */
[C---:B------:R-:W-:Y:S02]  /*4090*/  IMAD R15, R16.reuse, R19, R15 ;  /* 0x00000013100f7224 */ /* 0x040fe400078e020f */
[----:B------:R-:W-:Y:S02]  /*40a0*/  IMAD.WIDE.U32 R18, R16, R18, R12 ;  /* 0x0000001210127225 */ /* 0x000fe400078e000c */
[----:B------:R-:W2:Y:S04]  /*40b0*/  LDL.64 R16, [UR16+0x50] ;  /* 0x00005010ff107983 */ /* 0x000ea80008100a00 */
[----:B------:R-:W2:Y:S01]  /*40c0*/  LDG.E.64 R12, desc[UR10][R10.64] ;  /* 0x0000000a0a0c7981 */ /* 0x000ea2000c1e1b00 */
[----:B------:R-:W-:Y:S01]  /*40d0*/  IMAD.IADD R19, R19, 0x1, R15 ;  /* 0x0000000113137824 */ /* 0x000fe200078e020f */
[----:B------:R-:W-:Y:S01]  /*40e0*/  UIADD3 UR7, UP1, UR7, -0x8, URZ ;  /* 0xfffffff807077890 */ /* 0x000fe2000ff3e03f */
[----:B------:R-:W-:Y:S01]  /*40f0*/  PLOP3.LUT P0, PT, PT, PT, PT, 0x8, 0x0 ;  /* 0x000000000000781c */ /* 0x000fe20003f0e170 */
[----:B------:R-:W-:-:S02]  /*4100*/  UIADD3 UR4, UP0, UR4, 0x8, URZ ;  /* 0x0000000804047890 */ /* 0x000fc4000ff1e03f */
[----:B------:R-:W-:Y:S02]  /*4110*/  UIADD3.X UR8, UR8, -0x1, URZ, UP1, !UPT ;  /* 0xffffffff08087890 */ /* 0x000fe40008ffe43f */
[----:B------:R-:W-:Y:S01]  /*4120*/  UIADD3.X UR5, URZ, UR5, URZ, UP0, !UPT ;  /* 0x000000053f057290 */ /* 0x000fe200087fe43f */
[-C--:B----4-:R-:W-:Y:S02]  /*4130*/  IMAD R15, R21, R22.reuse, RZ ;  /* 0x00000016150f7224 */ /* 0x090fe400078e02ff */
[----:B------:R-:W-:-:S04]  /*4140*/  IMAD.WIDE.U32 R18, R20, R22, R18 ;  /* 0x0000001614127225 */ /* 0x000fc800078e0012 */
[----:B------:R-:W-:-:S05]  /*4150*/  IMAD R15, R20, R23, R15 ;  /* 0x00000017140f7224 */ /* 0x000fca00078e020f */
[----:B------:R-:W-:Y:S01]  /*4160*/  IADD3 R19, R19, R15, RZ ;  /* 0x0000000f13137210 */ /* 0x000fe20007ffe0ff */
[-C--:B--2---:R-:W-:Y:S02]  /*4170*/  IMAD R13, R13, R16.reuse, RZ ;  /* 0x000000100d0d7224 */ /* 0x084fe400078e02ff */
[----:B------:R-:W-:Y:S01]  /*4180*/  IMAD.WIDE.U32 R20, R12, R16, R18 ;  /* 0x000000100c147225 */ /* 0x000fe200078e0012 */
[----:B------:R-:W-:-:S03]  /*4190*/  IADD3 R16, P2, R10, UR18, RZ ;  /* 0x000000120a107c10 */ /* 0x000fc6000ff5e0ff */
[----:B------:R-:W-:Y:S01]  /*41a0*/  IMAD R13, R12, R17, R13 ;  /* 0x000000110c0d7224 */ /* 0x000fe200078e020d */
[----:B------:R-:W-:-:S03]  /*41b0*/  IADD3.X R17, R11, UR9, RZ, P2, !PT ;  /* 0x000000090b117c10 */ /* 0x000fc600097fe4ff */
[----:B------:R-:W-:-:S07]  /*41c0*/  IMAD.IADD R15, R21, 0x1, R13 ;  /* 0x00000001150f7824 */ /* 0x000fce00078e020d */
.L_x_1621:
[----:B------:R-:W-:-:S04]  /*41d0*/  ISETP.NE.U32.AND P2, PT, RZ, UR7, PT ;  /* 0x00000007ff007c0c */ /* 0x000fc8000bf45070 */
[----:B------:R-:W-:-:S13]  /*41e0*/  ISETP.NE.OR.EX P0, PT, RZ, UR8, P0, P2 ;  /* 0x00000008ff007c0c */ /* 0x000fda0008705720 */
[----:B------:R-:W-:Y:S05]  /*41f0*/  @!P0 BRA `(.L_x_1617) ;  /* 0x0000000000b08947 */ /* 0x000fea0003800000 */
.L_x_1618:
        /* <DEDUP_REMOVED lines=8> */
[----:B------:R-:W-:Y:S02]  /*4280*/  IADD3.X R11, R17, UR9, RZ, P0, !PT ;  /* 0x00000009110b7c10 */ /* 0x000fe400087fe4ff */
[----:B------:R-:W-:Y:S01]  /*4290*/  MOV R21, R15 ;  /* 0x0000000f00157202 */ /* 0x000fe20000000f00 */
        /* <DEDUP_REMOVED lines=8> */
[----:B------:R-:W4:Y:S02]  /*4320*/  LDG.E.64 R18, desc[UR10][R26.64] ;  /* 0x0000000a1a127981 */ /* 0x000f24000c1e1b00 */
[----:B------:R-:W-:Y:S01]  /*4330*/  IMAD.IADD R21, R21, 0x1, R13 ;  /* 0x0000000115157824 */ /* 0x000fe200078e020d */
[----:B------:R-:W-:Y:S01]  /*4340*/  IADD3.X R13, R27, UR9, RZ, P0, !PT ;  /* 0x000000091b0d7c10 */ /* 0x000fe200087fe4ff */
[-C--:B---3--:R-:W-:Y:S02]  /*4350*/  IMAD R15, R17, R22.reuse, RZ ;  /* 0x00000016110f7224 */ /* 0x088fe400078e02ff */
[C---:B------:R-:W-:Y:S02]  /*4360*/  IMAD.WIDE.U32 R10, R16.reuse, R22, R20 ;  /* 0x00000016100a7225 */ /* 0x040fe400078e0014 */
[----:B------:R-:W2:Y:S02]  /*4370*/  LDL.64 R20, [UR16+0x30] ;  /* 0x00003010ff147983 */ /* 0x000ea40008100a00 */
[----:B------:R-:W-:-:S02]  /*4380*/  IMAD R15, R16, R23, R15 ;  /* 0x00000017100f7224 */ /* 0x000fc400078e020f */
[----:B------:R-:W2:Y:S01]  /*4390*/  LDG.E.64 R16, desc[UR10][R12.64] ;  /* 0x0000000a0c107981 */ /* 0x000ea2000c1e1b00 */
[----:B------:R-:W-:Y:S02]  /*43a0*/  UIADD3 UR7, UP0, UR7, -0x4, URZ ;  /* 0xfffffffc07077890 */ /* 0x000fe4000ff1e03f */
[----:B------:R-:W-:Y:S02]  /*43b0*/  IADD3 R11, R11, R15, RZ ;  /* 0x0000000f0b0b7210 */ /* 0x000fe40007ffe0ff */
[----:B------:R-:W-:Y:S02]  /*43c0*/  UIADD3.X UR8, UR8, -0x1, URZ, UP0, !UPT ;  /* 0xffffffff08087890 */ /* 0x000fe400087fe43f */
[----:B------:R-:W-:-:S04]  /*43d0*/  ISETP.NE.U32.AND P0, PT, RZ, UR7, PT ;  /* 0x00000007ff007c0c */ /* 0x000fc8000bf05070 */
[----:B------:R-:W-:Y:S01]  /*43e0*/  ISETP.NE.AND.EX P0, PT, RZ, UR8, PT, P0 ;  /* 0x00000008ff007c0c */ /* 0x000fe2000bf05300 */
[----:B------:R-:W-:-:S04]  /*43f0*/  UIADD3 UR4, UP0, UR4, 0x4, URZ ;  /* 0x0000000404047890 */ /* 0x000fc8000ff1e03f */
[----:B------:R-:W-:Y:S01]  /*4400*/  UIADD3.X UR5, URZ, UR5, URZ, UP0, !UPT ;  /* 0x000000053f057290 */ /* 0x000fe200087fe43f */
[-C--:B----4-:R-:W-:Y:S02]  /*4410*/  IMAD R15, R19, R28.reuse, RZ ;  /* 0x0000001c130f7224 */ /* 0x090fe400078e02ff */
[----:B------:R-:W-:-:S04]  /*4420*/  IMAD.WIDE.U32 R10, R18, R28, R10 ;  /* 0x0000001c120a7225 */ /* 0x000fc800078e000a */
[----:B------:R-:W-:-:S04]  /*4430*/  IMAD R15, R18, R29, R15 ;  /* 0x0000001d120f7224 */ /* 0x000fc800078e020f */
        /* <DEDUP_REMOVED lines=8> */
.L_x_1617:
[----:B------:R-:W0:Y:S02]  /*44c0*/  LDC R16, c[0x0][0x228] ;  /* 0x00008a00ff107b82 */ /* 0x000e240000000800 */
[----:B0-----:R-:W-:-:S04]  /*44d0*/  LOP3.LUT R16, R16, 0x3, RZ, 0xc0, !PT ;  /* 0x0000000310107812 */ /* 0x001fc800078ec0ff */
[----:B------:R-:W-:-:S04]  /*44e0*/  ISETP.NE.U32.AND P0, PT, R16, RZ, PT ;  /* 0x000000ff1000720c */ /* 0x000fc80003f05070 */
[----:B------:R-:W-:-:S13]  /*44f0*/  ISETP.NE.AND.EX P0, PT, RZ, RZ, PT, P0 ;  /* 0x000000ffff00720c */ /* 0x000fda0003f05300 */
[----:B------:R-:W-:Y:S05]  /*4500*/  @!P0 BRA `(.L_x_1616) ;  /* 0x0000000000c88947 */ /* 0x000fea0003800000 */
[----:B------:R-:W-:Y:S01]  /*4510*/  UIMAD UR5, UR5, UR14, URZ ;  /* 0x0000000e050572a4 */ /* 0x000fe2000f8e023f */
[----:B------:R-:W-:Y:S01]  /*4520*/  MOV R6, R4 ;  /* 0x0000000400067202 */ /* 0x000fe20000000f00 */
[----:B------:R-:W-:Y:S01]  /*4530*/  IMAD.U32 R11, RZ, RZ, UR4 ;  /* 0x00000004ff0b7e24 */ /* 0x000fe2000f8e00ff */
[----:B------:R-:W-:Y:S01]  /*4540*/  ULDC.64 UR18, c[0x0][0x218] ;  /* 0x0000860000127ab9 */ /* 0x000fe20000000a00 */
[----:B------:R-:W-:Y:S02]  /*4550*/  UIMAD UR7, UR4, UR15, UR5 ;  /* 0x0000000f040772a4 */ /* 0x000fe4000f8e0205 */
[----:B------:R-:W-:Y:S01]  /*4560*/  IMAD.WIDE.U32 R10, R11, UR14, R6 ;  /* 0x0000000e0b0a7c25 */ /* 0x000fe2000f8e0006 */
[----:B------:R-:W-:-:S03]  /*4570*/  ULEA UR16, UR4, UR13, 0x3 ;  /* 0x0000000d04107291 */ /* 0x000fc6000f8e183f */
[----:B------:R-:W-:Y:S01]  /*4580*/  VIADD R11, R11, UR7 ;  /* 0x000000070b0b7c36 */ /* 0x000fe20008000000 */
[----:B------:R-:W-:-:S04]  /*4590*/  LEA R12, P0, R10, UR18, 0x3 ;  /* 0x000000120a0c7c11 */ /* 0x000fc8000f8018ff */
[----:B------:R-:W-:Y:S02]  /*45a0*/  LEA.HI.X R13, R10, UR19, R11, 0x3, P0 ;  /* 0x000000130a0d7c11 */ /* 0x000fe400080f1c0b */
[----:B------:R-:W2:Y:S04]  /*45b0*/  LDL.64 R10, [UR16+0x18] ;  /* 0x00001810ff0a7983 */ /* 0x000ea80008100a00 */
[----:B------:R-:W2:Y:S01]  /*45c0*/  LDG.E.64 R12, desc[UR10][R12.64] ;  /* 0x0000000a0c0c7981 */ /* 0x000ea2000c1e1b00 */
        /* <DEDUP_REMOVED lines=8> */
[----:B------:R-:W-:Y:S01]  /*4650*/  ULDC.64 UR8, c[0x0][0x270] ;  /* 0x00009c0000087ab9 */ /* 0x000fe20000000a00 */
[----:B------:R-:W-:Y:S01]  /*4660*/  ISETP.NE.U32.AND P0, PT, R16, 0x2, PT ;  /* 0x000000021000780c */ /* 0x000fe20003f05070 */
[----:B------:R-:W-:Y:S02]  /*4670*/  UIMAD.WIDE.U32 UR4, UR4, UR14, UR8 ;  /* 0x0000000e040472a5 */ /* 0x000fe4000f8e0008 */
[----:B------:R-:W-:Y:S01]  /*4680*/  MOV R13, UR14 ;  /* 0x0000000e000d7c02 */ /* 0x000fe20008000f00 */
[----:B------:R-:W-:Y:S01]  /*4690*/  IMAD.U32 R11, RZ, RZ, UR14 ;  /* 0x0000000eff0b7e24 */ /* 0x000fe2000f8e00ff */
[----:B------:R-:W-:Y:S02]  /*46a0*/  ISETP.NE.AND.EX P0, PT, RZ, RZ, PT, P0 ;  /* 0x000000ffff00720c */ /* 0x000fe40003f05300 */
[----:B------:R-:W-:Y:S01]  /*46b0*/  MOV R10, UR15 ;  /* 0x0000000f000a7c02 */ /* 0x000fe20008000f00 */
[----:B------:R-:W-:Y:S01]  /*46c0*/  IMAD.U32 R5, RZ, RZ, UR5 ;  /* 0x00000005ff057e24 */ /* 0x000fe2000f8e00ff */
[----:B------:R-:W-:-:S02]  /*46d0*/  IADD3 R6, P2, R4, UR4, RZ ;  /* 0x0000000404067c10 */ /* 0x000fc4000ff5e0ff */
[----:B------:R-:W-:Y:S02]  /*46e0*/  MOV R4, UR4 ;  /* 0x0000000400047c02 */ /* 0x000fe40008000f00 */
        /* <DEDUP_REMOVED lines=9> */
[----:B------:R-:W-:Y:S02]  /*4780*/  IMAD.MOV.U32 R21, RZ, RZ, R15 ;  /* 0x000000ffff157224 */ /* 0x000fe400078e000f */
[-C--:B--2---:R-:W-:Y:S02]  /*4790*/  IMAD R5, R5, R6.reuse, RZ ;  /* 0x0000000605057224 */ /* 0x084fe400078e02ff */
[----:B------:R-:W-:-:S04]  /*47a0*/  IMAD.WIDE.U32 R20, R4, R6, R20 ;  /* 0x0000000604147225 */ /* 0x000fc800078e0014 */
[----:B------:R-:W-:Y:S02]  /*47b0*/  IMAD R5, R4, R7, R5 ;  /* 0x0000000704057224 */ /* 0x000fe400078e0205 */
[----:B---3--:R-:W-:-:S03]  /*47c0*/  @P0 IMAD R7, R13, R10, RZ ;  /* 0x0000000a0d070224 */ /* 0x008fc600078e02ff */
[----:B------:R-:W-:Y:S01]  /*47d0*/  IADD3 R15, R21, R5, RZ ;  /* 0x00000005150f7210 */ /* 0x000fe20007ffe0ff */
[----:B------:R-:W-:-:S04]  /*47e0*/  @P0 IMAD R7, R12, R11, R7 ;  /* 0x0000000b0c070224 */ /* 0x000fc800078e0207 */
[----:B------:R-:W-:Y:S02]  /*47f0*/  @P0 IMAD.MOV.U32 R21, RZ, RZ, R15 ;  /* 0x000000ffff150224 */ /* 0x000fe400078e000f */
[----:B------:R-:W-:-:S04]  /*4800*/  @P0 IMAD.WIDE.U32 R10, R12, R10, R20 ;  /* 0x0000000a0c0a0225 */ /* 0x000fc800078e0014 */
[----:B------:R-:W-:Y:S01]  /*4810*/  @P0 IMAD.MOV.U32 R20, RZ, RZ, R10 ;  /* 0x000000ffff140224 */ /* 0x000fe200078e000a */
[----:B------:R-:W-:-:S07]  /*4820*/  @P0 IADD3 R15, R11, R7, RZ ;  /* 0x000000070b0f0210 */ /* 0x000fce0007ffe0ff */
.L_x_1616:
[----:B------:R-:W-:Y:S05]  /*4830*/  BSYNC B0 ;  /* 0x0000000000007941 */ /* 0x000fea0003800000 */
.L_x_1615:
[----:B------:R-:W-:Y:S01]  /*4840*/  IADD3 R4, R0, 0x180, RZ ;  /* 0x0000018000047810 */ /* 0x000fe20007ffe0ff */
[----:B------:R-:W-:Y:S01]  /*4850*/  BSSY B0, `(.L_x_1622) ;  /* 0x000016f000007945 */ /* 0x000fe20003800000 */
[----:B------:R-:W-:Y:S02]  /*4860*/  MOV R5, R15 ;  /* 0x0000000f00057202 */ /* 0x000fe40000000f00 */
[----:B------:R-:W-:Y:S01]  /*4870*/  ISETP.GE.AND P0, PT, R4, UR6, PT ;  /* 0x0000000604007c0c */ /* 0x000fe2000bf06270 */
[----:B------:R-:W-:-:S12]  /*4880*/  IMAD.MOV.U32 R4, RZ, RZ, R20 ;  /* 0x000000ffff047224 */ /* 0x000fd800078e0014 */
        /* <DEDUP_REMOVED lines=42> */
.L_x_1627:
[----:B------:R-:W-:Y:S01]  /*4b30*/  ULEA UR16, UR4, UR13, 0x3 ;  /* 0x0000000d04107291 */ /* 0x000fe2000f8e183f */
[----:B------:R-:W2:Y:S01]  /*4b40*/  LDG.E.64 R12, desc[UR10][R16.64] ;  /* 0x0000000a100c7981 */ /* 0x000ea2000c1e1b00 */
[----:B------:R-:W-:Y:S02]  /*4b50*/  UIMAD.WIDE.U32 UR18, UR14, 0x8, URZ ;  /* 0x000000080e1278a5 */ /* 0x000fe4000f8e003f */
[----:B------:R-:W-:-:S05]  /*4b60*/  USHF.L.U32 UR9, UR15, 0x3, URZ ;  /* 0x000000030f097899 */ /* 0x000fca000800063f */
        /* <DEDUP_REMOVED lines=137> */
.L_x_1626:
[----:B------:R-:W-:-:S04]  /*5400*/  UISETP.GT.U32.AND UP0, UPT, UR7, 0x4, UPT ;  /* 0x000000040700788c */ /* 0x000fc8000bf04070 */
[----:B------:R-:W-:-:S06]  /*5410*/  UISETP.GT.AND.EX UP0, UPT, UR8, URZ, UPT, UP0 ;  /* 0x0000003f0800728c */ /* 0x000fcc000bf04300 */
[----:B------:R-:W-:-:S13]  /*5420*/  PLOP3.LUT P2, PT, PT, PT, UP0, 0x80, 0x0 ;  /* 0x000000000000781c */ /* 0x000fda0003f4f008 */
[----:B------:R-:W-:Y:S05]  /*5430*/  @!P2 BRA `(.L_x_1628) ;  /* 0x000000040028a947 */ /* 0x000fea0003800000 */
[----:B------:R-:W-:Y:S01]  /*5440*/  ULEA UR16, UR4, UR13, 0x3 ;  /* 0x0000000d04107291 */ /* 0x000fe2000f8e183f */
[----:B------:R-:W2:Y:S01]  /*5450*/  LDG.E.64 R12, desc[UR10][R16.64] ;  /* 0x0000000a100c7981 */ /* 0x000ea2000c1e1b00 */
[----:B------:R-:W-:-:S07]  /*5460*/  UIMAD.WIDE.U32 UR18, UR14, 0x8, URZ ;  /* 0x000000080e1278a5 */ /* 0x000fce000f8e003f */
[----:B------:R-:W2:Y:S01]  /*5470*/  LDL.64 R10, [UR16+0x18] ;  /* 0x00001810ff0a7983 */ /* 0x000ea20008100a00 */
[----:B------:R-:W-:Y:S01]  /*5480*/  USHF.L.U32 UR9, UR15, 0x3, URZ ;  /* 0x000000030f097899 */ /* 0x000fe2000800063f */
[----:B------:R-:W-:-:S03]  /*5490*/  IADD3 R26, P0, R16, UR18, RZ ;  /* 0x00000012101a7c10 */ /* 0x000fc6000ff1e0ff */
[----:B------:R-:W-:-:S06]  /*54a0*/  UIADD3 UR9, UR19, UR9, URZ ;  /* 0x0000000913097290 */ /* 0x000fcc000fffe03f */
        /* <DEDUP_REMOVED lines=39> */
[----:B------:R-:W-:Y:S01]  /*5720*/  IMAD.WIDE.U32 R12, R20, R12, R26 ;  /* 0x0000000c140c7225 */ /* 0x000fe200078e001a */
[----:B------:R-:W-:-:S04]  /*5730*/  IADD3 R26, P0, R10, UR18, RZ ;  /* 0x000000120a1a7c10 */ /* 0x000fc8000ff1e0ff */
[----:B------:R-:W-:Y:S02]  /*5740*/  IADD3.X R27, R11, UR9, RZ, P0, !PT ;  /* 0x000000090b1b7c10 */ /* 0x000fe400087fe4ff */
[----:B0-----:R-:W-:-:S03]  /*5750*/  IADD3 R10, P0, R26, UR18, RZ ;  /* 0x000000121a0a7c10 */ /* 0x001fc6000ff1e0ff */
[----:B------:R-:W4:Y:S01]  /*5760*/  LDG.E.64 R20, desc[UR10][R26.64] ;  /* 0x0000000a1a147981 */ /* 0x000f22000c1e1b00 */
[----:B------:R-:W-:Y:S01]  /*5770*/  IMAD.IADD R13, R13, 0x1, R15 ;  /* 0x000000010d0d7824 */ /* 0x000fe200078e020f */
[----:B------:R-:W-:Y:S01]  /*5780*/  IADD3.X R11, R27, UR9, RZ, P0, !PT ;  /* 0x000000091b0b7c10 */ /* 0x000fe200087fe4ff */
[----:B---3--:R-:W-:-:S04]  /*5790*/  IMAD R15, R17, R18, RZ ;  /* 0x00000012110f7224 */ /* 0x008fc800078e02ff */
        /* <DEDUP_REMOVED lines=20> */
.L_x_1628:
[----:B------:R-:W-:-:S04]  /*58e0*/  ISETP.NE.U32.AND P2, PT, RZ, UR7, PT ;  /* 0x00000007ff007c0c */ /* 0x000fc8000bf45070 */
[----:B------:R-:W-:-:S13]  /*58f0*/  ISETP.NE.OR.EX P0, PT, RZ, UR8, P0, P2 ;  /* 0x00000008ff007c0c */ /* 0x000fda0008705720 */
[----:B------:R-:W-:Y:S05]  /*5900*/  @!P0 BRA `(.L_x_1624) ;  /* 0x0000000000b08947 */ /* 0x000fea0003800000 */
.L_x_1625:
        /* <DEDUP_REMOVED lines=41> */
[----:B------:R-:W-:Y:S02]  /*5ba0*/  IADD3.X R17, R13, UR9, RZ, P2, !PT ;  /* 0x000000090d117c10 */ /* 0x000fe400097fe4ff */
[----:B------:R-:W-:Y:S01]  /*5bb0*/  IADD3 R15, R21, R15, RZ ;  /* 0x0000000f150f7210 */ /* 0x000fe20007ffe0ff */
[----:B------:R-:W-:Y:S06]  /*5bc0*/  @P0 BRA `(.L_x_1625) ;  /* 0xfffffffc00500947 */ /* 0x000fec000383ffff */
.L_x_1624:
        /* <DEDUP_REMOVED lines=48> */
[----:B---3--:R-:W-:-:S03]  /*5ed0*/  @P0 IMAD R9, R13, R10, RZ ;  /* 0x0000000a0d090224 */ /* 0x008fc600078e02ff */
[----:B------:R-:W-:Y:S01]  /*5ee0*/  IADD3 R15, R21, R7, RZ ;  /* 0x00000007150f7210 */ /* 0x000fe20007ffe0ff */
[----:B------:R-:W-:-:S04]  /*5ef0*/  @P0 IMAD R9, R12, R11, R9 ;  /* 0x0000000b0c090224 */ /* 0x000fc800078e0209 */
[----:B------:R-:W-:Y:S02]  /*5f00*/  @P0 IMAD.MOV.U32 R21, RZ, RZ, R15 ;  /* 0x000000ffff150224 */ /* 0x000fe400078e000f */
[----:B------:R-:W-:-:S05]  /*5f10*/  @P0 IMAD.WIDE.U32 R10, R12, R10, R20 ;  /* 0x0000000a0c0a0225 */ /* 0x000fca00078e0014 */
[----:B------:R-:W-:Y:S02]  /*5f20*/  @P0 IADD3 R15, R11, R9, RZ ;  /* 0x000000090b0f0210 */ /* 0x000fe40007ffe0ff */
[----:B------:R-:W-:-:S07]  /*5f30*/  @P0 MOV R20, R10 ;  /* 0x0000000a00140202 */ /* 0x000fce0000000f00 */
.L_x_1623:
[----:B------:R-:W-:Y:S05]  /*5f40*/  BSYNC B0 ;  /* 0x0000000000007941 */ /* 0x000fea0003800000 */
.L_x_1622:
[----:B------:R-:W0:Y:S01]  /*5f50*/  @!P1 LDC.64 R6, c[0x0][0x280] ;  /* 0x0000a000ff069b82 */ /* 0x000e220000000a00 */
[----:B-----5:R-:W-:Y:S01]  /*5f60*/  IMAD.U32 R9, RZ, RZ, UR12 ;  /* 0x0000000cff097e24 */ /* 0x020fe2000f8e00ff */
[----:B------:R-:W-:Y:S04]  /*5f70*/  BSSY B0, `(.L_x_1629) ;  /* 0x0000013000007945 */ /* 0x000fe80003800000 */
[----:B------:R-:W-:Y:S02]  /*5f80*/  @!P1 LEA R9, R9, R0, 0x9 ;  /* 0x0000000009099211 */ /* 0x000fe400078e48ff */
[----:B------:R-:W-:-:S04]  /*5f90*/  @!P1 MOV R0, R14 ;  /* 0x0000000e00009202 */ /* 0x000fc80000000f00 */
[----:B------:R-:W-:Y:S01]  /*5fa0*/  ISETP.GE.AND P0, PT, R0, UR6, PT ;  /* 0x0000000600007c0c */ /* 0x000fe2000bf06270 */
[----:B0-----:R-:W-:-:S05]  /*5fb0*/  @!P1 IMAD.WIDE.U32 R6, R9, 0x8, R6 ;  /* 0x0000000809069825 */ /* 0x001fca00078e0006 */
[----:B------:R0:W-:Y:S07]  /*5fc0*/  @!P1 STG.E.64 desc[UR10][R6.64], R24 ;  /* 0x0000001806009986 */ /* 0x0001ee000c101b0a */
[----:B------:R-:W-:Y:S05]  /*5fd0*/  @P0 BRA `(.L_x_1630) ;  /* 0x0000000000300947 */ /* 0x000fea0003800000 */
[----:B------:R-:W-:Y:S01]  /*5fe0*/  IMAD.U32 R9, RZ, RZ, UR12 ;  /* 0x0000000cff097e24 */ /* 0x000fe2000f8e00ff */
[----:B0-----:R-:W0:Y:S01]  /*5ff0*/  LDC.64 R6, c[0x0][0x280] ;  /* 0x0000a000ff067b82 */ /* 0x001e220000000a00 */
[----:B------:R-:W-:-:S03]  /*6000*/  IMAD.U32 R11, RZ, RZ, UR12 ;  /* 0x0000000cff0b7e24 */ /* 0x000fc6000f8e00ff */
[----:B------:R-:W-:Y:S02]  /*6010*/  LEA R9, R9, R0, 0x9 ;  /* 0x0000000009097211 */ /* 0x000fe400078e48ff */
[----:B------:R-:W-:-:S04]  /*6020*/  IADD3 R0, R0, 0x80, RZ ;  /* 0x0000008000007810 */ /* 0x000fc80007ffe0ff */
[----:B------:R-:W-:-:S13]  /*6030*/  ISETP.GE.AND P0, PT, R0, UR6, PT ;  /* 0x0000000600007c0c */ /* 0x000fda000bf06270 */
[----:B------:R-:W-:Y:S01]  /*6040*/  @!P0 LEA R11, R11, R0, 0x9 ;  /* 0x000000000b0b8211 */ /* 0x000fe200078e48ff */
[----:B0-----:R-:W-:Y:S01]  /*6050*/  IMAD.WIDE.U32 R8, R9, 0x8, R6 ;  /* 0x0000000809087825 */ /* 0x001fe200078e0006 */
[----:B------:R-:W-:-:S03]  /*6060*/  @!P0 IADD3 R0, R0, 0x80, RZ ;  /* 0x0000008000008810 */ /* 0x000fc60007ffe0ff */
[----:B------:R-:W-:Y:S01]  /*6070*/  @!P0 IMAD.WIDE.U32 R6, R11, 0x8, R6 ;  /* 0x000000080b068825 */ /* 0x000fe200078e0006 */
[----:B------:R1:W-:Y:S04]  /*6080*/  STG.E.64 desc[UR10][R8.64], R2 ;  /* 0x0000000208007986 */ /* 0x0003e8000c101b0a */
[----:B------:R1:W-:Y:S02]  /*6090*/  @!P0 STG.E.64 desc[UR10][R6.64], R4 ;  /* 0x0000000406008986 */ /* 0x0003e4000c101b0a */
.L_x_1630:
[----:B------:R-:W-:Y:S05]  /*60a0*/  BSYNC B0 ;  /* 0x0000000000007941 */ /* 0x000fea0003800000 */
.L_x_1629:
[----:B------:R-:W-:-:S13]  /*60b0*/  ISETP.GE.AND P0, PT, R0, UR6, PT ;  /* 0x0000000600007c0c */ /* 0x000fda000bf06270 */
[----:B------:R-:W-:Y:S05]  /*60c0*/  @P0 EXIT ;  /* 0x000000000000094d */ /* 0x000fea0003800000 */
[----:B-1----:R-:W1:Y:S01]  /*60d0*/  LDC.64 R2, c[0x0][0x280] ;  /* 0x0000a000ff027b82 */ /* 0x002e620000000a00 */
[----:B------:R-:W-:Y:S01]  /*60e0*/  IMAD.U32 R5, RZ, RZ, UR12 ;  /* 0x0000000cff057e24 */ /* 0x000fe2000f8e00ff */
[----:B------:R-:W-:-:S04]  /*60f0*/  MOV R21, R15 ;  /* 0x0000000f00157202 */ /* 0x000fc80000000f00 */
[----:B------:R-:W-:-:S05]  /*6100*/  LEA R5, R5, R0, 0x9 ;  /* 0x0000000005057211 */ /* 0x000fca00078e48ff */
[----:B-1----:R-:W-:-:S05]  /*6110*/  IMAD.WIDE.U32 R2, R5, 0x8, R2 ;  /* 0x0000000805027825 */ /* 0x002fca00078e0002 */
[----:B------:R-:W-:Y:S01]  /*6120*/  STG.E.64 desc[UR10][R2.64], R20 ;  /* 0x0000001402007986 */ /* 0x000fe2000c101b0a */
[----:B------:R-:W-:Y:S05]  /*6130*/  EXIT ;  /* 0x000000000000794d */ /* 0x000fea0003800000 */
.L_x_1631:
        /* <DEDUP_REMOVED lines=12> */
.L_x_3952:


//--------------------- .text._ZN2at6native29vectorized_elementwise_kernelILi2EZZNS0_61_GLOBAL__N__ae8afa13_23_FlattenIndicesKernel_cu_1520ed90_309421_flatten_indices_implINS2_18CUDAKernelLauncherElLl8EEENS_6TensorERKS5_N3c108ArrayRefIlEEENKUlvE0_clEvEUllE_St5arrayIPcLm2EEEEviT0_T1_ --------------------------
	.section	.text._ZN2at6native29vectorized_elementwise_kernelILi2EZZNS0_61_GLOBAL__N__ae8afa13_23_FlattenIndicesKernel_cu_1520ed90_309421_flatten_indices_implINS2_18CUDAKernelLauncherElLl8EEENS_6TensorERKS5_N3c108ArrayRefIlEEENKUlvE0_clEvEUllE_St5arrayIPcLm2EEEEviT0_T1_,"ax",@progbits
	.align	128
        .global         _ZN2at6native29vectorized_elementwise_kernelILi2EZZNS0_61_GLOBAL__N__ae8afa13_23_FlattenIndicesKernel_cu_1520ed90_309421_flatten_indices_implINS2_18CUDAKernelLauncherElLl8EEENS_6TensorERKS5_N3c108ArrayRefIlEEENKUlvE0_clEvEUllE_St5arrayIPcLm2EEEEviT0_T1_
        .type           _ZN2at6native29vectorized_elementwise_kernelILi2EZZNS0_61_GLOBAL__N__ae8afa13_23_FlattenIndicesKernel_cu_1520ed90_309421_flatten_indices_implINS2_18CUDAKernelLauncherElLl8EEENS_6TensorERKS5_N3c108ArrayRefIlEEENKUlvE0_clEvEUllE_St5arrayIPcLm2EEEEviT0_T1_,@function
        .size           _ZN2at6native29vectorized_elementwise_kernelILi2EZZNS0_61_GLOBAL__N__ae8afa13_23_FlattenIndicesKernel_cu_1520ed90_309421_flatten_indices_implINS2_18CUDAKernelLauncherElLl8EEENS_6TensorERKS5_N3c108ArrayRefIlEEENKUlvE0_clEvEUllE_St5arrayIPcLm2EEEEviT0_T1_,(.L_x_3953 - _ZN2at6native29vectorized_elementwise_kernelILi2EZZNS0_61_GLOBAL__N__ae8afa13_23_FlattenIndicesKernel_cu_1520ed90_309421_flatten_indices_implINS2_18CUDAKernelLauncherElLl8EEENS_6TensorERKS5_N3c108ArrayRefIlEEENKUlvE0_clEvEUllE_St5arrayIPcLm2EEEEviT0_T1_)
        .other          _ZN2at6native29vectorized_elementwise_kernelILi2EZZNS0_61_GLOBAL__N__ae8afa13_23_FlattenIndicesKernel_cu_1520ed90_309421_flatten_indices_implINS2_18CUDAKernelLauncherElLl8EEENS_6TensorERKS5_N3c108ArrayRefIlEEENKUlvE0_clEvEUllE_St5arrayIPcLm2EEEEviT0_T1_,@"STO_CUDA_ENTRY STV_DEFAULT"
_ZN2at6native29vectorized_elementwise_kernelILi2EZZNS0_61_GLOBAL__N__ae8afa13_23_FlattenIndicesKernel_cu_1520ed90_309421_flatten_indices_implINS2_18CUDAKernelLauncherElLl8EEENS_6TensorERKS5_N3c108ArrayRefIlEEENKUlvE0_clEvEUllE_St5arrayIPcLm2EEEEviT0_T1_:
.text._ZN2at6native29vectorized_elementwise_kernelILi2EZZNS0_61_GLOBAL__N__ae8afa13_23_FlattenIndicesKernel_cu_1520ed90_309421_flatten_indices_implINS2_18CUDAKernelLauncherElLl8EEENS_6TensorERKS5_N3c108ArrayRefIlEEENKUlvE0_clEvEUllE_St5arrayIPcLm2EEEEviT0_T1_:
[----:B------:R-:W0:Y:S08]  /*0000*/  LDC R1, c[0x0][0x28] ;  /* 0x00000a00ff017b82 */ /* 0x000e300000000800 */
[----:B------:R-:W1:Y:S01]  /*0010*/  S2UR UR8, SR_CTAID.X ;  /* 0x00000000000879c3 */ /* 0x000e620000002500 */
[----:B------:R-:W-:Y:S01]  /*0020*/  ULDC UR4, c[0x0][0x210] ;  /* 0x0000840000047ab9 */ /* 0x000fe20000000800 */
[----:B0-----:R-:W-:Y:S01]  /*0030*/  IADD3 R1, R1, -0x68, RZ ;  /* 0xffffff9801017810 */ /* 0x001fe20007ffe0ff */
[----:B------:R-:W-:-:S03]  /*0040*/  ULDC.64 UR6, c[0x0][0x208] ;  /* 0x0000820000067ab9 */ /* 0x000fc60000000a00 */
[C---:B------:R-:W-:Y:S02]  /*0050*/  R2UR UR14, R1.reuse ;  /* 0x00000000010e72ca */ /* 0x040fe400000e0000 */
[----:B------:R-:W-:Y:S01]  /*0060*/  R2UR UR13, R1 ;  /* 0x00000000010d72ca */ /* 0x000fe200000e0000 */
[----:B-1----:R-:W-:-:S04]  /*0070*/  USHF.L.U32 UR8, UR8, 0xa, URZ ;  /* 0x0000000a08087899 */ /* 0x002fc8000800063f */
[----:B------:R-:W-:-:S04]  /*0080*/  UIADD3 UR4, -UR8, UR4, URZ ;  /* 0x0000000408047290 */ /* 0x000fc8000fffe13f */
[----:B------:R-:W-:-:S06]  /*0090*/  UISETP.GE.U32.AND UP0, UPT, UR4, 0x400, UPT ;  /* 0x000004000400788c */ /* 0x000fcc000bf06070 */
[----:B------:R-:W-:-:S13]  /*00a0*/  PLOP3.LUT P0, PT, PT, PT, UP0, 0x80, 0x0 ;  /* 0x000000000000781c */ /* 0x000fda0003f0f008 */
[----:B------:R-:W-:Y:S05]  /*00b0*/  @!P0 BRA `(.L_x_1632) ;  /* 0x000000b000988947 */ /* 0x000fea0003800000 */
[----:B------:R-:W0:Y:S01]  /*00c0*/  S2R R3, SR_TID.X ;  /* 0x0000000000037919 */ /* 0x000e220000002100 */
[----:B------:R-:W1:Y:S01]  /*00d0*/  LDC.64 R6, c[0x0][0x220] ;  /* 0x00008800ff067b82 */ /* 0x000e620000000a00 */
[----:B------:R-:W-:Y:S02]  /*00e0*/  ULDC.64 UR4, c[0x0][0x288] ;  /* 0x0000a20000047ab9 */ /* 0x000fe40000000a00 */
[----:B------:R-:W-:-:S05]  /*00f0*/  UIMAD.WIDE UR4, UR8, 0x8, UR4 ;  /* 0x00000008080478a5 */ /* 0x000fca000f8e0204 */
[----:B------:R-:W2:Y:S01]  /*0100*/  LDC.64 R24, c[0x0][0x228] ;  /* 0x00008a00ff187b82 */ /* 0x000ea20000000a00 */
[----:B------:R-:W-:Y:S01]  /*0110*/  MOV R31, UR5 ;  /* 0x00000005001f7c02 */ /* 0x000fe20008000f00 */
[----:B------:R-:W-:-:S06]  /*0120*/  IMAD.U32 R30, RZ, RZ, UR4 ;  /* 0x00000004ff1e7e24 */ /* 0x000fcc000f8e00ff */
[----:B------:R-:W3:Y:S08]  /*0130*/  LDC.64 R26, c[0x0][0x230] ;  /* 0x00008c00ff1a7b82 */ /* 0x000ef00000000a00 */
[----:B------:R-:W4:Y:S01]  /*0140*/  LDC.64 R4, c[0x0][0x218] ;  /* 0x00008600ff047b82 */ /* 0x000f220000000a00 */
[----:B-1----:R1:W-:Y:S01]  /*0150*/  STL.64 [R1+0x8], R6 ;  /* 0x0000080601007387 */ /* 0x0023e20000100a00 */
[----:B0-----:R-:W-:-:S03]  /*0160*/  IMAD.WIDE.U32 R30, R3, 0x10, R30 ;  /* 0x00000010031e7825 */ /* 0x001fc600078e001e */
[----:B--2---:R0:W-:Y:S03]  /*0170*/  STL.64 [R1+0x10], R24 ;  /* 0x0000101801007387 */ /* 0x0041e60000100a00 */
[----:B------:R-:W2:Y:S01]  /*0180*/  LDC.64 R28, c[0x0][0x240] ;  /* 0x00009000ff1c7b82 */ /* 0x000ea20000000a00 */
[----:B------:R-:W5:Y:S04]  /*0190*/  LDG.E.128 R8, desc[UR6][R30.64] ;  /* 0x000000061e087981 */ /* 0x000f68000c1e1d00 */
[----:B------:R-:W5:Y:S03]  /*01a0*/  LDG.E.128 R12, desc[UR6][R30.64+0x800] ;  /* 0x000800061e0c7981 */ /* 0x000f66000c1e1d00 */
[----:B------:R-:W1:Y:S01]  /*01b0*/  LDC.64 R32, c[0x0][0x250] ;  /* 0x00009400ff207b82 */ /* 0x000e620000000a00 */
[----:B------:R-:W5:Y:S04]  /*01c0*/  LDG.E.128 R16, desc[UR6][R30.64+0x1000] ;  /* 0x001000061e107981 */ /* 0x000f68000c1e1d00 */
[----:B------:R0:W5:Y:S03]  /*01d0*/  LDG.E.128 R20, desc[UR6][R30.64+0x1800] ;  /* 0x001800061e147981 */ /* 0x000166000c1e1d00 */
[----:B------:R-:W1:Y:S01]  /*01e0*/  LDC.64 R34, c[0x0][0x258] ;  /* 0x00009600ff227b82 */ /* 0x000e620000000a00 */
[----:B------:R-:W-:Y:S01]  /*01f0*/  IMAD.MOV.U32 R0, RZ, RZ, RZ ;  /* 0x000000ffff007224 */ /* 0x000fe200078e00ff */
[----:B---3--:R3:W-:Y:S04]  /*0200*/  STL.64 [R1+0x18], R26 ;  /* 0x0000181a01007387 */ /* 0x0087e80000100a00 */
[----:B----4-:R4:W-:Y:S02]  /*0210*/  STL.64 [R1], R4 ;  /* 0x0000000401007387 */ /* 0x0109e40000100a00 */
[----:B------:R-:W3:Y:S02]  /*0220*/  LDC.64 R36, c[0x0][0x260] ;  /* 0x00009800ff247b82 */ /* 0x000ee40000000a00 */
[----:B--2---:R-:W-:Y:S06]  /*0230*/  STL.64 [R1+0x28], R28 ;  /* 0x0000281c01007387 */ /* 0x004fec0000100a00 */
[----:B0-----:R-:W0:Y:S01]  /*0240*/  LDC.64 R30, c[0x0][0x248] ;  /* 0x00009200ff1e7b82 */ /* 0x001e220000000a00 */
[----:B-1----:R-:W-:Y:S07]  /*0250*/  STL.64 [R1+0x38], R32 ;  /* 0x0000382001007387 */ /* 0x002fee0000100a00 */
[----:B------:R-:W1:Y:S01]  /*0260*/  LDC.64 R6, c[0x0][0x268] ;  /* 0x00009a00ff067b82 */ /* 0x000e620000000a00 */
[----:B------:R-:W-:Y:S07]  /*0270*/  STL.64 [R1+0x40], R34 ;  /* 0x0000402201007387 */ /* 0x000fee0000100a00 */
[----:B------:R-:W2:Y:S01]  /*0280*/  LDC.64 R24, c[0x0][0x270] ;  /* 0x00009c00ff187b82 */ /* 0x000ea20000000a00 */
[----:B---3--:R-:W-:Y:S07]  /*0290*/  STL.64 [R1+0x48], R36 ;  /* 0x0000482401007387 */ /* 0x008fee0000100a00 */
[----:B------:R-:W3:Y:S01]  /*02a0*/  LDC.64 R26, c[0x0][0x278] ;  /* 0x00009e00ff1a7b82 */ /* 0x000ee20000000a00 */
[----:B0-----:R-:W-:Y:S07]  /*02b0*/  STL.64 [R1+0x30], R30 ;  /* 0x0000301e01007387 */ /* 0x001fee0000100a00 */
[----:B----4-:R-:W0:Y:S01]  /*02c0*/  LDC.64 R4, c[0x0][0x228] ;  /* 0x00008a00ff047b82 */ /* 0x010e220000000a00 */
[----:B-1----:R-:W-:Y:S07]  /*02d0*/  STL.64 [R1+0x50], R6 ;  /* 0x0000500601007387 */ /* 0x002fee0000100a00 */
[----:B------:R-:W1:Y:S01]  /*02e0*/  LDC.64 R2, c[0x0][0x238] ;  /* 0x00008e00ff027b82 */ /* 0x000e620000000a00 */
[----:B--2---:R-:W-:Y:S04]  /*02f0*/  STL.64 [R1+0x58], R24 ;  /* 0x0000581801007387 */ /* 0x004fe80000100a00 */
[----:B---3--:R-:W-:Y:S01]  /*0300*/  STL.64 [R1+0x60], R26 ;  /* 0x0000601a01007387 */ /* 0x008fe20000100a00 */
[----:B0-----:R-:W-:-:S04]  /*0310*/  ISETP.GE.U32.AND P1, PT, R4, 0x1, PT ;  /* 0x000000010400780c */ /* 0x001fc80003f26070 */
[----:B------:R-:W-:Y:S01]  /*0320*/  ISETP.GE.AND.EX P1, PT, R5, RZ, PT, P1 ;  /* 0x000000ff0500720c */ /* 0x000fe20003f26310 */
[----:B-1----:R0:W-:Y:S02]  /*0330*/  STL.64 [R1+0x20], R2 ;  /* 0x0000200201007387 */ /* 0x0021e40000100a00 */
[----:B0-----:R-:W-:-:S10]  /*0340*/  HFMA2.MMA R3, -RZ, RZ, 0, 0 ;  /* 0x00000000ff037435 */ /* 0x001fd400000001ff */
[----:B------:R-:W-:Y:S05]  /*0350*/  @!P1 BRA `(.L_x_1633) ;  /* 0x00000014008c9947 */ /* 0x000fea0003800000 */
[----:B------:R-:W-:Y:S01]  /*0360*/  MOV R3, 0xffffffff ;  /* 0xffffffff00037802 */ /* 0x000fe20000000f00 */
[----:B------:R-:W-:Y:S01]  /*0370*/  IMAD.MOV.U32 R2, RZ, RZ, -0x1 ;  /* 0xffffffffff027424 */ /* 0x000fe200078e00ff */
[----:B------:R-:W-:Y:S01]  /*0380*/  UMOV UR4, URZ ;  /* 0x0000003f00047c82 */ /* 0x000fe20008000000 */
[----:B------:R-:W-:Y:S01]  /*0390*/  UMOV UR5, URZ ;  /* 0x0000003f00057c82 */ /* 0x000fe20008000000 */
[----:B------:R-:W-:Y:S01]  /*03a0*/  ULDC.64 UR14, c[0x0][0x270] ;  /* 0x00009c00000e7ab9 */ /* 0x000fe20000000a00 */
[C---:B------:R-:W-:Y:S01]  /*03b0*/  IMAD.WIDE.U32 R2, R4.reuse, 0x1, R2 ;  /* 0x0000000104027825 */ /* 0x040fe200078e0002 */
[----:B------:R-:W-:Y:S02]  /*03c0*/  LOP3.LUT R7, R4, 0x3, RZ, 0xc0, !PT ;  /* 0x0000000304077812 */ /* 0x000fe400078ec0ff */
[----:B------:R-:W-:Y:S02]  /*03d0*/  MOV R0, RZ ;  /* 0x000000ff00007202 */ /* 0x000fe40000000f00 */
[----:B------:R-:W-:Y:S01]  /*03e0*/  ISETP.GE.U32.AND P0, PT, R2, 0x3, PT ;  /* 0x000000030200780c */ /* 0x000fe20003f06070 */
[----:B------:R-:W-:-:S02]  /*03f0*/  IMAD.IADD R2, R3, 0x1, R5 ;  /* 0x0000000103027824 */ /* 0x000fc400078e0205 */
[----:B------:R-:W-:-:S03]  /*0400*/  IMAD.MOV.U32 R3, RZ, RZ, RZ ;  /* 0x000000ffff037224 */ /* 0x000fc600078e00ff */
[----:B------:R-:W-:-:S13]  /*0410*/  ISETP.GE.U32.AND.EX P0, PT, R2, RZ, PT, P0 ;  /* 0x000000ff0200720c */ /* 0x000fda0003f06100 */
[----:B------:R-:W-:Y:S05]  /*0420*/  @!P0 BRA `(.L_x_1634) ;  /* 0x0000001000788947 */ /* 0x000fea0003800000 */
[----:B------:R-:W-:Y:S01]  /*0430*/  IADD3 R4, P0, -R7, R4, RZ ;  /* 0x0000000407047210 */ /* 0x000fe20007f1e1ff */
[----:B------:R-:W-:Y:S01]  /*0440*/  ULDC.64 UR4, c[0x0][0x220] ;  /* 0x0000880000047ab9 */ /* 0x000fe20000000a00 */
[----:B------:R-:W-:Y:S01]  /*0450*/  UIMAD.WIDE.U32 UR10, UR14, 0x8, URZ ;  /* 0x000000080e0a78a5 */ /* 0x000fe2000f8e003f */
[----:B-----5:R-:W-:Y:S01]  /*0460*/  IMAD R25, R9, UR4, RZ ;  /* 0x0000000409197c24 */ /* 0x020fe2000f8e02ff */
[----:B------:R-:W-:Y:S01]  /*0470*/  IADD3.X R5, R5, -0x1, RZ, P0, !PT ;  /* 0xffffffff05057810 */ /* 0x000fe200007fe4ff */
[----:B------:R-:W-:Y:S01]  /*0480*/  IMAD.WIDE.U32 R6, R8, UR4, RZ ;  /* 0x0000000408067c25 */ /* 0x000fe2000f8e00ff */
[----:B------:R-:W-:Y:S01]  /*0490*/  ISETP.GT.U32.AND P0, PT, R4, RZ, PT ;  /* 0x000000ff0400720c */ /* 0x000fe20003f04070 */
[----:B------:R-:W-:Y:S02]  /*04a0*/  USHF.L.U32 UR9, UR15, 0x3, URZ ;  /* 0x000000030f097899 */ /* 0x000fe4000800063f */
[----:B------:R-:W-:Y:S01]  /*04b0*/  IMAD R25, R8, UR5, R25 ;  /* 0x0000000508197c24 */ /* 0x000fe2000f8e0219 */
[----:B------:R-:W-:Y:S01]  /*04c0*/  ISETP.GT.AND.EX P0, PT, R5, RZ, PT, P0 ;  /* 0x000000ff0500720c */ /* 0x000fe20003f04300 */
[----:B------:R-:W-:Y:S01]  /*04d0*/  ULDC.64 UR4, c[0x0][0x218] ;  /* 0x0000860000047ab9 */ /* 0x000fe20000000a00 */
[----:B------:R-:W-:Y:S01]  /*04e0*/  UIADD3 UR9, UR11, UR9, URZ ;  /* 0x000000090b097290 */ /* 0x000fe2000fffe03f */
        /* <DEDUP_REMOVED lines=10> */
[----:B------:R-:W-:-:S13]  /*0590*/  PLOP3.LUT P0, PT, PT, PT, PT, 0x8, 0x0 ;  /* 0x000000000000781c */ /* 0x000fda0003f0e170 */
.L_x_1637:
[----:B------:R-:W-:Y:S01]  /*05a0*/  ULEA UR12, UR4, UR13, 0x3 ;  /* 0x0000000d040c7291 */ /* 0x000fe2000f8e183f */
[----:B------:R-:W-:Y:S01]  /*05b0*/  IMAD.MOV.U32 R26, RZ, RZ, R2 ;  /* 0x000000ffff1a7224 */ /* 0x000fe200078e0002 */
[----:B------:R-:W-:-:S04]  /*05c0*/  IADD3 R34, P2, R2, UR10, RZ ;  /* 0x0000000a02227c10 */ /* 0x000fc8000ff5e0ff */
[----:B------:R-:W2:Y:S01]  /*05d0*/  LDG.E.64 R28, desc[UR6][R26.64] ;  /* 0x000000061a1c7981 */ /* 0x000ea2000c1e1b00 */
[----:B------:R-:W-:-:S03]  /*05e0*/  IADD3.X R35, R27, UR9, RZ, P2, !PT ;  /* 0x000000091b237c10 */ /* 0x000fc600097fe4ff */
[----:B------:R-:W2:Y:S04]  /*05f0*/  LDL.64 R30, [UR12+0x18] ;  /* 0x0000180cff1e7983 */ /* 0x000ea80008100a00 */
[----:B------:R-:W3:Y:S04]  /*0600*/  LDG.E.64 R24, desc[UR6][R34.64] ;  /* 0x0000000622187981 */ /* 0x000ee8000c1e1b00 */
[----:B------:R-:W3:Y:S01]  /*0610*/  LDL.64 R26, [UR12+0x20] ;  /* 0x0000200cff1a7983 */ /* 0x000ee20008100a00 */
[----:B------:R-:W-:Y:S02]  /*0620*/  IADD3 R6, P2, R34, UR10, RZ ;  /* 0x0000000a22067c10 */ /* 0x000fe4000ff5e0ff */
[----:B------:R-:W-:-:S02]  /*0630*/  MOV R2, R0 ;  /* 0x0000000000027202 */ /* 0x000fc40000000f00 */
[----:B------:R-:W-:Y:S01]  /*0640*/  IADD3.X R7, R35, UR9, RZ, P2, !PT ;  /* 0x0000000923077c10 */ /* 0x000fe200097fe4ff */
[-C--:B--2---:R-:W-:Y:S02]  /*0650*/  IMAD R29, R29, R30.reuse, RZ ;  /* 0x0000001e1d1d7224 */ /* 0x084fe400078e02ff */
[----:B------:R-:W-:Y:S01]  /*0660*/  IMAD.WIDE.U32 R32, R28, R30, R2 ;  /* 0x0000001e1c207225 */ /* 0x000fe200078e0002 */
[----:B------:R-:W-:Y:S01]  /*0670*/  IADD3 R30, P2, R6, UR10, RZ ;  /* 0x0000000a061e7c10 */ /* 0x000fe2000ff5e0ff */
[----:B------:R-:W2:Y:S02]  /*0680*/  LDG.E.64 R2, desc[UR6][R6.64] ;  /* 0x0000000606027981 */ /* 0x000ea4000c1e1b00 */
[----:B------:R-:W-:Y:S02]  /*0690*/  IMAD R31, R28, R31, R29 ;  /* 0x0000001f1c1f7224 */ /* 0x000fe400078e021d */
[----:B------:R-:W2:Y:S01]  /*06a0*/  LDL.64 R28, [UR12+0x28] ;  /* 0x0000280cff1c7983 */ /* 0x000ea20008100a00 */
[----:B---3--:R-:W-:-:S02]  /*06b0*/  IMAD R25, R25, R26, RZ ;  /* 0x0000001a19197224 */ /* 0x008fc400078e02ff */
[----:B------:R-:W-:Y:S01]  /*06c0*/  IMAD.IADD R33, R33, 0x1, R31 ;  /* 0x0000000121217824 */ /* 0x000fe200078e021f */
[----:B------:R-:W-:Y:S01]  /*06d0*/  IADD3.X R31, R7, UR9, RZ, P2, !PT ;  /* 0x00000009071f7c10 */ /* 0x000fe200097fe4ff */
[C---:B------:R-:W-:Y:S02]  /*06e0*/  IMAD R37, R24.reuse, R27, R25 ;  /* 0x0000001b18257224 */ /* 0x040fe400078e0219 */
[----:B------:R-:W-:Y:S02]  /*06f0*/  IMAD.WIDE.U32 R34, R24, R26, R32 ;  /* 0x0000001a18227225 */ /* 0x000fe400078e0020 */
[----:B------:R-:W3:Y:S04]  /*0700*/  LDL.64 R24, [UR12+0x30] ;  /* 0x0000300cff187983 */ /* 0x000ee80008100a00 */
[----:B------:R-:W3:Y:S01]  /*0710*/  LDG.E.64 R26, desc[UR6][R30.64] ;  /* 0x000000061e1a7981 */ /* 0x000ee2000c1e1b00 */
[----:B------:R-:W-:-:S02]  /*0720*/  IADD3 R32, P2, R30, UR10, RZ ;  /* 0x0000000a1e207c10 */ /* 0x000fc4000ff5e0ff */
[----:B------:R-:W-:Y:S02]  /*0730*/  IADD3 R35, R35, R37, RZ ;  /* 0x0000002523237210 */ /* 0x000fe40007ffe0ff */
[----:B------:R-:W-:-:S05]  /*0740*/  IADD3.X R33, R31, UR9, RZ, P2, !PT ;  /* 0x000000091f217c10 */ /* 0x000fca00097fe4ff */
[----:B------:R-:W4:Y:S01]  /*0750*/  LDG.E.64 R6, desc[UR6][R32.64] ;  /* 0x0000000620067981 */ /* 0x000f22000c1e1b00 */
[-C--:B--2---:R-:W-:Y:S02]  /*0760*/  IMAD R3, R3, R28.reuse, RZ ;  /* 0x0000001c03037224 */ /* 0x084fe400078e02ff */
[----:B------:R-:W-:Y:S01]  /*0770*/  IMAD.WIDE.U32 R34, R2, R28, R34 ;  /* 0x0000001c02227225 */ /* 0x000fe200078e0022 */
[----:B------:R-:W-:-:S03]  /*0780*/  IADD3 R28, P2, R32, UR10, RZ ;  /* 0x0000000a201c7c10 */ /* 0x000fc6000ff5e0ff */
[----:B------:R-:W-:Y:S02]  /*0790*/  IMAD R29, R2, R29, R3 ;  /* 0x0000001d021d7224 */ /* 0x000fe400078e0203 */
[----:B------:R-:W4:Y:S02]  /*07a0*/  LDL.64 R2, [UR12+0x38] ;  /* 0x0000380cff027983 */ /* 0x000f240008100a00 */
[----:B------:R-:W-:Y:S01]  /*07b0*/  IMAD.IADD R35, R35, 0x1, R29 ;  /* 0x0000000123237824 */ /* 0x000fe200078e021d */
[----:B------:R-:W-:Y:S01]  /*07c0*/  IADD3.X R29, R33, UR9, RZ, P2, !PT ;  /* 0x00000009211d7c10 */ /* 0x000fe200097fe4ff */
[-C--:B---3--:R-:W-:Y:S02]  /*07d0*/  IMAD R27, R27, R24.reuse, RZ ;  /* 0x000000181b1b7224 */ /* 0x088fe400078e02ff */
[----:B------:R-:W-:-:S04]  /*07e0*/  IMAD.WIDE.U32 R34, R26, R24, R34 ;  /* 0x000000181a227225 */ /* 0x000fc800078e0022 */
[----:B------:R-:W-:Y:S02]  /*07f0*/  IMAD R31, R26, R25, R27 ;  /* 0x000000191a1f7224 */ /* 0x000fe400078e021b */
[----:B------:R-:W2:Y:S04]  /*0800*/  LDL.64 R24, [UR12+0x40] ;  /* 0x0000400cff187983 */ /* 0x000ea80008100a00 */
[----:B------:R0:W2:Y:S01]  /*0810*/  LDG.E.64 R26, desc[UR6][R28.64] ;  /* 0x000000061c1a7981 */ /* 0x0000a2000c1e1b00 */
[----:B------:R-:W-:Y:S02]  /*0820*/  IADD3 R30, P2, R28, UR10, RZ ;  /* 0x0000000a1c1e7c10 */ /* 0x000fe4000ff5e0ff */
[----:B------:R-:W-:Y:S02]  /*0830*/  IADD3 R35, R35, R31, RZ ;  /* 0x0000001f23237210 */ /* 0x000fe40007ffe0ff */
[----:B------:R-:W-:-:S02]  /*0840*/  IADD3.X R31, R29, UR9, RZ, P2, !PT ;  /* 0x000000091d1f7c10 */ /* 0x000fc400097fe4ff */
[----:B0-----:R-:W-:-:S04]  /*0850*/  IADD3 R28, P2, R30, UR10, RZ ;  /* 0x0000000a1e1c7c10 */ /* 0x001fc8000ff5e0ff */
[----:B------:R-:W-:Y:S01]  /*0860*/  IADD3.X R29, R31, UR9, RZ, P2, !PT ;  /* 0x000000091f1d7c10 */ /* 0x000fe200097fe4ff */
[-C--:B----4-:R-:W-:Y:S02]  /*0870*/  IMAD R7, R7, R2.reuse, RZ ;  /* 0x0000000207077224 */ /* 0x090fe400078e02ff */
        /* <DEDUP_REMOVED lines=57> */
[----:B------:R-:W2:Y:S01]  /*0c10*/  LDG.E.64 R24, desc[UR6][R28.64] ;  /* 0x000000061c187981 */ /* 0x000ea2000c1e1b00 */
[----:B0-----:R-:W-:Y:S02]  /*0c20*/  IADD3 R30, P2, R28, UR10, RZ ;  /* 0x0000000a1c1e7c10 */ /* 0x001fe4000ff5e0ff */
[----:B------:R-:W-:Y:S02]  /*0c30*/  IADD3 R33, R33, R35, RZ ;  /* 0x0000002321217210 */ /* 0x000fe40007ffe0ff */
[----:B------:R-:W-:Y:S01]  /*0c40*/  IADD3.X R31, R29, UR9, RZ, P2, !PT ;  /* 0x000000091d1f7c10 */ /* 0x000fe200097fe4ff */
[----:B---3--:R-:W-:-:S02]  /*0c50*/  IMAD R7, R7, R2, RZ ;  /* 0x0000000207077224 */ /* 0x008fc400078e02ff */
[C---:B------:R-:W-:Y:S02]  /*0c60*/  IMAD.WIDE.U32 R34, R6.reuse, R2, R32 ;  /* 0x0000000206227225 */ /* 0x040fe400078e0020 */
[----:B------:R-:W3:Y:S02]  /*0c70*/  LDL.64 R32, [UR12+0x88] ;  /* 0x0000880cff207983 */ /* 0x000ee40008100a00 */
[----:B------:R-:W-:Y:S01]  /*0c80*/  IMAD R7, R6, R3, R7 ;  /* 0x0000000306077224 */ /* 0x000fe200078e0207 */
[----:B------:R-:W-:Y:S01]  /*0c90*/  IADD3 R6, P2, R30, UR10, RZ ;  /* 0x0000000a1e067c10 */ /* 0x000fe2000ff5e0ff */
[----:B------:R-:W3:Y:S02]  /*0ca0*/  LDG.E.64 R2, desc[UR6][R30.64] ;  /* 0x000000061e027981 */ /* 0x000ee4000c1e1b00 */
[----:B------:R-:W-:Y:S01]  /*0cb0*/  IMAD.IADD R35, R35, 0x1, R7 ;  /* 0x0000000123237824 */ /* 0x000fe200078e0207 */
[----:B------:R-:W-:Y:S01]  /*0cc0*/  IADD3.X R7, R31, UR9, RZ, P2, !PT ;  /* 0x000000091f077c10 */ /* 0x000fe200097fe4ff */
[----:B--2---:R-:W-:-:S02]  /*0cd0*/  IMAD R25, R25, R26, RZ ;  /* 0x0000001a19197224 */ /* 0x004fc400078e02ff */
[----:B------:R-:W-:-:S04]  /*0ce0*/  IMAD.WIDE.U32 R34, R24, R26, R34 ;  /* 0x0000001a18227225 */ /* 0x000fc800078e0022 */
[----:B------:R-:W-:Y:S02]  /*0cf0*/  IMAD R29, R24, R27, R25 ;  /* 0x0000001b181d7224 */ /* 0x000fe400078e0219 */
[----:B------:R-:W2:Y:S04]  /*0d00*/  LDL.64 R26, [UR12+0x90] ;  /* 0x0000900cff1a7983 */ /* 0x000ea80008100a00 */
[----:B------:R-:W2:Y:S01]  /*0d10*/  LDG.E.64 R24, desc[UR6][R6.64] ;  /* 0x0000000606187981 */ /* 0x000ea2000c1e1b00 */
[----:B------:R-:W-:Y:S02]  /*0d20*/  IADD3 R4, P2, R4, -0x10, RZ ;  /* 0xfffffff004047810 */ /* 0x000fe40007f5e0ff */
[----:B------:R-:W-:Y:S02]  /*0d30*/  IADD3 R35, R35, R29, RZ ;  /* 0x0000001d23237210 */ /* 0x000fe40007ffe0ff */
[----:B------:R-:W-:-:S02]  /*0d40*/  IADD3.X R5, R5, -0x1, RZ, P2, !PT ;  /* 0xffffffff05057810 */ /* 0x000fc400017fe4ff */
[----:B------:R-:W-:-:S04]  /*0d50*/  ISETP.GT.U32.AND P2, PT, R4, 0xc, PT ;  /* 0x0000000c0400780c */ /* 0x000fc80003f44070 */
[----:B------:R-:W-:Y:S01]  /*0d60*/  ISETP.GT.AND.EX P2, PT, R5, RZ, PT, P2 ;  /* 0x000000ff0500720c */ /* 0x000fe20003f44320 */
        /* <DEDUP_REMOVED lines=10> */
[----:B------:R-:W-:Y:S02]  /*0e10*/  IADD3 R3, R25, R27, RZ ;  /* 0x0000001b19037210 */ /* 0x000fe40007ffe0ff */
[----:B------:R-:W-:Y:S01]  /*0e20*/  IADD3.X R27, R7, UR9, RZ, P3, !PT ;  /* 0x00000009071b7c10 */ /* 0x000fe20009ffe4ff */
[----:B------:R-:W-:Y:S01]  /*0e30*/  IMAD.MOV.U32 R0, RZ, RZ, R24 ;  /* 0x000000ffff007224 */ /* 0x000fe200078e0018 */
[----:B------:R-:W-:Y:S06]  /*0e40*/  @P2 BRA `(.L_x_1637) ;  /* 0xfffffff400d42947 */ /* 0x000fec000383ffff */
.L_x_1636:
[----:B------:R-:W-:-:S04]  /*0e50*/  ISETP.GT.U32.AND P2, PT, R4, 0x4, PT ;  /* 0x000000040400780c */ /* 0x000fc80003f44070 */
[----:B------:R-:W-:-:S13]  /*0e60*/  ISETP.GT.AND.EX P2, PT, R5, RZ, PT, P2 ;  /* 0x000000ff0500720c */ /* 0x000fda0003f44320 */
[----:B------:R-:W-:Y:S05]  /*0e70*/  @!P2 BRA `(.L_x_1638) ;  /* 0x000000040024a947 */ /* 0x000fea0003800000 */
[----:B------:R-:W-:Y:S01]  /*0e80*/  ULEA UR12, UR4, UR13, 0x3 ;  /* 0x0000000d040c7291 */ /* 0x000fe2000f8e183f */
[----:B------:R-:W-:-:S05]  /*0e90*/  MOV R26, R2 ;  /* 0x00000002001a7202 */ /* 0x000fca0000000f00 */
[----:B------:R-:W2:Y:S04]  /*0ea0*/  LDG.E.64 R28, desc[UR6][R26.64] ;  /* 0x000000061a1c7981 */ /* 0x000ea8000c1e1b00 */
[----:B------:R-:W2:Y:S01]  /*0eb0*/  LDL.64 R30, [UR12+0x18] ;  /* 0x0000180cff1e7983 */ /* 0x000ea20008100a00 */
[----:B------:R-:W-:-:S04]  /*0ec0*/  IADD3 R34, P0, R2, UR10, RZ ;  /* 0x0000000a02227c10 */ /* 0x000fc8000ff1e0ff */
[----:B------:R-:W-:Y:S02]  /*0ed0*/  IADD3.X R35, R27, UR9, RZ, P0, !PT ;  /* 0x000000091b237c10 */ /* 0x000fe400087fe4ff */
[----:B------:R-:W3:Y:S04]  /*0ee0*/  LDL.64 R26, [UR12+0x20] ;  /* 0x0000200cff1a7983 */ /* 0x000ee80008100a00 */
[----:B------:R-:W3:Y:S01]  /*0ef0*/  LDG.E.64 R24, desc[UR6][R34.64] ;  /* 0x0000000622187981 */ /* 0x000ee2000c1e1b00 */
[----:B------:R-:W-:Y:S01]  /*0f00*/  IADD3 R6, P0, R34, UR10, RZ ;  /* 0x0000000a22067c10 */ /* 0x000fe2000ff1e0ff */
[----:B------:R-:W-:-:S03]  /*0f10*/  IMAD.MOV.U32 R2, RZ, RZ, R0 ;  /* 0x000000ffff027224 */ /* 0x000fc600078e0000 */
[----:B------:R-:W-:Y:S01]  /*0f20*/  IADD3.X R7, R35, UR9, RZ, P0, !PT ;  /* 0x0000000923077c10 */ /* 0x000fe200087fe4ff */
[-C--:B--2---:R-:W-:Y:S02]  /*0f30*/  IMAD R29, R29, R30.reuse, RZ ;  /* 0x0000001e1d1d7224 */ /* 0x084fe400078e02ff */
[C---:B------:R-:W-:Y:S02]  /*0f40*/  IMAD.WIDE.U32 R32, R28.reuse, R30, R2 ;  /* 0x0000001e1c207225 */ /* 0x040fe400078e0002 */
[----:B------:R-:W2:Y:S02]  /*0f50*/  LDL.64 R2, [UR12+0x28] ;  /* 0x0000280cff027983 */ /* 0x000ea40008100a00 */
[----:B------:R-:W-:Y:S02]  /*0f60*/  IMAD R31, R28, R31, R29 ;  /* 0x0000001f1c1f7224 */ /* 0x000fe400078e021d */
[----:B------:R-:W2:Y:S01]  /*0f70*/  LDG.E.64 R28, desc[UR6][R6.64] ;  /* 0x00000006061c7981 */ /* 0x000ea2000c1e1b00 */
[----:B------:R-:W-:-:S02]  /*0f80*/  IADD3 R30, P0, R6, UR10, RZ ;  /* 0x0000000a061e7c10 */ /* 0x000fc4000ff1e0ff */
[----:B------:R-:W-:Y:S01]  /*0f90*/  IADD3 R33, R33, R31, RZ ;  /* 0x0000001f21217210 */ /* 0x000fe20007ffe0ff */
[----:B---3--:R-:W-:Y:S01]  /*0fa0*/  IMAD R25, R25, R26, RZ ;  /* 0x0000001a19197224 */ /* 0x008fe200078e02ff */
[----:B------:R-:W-:-:S03]  /*0fb0*/  IADD3.X R31, R7, UR9, RZ, P0, !PT ;  /* 0x00000009071f7c10 */ /* 0x000fc600087fe4ff */
[C---:B------:R-:W-:Y:S02]  /*0fc0*/  IMAD R37, R24.reuse, R27, R25 ;  /* 0x0000001b18257224 */ /* 0x040fe400078e0219 */
[----:B------:R-:W-:Y:S02]  /*0fd0*/  IMAD.WIDE.U32 R34, R24, R26, R32 ;  /* 0x0000001a18227225 */ /* 0x000fe400078e0020 */
[----:B------:R-:W3:Y:S04]  /*0fe0*/  LDL.64 R24, [UR12+0x30] ;  /* 0x0000300cff187983 */ /* 0x000ee80008100a00 */
[----:B------:R-:W3:Y:S01]  /*0ff0*/  LDG.E.64 R26, desc[UR6][R30.64] ;  /* 0x000000061e1a7981 */ /* 0x000ee2000c1e1b00 */
[----:B------:R-:W-:Y:S01]  /*1000*/  IADD3 R32, P0, R30, UR10, RZ ;  /* 0x0000000a1e207c10 */ /* 0x000fe2000ff1e0ff */
[----:B------:R-:W-:-:S03]  /*1010*/  IMAD.IADD R35, R35, 0x1, R37 ;  /* 0x0000000123237824 */ /* 0x000fc600078e0225 */
[----:B------:R-:W-:Y:S01]  /*1020*/  IADD3.X R33, R31, UR9, RZ, P0, !PT ;  /* 0x000000091f217c10 */ /* 0x000fe200087fe4ff */
[-C--:B--2---:R-:W-:Y:S02]  /*1030*/  IMAD R7, R29, R2.reuse, RZ ;  /* 0x000000021d077224 */ /* 0x084fe400078e02ff */
[----:B------:R-:W-:-:S04]  /*1040*/  IMAD.WIDE.U32 R34, R28, R2, R34 ;  /* 0x000000021c227225 */ /* 0x000fc800078e0022 */
[----:B------:R-:W-:Y:S02]  /*1050*/  IMAD R29, R28, R3, R7 ;  /* 0x000000031c1d7224 */ /* 0x000fe400078e0207 */
[----:B------:R-:W2:Y:S04]  /*1060*/  LDL.64 R6, [UR12+0x38] ;  /* 0x0000380cff067983 */ /* 0x000ea80008100a00 */
[----:B------:R-:W2:Y:S01]  /*1070*/  LDG.E.64 R2, desc[UR6][R32.64] ;  /* 0x0000000620027981 */ /* 0x000ea2000c1e1b00 */
[----:B------:R-:W-:Y:S02]  /*1080*/  IADD3 R28, P0, R32, UR10, RZ ;  /* 0x0000000a201c7c10 */ /* 0x000fe4000ff1e0ff */
[----:B------:R-:W-:Y:S01]  /*1090*/  IADD3 R35, R35, R29, RZ ;  /* 0x0000001d23237210 */ /* 0x000fe20007ffe0ff */
[----:B---3--:R-:W-:Y:S01]  /*10a0*/  IMAD R27, R27, R24, RZ ;  /* 0x000000181b1b7224 */ /* 0x008fe200078e02ff */
[----:B------:R-:W-:-:S03]  /*10b0*/  IADD3.X R29, R33, UR9, RZ, P0, !PT ;  /* 0x00000009211d7c10 */ /* 0x000fc600087fe4ff */
[C---:B------:R-:W-:Y:S02]  /*10c0*/  IMAD R31, R26.reuse, R25, R27 ;  /* 0x000000191a1f7224 */ /* 0x040fe400078e021b */
[----:B------:R-:W-:Y:S02]  /*10d0*/  IMAD.WIDE.U32 R34, R26, R24, R34 ;  /* 0x000000181a227225 */ /* 0x000fe400078e0022 */
[----:B------:R-:W3:Y:S04]  /*10e0*/  LDL.64 R24, [UR12+0x40] ;  /* 0x0000400cff187983 */ /* 0x000ee80008100a00 */
[----:B------:R-:W3:Y:S01]  /*10f0*/  LDG.E.64 R26, desc[UR6][R28.64] ;  /* 0x000000061c1a7981 */ /* 0x000ee2000c1e1b00 */
[----:B------:R-:W-:Y:S01]  /*1100*/  IMAD.IADD R35, R35, 0x1, R31 ;  /* 0x0000000123237824 */ /* 0x000fe200078e021f */
[----:B------:R-:W-:-:S04]  /*1110*/  IADD3 R30, P0, R28, UR10, RZ ;  /* 0x0000000a1c1e7c10 */ /* 0x000fc8000ff1e0ff */
[----:B------:R-:W-:-:S05]  /*1120*/  IADD3.X R31, R29, UR9, RZ, P0, !PT ;  /* 0x000000091d1f7c10 */ /* 0x000fca00087fe4ff */
[----:B------:R-:W4:Y:S01]  /*1130*/  LDG.E.64 R28, desc[UR6][R30.64] ;  /* 0x000000061e1c7981 */ /* 0x000f22000c1e1b00 */
[-C--:B--2---:R-:W-:Y:S02]  /*1140*/  IMAD R3, R3, R6.reuse, RZ ;  /* 0x0000000603037224 */ /* 0x084fe400078e02ff */
[----:B------:R-:W-:-:S04]  /*1150*/  IMAD.WIDE.U32 R32, R2, R6, R34 ;  /* 0x0000000602207225 */ /* 0x000fc800078e0022 */
[----:B------:R-:W-:Y:S01]  /*1160*/  IMAD R3, R2, R7, R3 ;  /* 0x0000000702037224 */ /* 0x000fe200078e0203 */
[----:B------:R-:W-:-:S04]  /*1170*/  IADD3 R6, P0, R30, UR10, RZ ;  /* 0x0000000a1e067c10 */ /* 0x000fc8000ff1e0ff */
[----:B------:R-:W-:Y:S02]  /*1180*/  IADD3 R33, R33, R3, RZ ;  /* 0x0000000321217210 */ /* 0x000fe40007ffe0ff */
[----:B------:R-:W4:Y:S01]  /*1190*/  LDL.64 R2, [UR12+0x48] ;  /* 0x0000480cff027983 */ /* 0x000f220008100a00 */
[----:B------:R-:W-:Y:S01]  /*11a0*/  IADD3.X R7, R31, UR9, RZ, P0, !PT ;  /* 0x000000091f077c10 */ /* 0x000fe200087fe4ff */
[-C--:B---3--:R-:W-:Y:S02]  /*11b0*/  IMAD R27, R27, R24.reuse, RZ ;  /* 0x000000181b1b7224 */ /* 0x088fe400078e02ff */
[----:B------:R-:W-:-:S04]  /*11c0*/  IMAD.WIDE.U32 R32, R26, R24, R32 ;  /* 0x000000181a207225 */ /* 0x000fc800078e0020 */
[----:B------:R-:W-:Y:S02]  /*11d0*/  IMAD R35, R26, R25, R27 ;  /* 0x000000191a237224 */ /* 0x000fe400078e021b */
[----:B------:R-:W2:Y:S04]  /*11e0*/  LDL.64 R26, [UR12+0x50] ;  /* 0x0000500cff1a7983 */ /* 0x000ea80008100a00 */
[----:B------:R-:W2:Y:S01]  /*11f0*/  LDG.E.64 R24, desc[UR6][R6.64] ;  /* 0x0000000606187981 */ /* 0x000ea2000c1e1b00 */
[----:B------:R-:W-:Y:S01]  /*1200*/  IMAD.IADD R33, R33, 0x1, R35 ;  /* 0x0000000121217824 */ /* 0x000fe200078e0223 */
[----:B------:R-:W-:Y:S01]  /*1210*/  IADD3 R4, P3, R4, -0x8, RZ ;  /* 0xfffffff804047810 */ /* 0x000fe20007f7e0ff */
[----:B------:R-:W-:Y:S01]  /*1220*/  UIADD3 UR4, UP0, UR4, 0x8, URZ ;  /* 0x0000000804047890 */ /* 0x000fe2000ff1e03f */
[----:B------:R-:W-:-:S02]  /*1230*/  PLOP3.LUT P0, PT, PT, PT, PT, 0x8, 0x0 ;  /* 0x000000000000781c */ /* 0x000fc40003f0e170 */
[----:B------:R-:W-:Y:S01]  /*1240*/  IADD3.X R5, R5, -0x1, RZ, P3, !PT ;  /* 0xffffffff05057810 */ /* 0x000fe20001ffe4ff */
[----:B------:R-:W-:Y:S01]  /*1250*/  UIADD3.X UR5, URZ, UR5, URZ, UP0, !UPT ;  /* 0x000000053f057290 */ /* 0x000fe200087fe43f */
[----:B----4-:R-:W-:-:S04]  /*1260*/  IMAD R29, R29, R2, RZ ;  /* 0x000000021d1d7224 */ /* 0x010fc800078e02ff */
[C---:B------:R-:W-:Y:S02]  /*1270*/  IMAD R29, R28.reuse, R3, R29 ;  /* 0x000000031c1d7224 */ /* 0x040fe400078e021d */
[----:B------:R-:W-:-:S05]  /*1280*/  IMAD.WIDE.U32 R2, R28, R2, R32 ;  /* 0x000000021c027225 */ /* 0x000fca00078e0020 */
[----:B------:R-:W-:Y:S01]  /*1290*/  IADD3 R3, R3, R29, RZ ;  /* 0x0000001d03037210 */ /* 0x000fe20007ffe0ff */
[----:B--2---:R-:W-:-:S04]  /*12a0*/  IMAD R25, R25, R26, RZ ;  /* 0x0000001a19197224 */ /* 0x004fc800078e02ff */
[C---:B------:R-:W-:Y:S02]  /*12b0*/  IMAD R27, R24.reuse, R27, R25 ;  /* 0x0000001b181b7224 */ /* 0x040fe400078e0219 */
[----:B------:R-:W-:Y:S01]  /*12c0*/  IMAD.WIDE.U32 R24, R24, R26, R2 ;  /* 0x0000001a18187225 */ /* 0x000fe200078e0002 */
[----:B------:R-:W-:-:S03]  /*12d0*/  IADD3 R2, P2, R6, UR10, RZ ;  /* 0x0000000a06027c10 */ /* 0x000fc6000ff5e0ff */
[----:B------:R-:W-:Y:S01]  /*12e0*/  IMAD.IADD R3, R25, 0x1, R27 ;  /* 0x0000000119037824 */ /* 0x000fe200078e021b */
[----:B------:R-:W-:Y:S02]  /*12f0*/  MOV R0, R24 ;  /* 0x0000001800007202 */ /* 0x000fe40000000f00 */
[----:B------:R-:W-:-:S07]  /*1300*/  IADD3.X R27, R7, UR9, RZ, P2, !PT ;  /* 0x00000009071b7c10 */ /* 0x000fce00097fe4ff */
.L_x_1638:
[----:B------:R-:W-:-:S04]  /*1310*/  ISETP.NE.U32.AND P2, PT, R4, RZ, PT ;  /* 0x000000ff0400720c */ /* 0x000fc80003f45070 */
[----:B------:R-:W-:-:S13]  /*1320*/  ISETP.NE.OR.EX P0, PT, R5, RZ, P0, P2 ;  /* 0x000000ff0500720c */ /* 0x000fda0000705720 */
[----:B------:R-:W-:Y:S05]  /*1330*/  @!P0 BRA `(.L_x_1634) ;  /* 0x0000000000b48947 */ /* 0x000fea0003800000 */
.L_x_1635:
[----:B------:R-:W-:Y:S01]  /*1340*/  ULEA UR12, UR4, UR13, 0x3 ;  /* 0x0000000d040c7291 */ /* 0x000fe2000f8e183f */
[----:B------:R-:W-:Y:S01]  /*1350*/  IMAD.MOV.U32 R6, RZ, RZ, R2 ;  /* 0x000000ffff067224 */ /* 0x000fe200078e0002 */
[----:B------:R-:W-:Y:S02]  /*1360*/  MOV R7, R27 ;  /* 0x0000001b00077202 */ /* 0x000fe40000000f00 */
[----:B------:R-:W-:-:S04]  /*1370*/  IADD3 R34, P0, R2, UR10, RZ ;  /* 0x0000000a02227c10 */ /* 0x000fc8000ff1e0ff */
[----:B------:R-:W2:Y:S04]  /*1380*/  LDG.E.64 R6, desc[UR6][R6.64] ;  /* 0x0000000606067981 */ /* 0x000ea8000c1e1b00 */
[----:B------:R-:W2:Y:S01]  /*1390*/  LDL.64 R24, [UR12+0x18] ;  /* 0x0000180cff187983 */ /* 0x000ea20008100a00 */
[----:B------:R-:W-:-:S03]  /*13a0*/  IADD3.X R35, R27, UR9, RZ, P0, !PT ;  /* 0x000000091b237c10 */ /* 0x000fc600087fe4ff */
[----:B------:R-:W3:Y:S04]  /*13b0*/  LDL.64 R26, [UR12+0x20] ;  /* 0x0000200cff1a7983 */ /* 0x000ee80008100a00 */
[----:B------:R-:W3:Y:S01]  /*13c0*/  LDG.E.64 R28, desc[UR6][R34.64] ;  /* 0x00000006221c7981 */ /* 0x000ee2000c1e1b00 */
[----:B------:R-:W-:Y:S01]  /*13d0*/  IADD3 R2, P0, R34, UR10, RZ ;  /* 0x0000000a22027c10 */ /* 0x000fe2000ff1e0ff */
[----:B------:R-:W-:Y:S01]  /*13e0*/  IMAD.MOV.U32 R30, RZ, RZ, R0 ;  /* 0x000000ffff1e7224 */ /* 0x000fe200078e0000 */
[----:B------:R-:W-:Y:S02]  /*13f0*/  MOV R31, R3 ;  /* 0x00000003001f7202 */ /* 0x000fe40000000f00 */
[----:B------:R-:W-:Y:S01]  /*1400*/  IADD3.X R3, R35, UR9, RZ, P0, !PT ;  /* 0x0000000923037c10 */ /* 0x000fe200087fe4ff */
[----:B--2---:R-:W-:-:S02]  /*1410*/  IMAD R33, R7, R24, RZ ;  /* 0x0000001807217224 */ /* 0x004fc400078e02ff */
[----:B------:R-:W-:-:S04]  /*1420*/  IMAD.WIDE.U32 R30, R6, R24, R30 ;  /* 0x00000018061e7225 */ /* 0x000fc800078e001e */
[----:B------:R-:W-:Y:S01]  /*1430*/  IMAD R7, R6, R25, R33 ;  /* 0x0000001906077224 */ /* 0x000fe200078e0221 */
[----:B------:R-:W-:Y:S01]  /*1440*/  IADD3 R6, P0, R2, UR10, RZ ;  /* 0x0000000a02067c10 */ /* 0x000fe2000ff1e0ff */
[----:B------:R-:W2:Y:S04]  /*1450*/  LDL.64 R32, [UR12+0x28] ;  /* 0x0000280cff207983 */ /* 0x000ea80008100a00 */
[----:B------:R0:W2:Y:S01]  /*1460*/  LDG.E.64 R24, desc[UR6][R2.64] ;  /* 0x0000000602187981 */ /* 0x0000a2000c1e1b00 */
[----:B------:R-:W-:Y:S01]  /*1470*/  IMAD.IADD R31, R31, 0x1, R7 ;  /* 0x000000011f1f7824 */ /* 0x000fe200078e0207 */
[----:B------:R-:W-:Y:S01]  /*1480*/  IADD3.X R7, R3, UR9, RZ, P0, !PT ;  /* 0x0000000903077c10 */ /* 0x000fe200087fe4ff */
[-C--:B---3--:R-:W-:Y:S02]  /*1490*/  IMAD R29, R29, R26.reuse, RZ ;  /* 0x0000001a1d1d7224 */ /* 0x088fe400078e02ff */
[----:B------:R-:W-:-:S04]  /*14a0*/  IMAD.WIDE.U32 R30, R28, R26, R30 ;  /* 0x0000001a1c1e7225 */ /* 0x000fc800078e001e */
[----:B------:R-:W-:Y:S02]  /*14b0*/  IMAD R35, R28, R27, R29 ;  /* 0x0000001b1c237224 */ /* 0x000fe400078e021d */
[----:B------:R-:W3:Y:S04]  /*14c0*/  LDL.64 R28, [UR12+0x30] ;  /* 0x0000300cff1c7983 */ /* 0x000ee80008100a00 */
[----:B------:R-:W3:Y:S01]  /*14d0*/  LDG.E.64 R26, desc[UR6][R6.64] ;  /* 0x00000006061a7981 */ /* 0x000ee2000c1e1b00 */
[----:B------:R-:W-:Y:S01]  /*14e0*/  IADD3 R31, R31, R35, RZ ;  /* 0x000000231f1f7210 */ /* 0x000fe20007ffe0ff */
[----:B------:R-:W-:Y:S01]  /*14f0*/  UIADD3 UR4, UP0, UR4, 0x4, URZ ;  /* 0x0000000404047890 */ /* 0x000fe2000ff1e03f */
[----:B------:R-:W-:Y:S02]  /*1500*/  IADD3 R4, P0, R4, -0x4, RZ ;  /* 0xfffffffc04047810 */ /* 0x000fe40007f1e0ff */
[----:B0-----:R-:W-:Y:S01]  /*1510*/  IADD3 R2, P2, R6, UR10, RZ ;  /* 0x0000000a06027c10 */ /* 0x001fe2000ff5e0ff */
[----:B------:R-:W-:Y:S01]  /*1520*/  UIADD3.X UR5, URZ, UR5, URZ, UP0, !UPT ;  /* 0x000000053f057290 */ /* 0x000fe200087fe43f */
[----:B------:R-:W-:-:S02]  /*1530*/  IADD3.X R5, R5, -0x1, RZ, P0, !PT ;  /* 0xffffffff05057810 */ /* 0x000fc400007fe4ff */
[----:B------:R-:W-:-:S04]  /*1540*/  ISETP.NE.U32.AND P0, PT, R4, RZ, PT ;  /* 0x000000ff0400720c */ /* 0x000fc80003f05070 */
[----:B------:R-:W-:Y:S01]  /*1550*/  ISETP.NE.AND.EX P0, PT, R5, RZ, PT, P0 ;  /* 0x000000ff0500720c */ /* 0x000fe20003f05300 */
[----:B--2---:R-:W-:-:S04]  /*1560*/  IMAD R3, R25, R32, RZ ;  /* 0x0000002019037224 */ /* 0x004fc800078e02ff */
[C---:B------:R-:W-:Y:S02]  /*1570*/  IMAD R3, R24.reuse, R33, R3 ;  /* 0x0000002118037224 */ /* 0x040fe400078e0203 */
[----:B------:R-:W-:-:S04]  /*1580*/  IMAD.WIDE.U32 R24, R24, R32, R30 ;  /* 0x0000002018187225 */ /* 0x000fc800078e001e */
[----:B------:R-:W-:Y:S02]  /*1590*/  IMAD.IADD R25, R25, 0x1, R3 ;  /* 0x0000000119197824 */ /* 0x000fe400078e0203 */
[----:B---3--:R-:W-:-:S04]  /*15a0*/  IMAD R3, R27, R28, RZ ;  /* 0x0000001c1b037224 */ /* 0x008fc800078e02ff */
[C---:B------:R-:W-:Y:S02]  /*15b0*/  IMAD R3, R26.reuse, R29, R3 ;  /* 0x0000001d1a037224 */ /* 0x040fe400078e0203 */
[----:B------:R-:W-:-:S04]  /*15c0*/  IMAD.WIDE.U32 R26, R26, R28, R24 ;  /* 0x0000001c1a1a7225 */ /* 0x000fc800078e0018 */
[----:B------:R-:W-:Y:S01]  /*15d0*/  IMAD.MOV.U32 R0, RZ, RZ, R26 ;  /* 0x000000ffff007224 */ /* 0x000fe200078e001a */
[----:B------:R-:W-:Y:S02]  /*15e0*/  IADD3 R3, R27, R3, RZ ;  /* 0x000000031b037210 */ /* 0x000fe40007ffe0ff */
[----:B------:R-:W-:Y:S01]  /*15f0*/  IADD3.X R27, R7, UR9, RZ, P2, !PT ;  /* 0x00000009071b7c10 */ /* 0x000fe200097fe4ff */
[----:B------:R-:W-:Y:S06]  /*1600*/  @P0 BRA `(.L_x_1635) ;  /* 0xfffffffc004c0947 */ /* 0x000fec000383ffff */
.L_x_1634:
[----:B------:R-:W0:Y:S02]  /*1610*/  LDC R2, c[0x0][0x228] ;  /* 0x00008a00ff027b82 */ /* 0x000e240000000800 */
[----:B0-----:R-:W-:-:S04]  /*1620*/  LOP3.LUT R2, R2, 0x3, RZ, 0xc0, !PT ;  /* 0x0000000302027812 */ /* 0x001fc800078ec0ff */
[----:B------:R-:W-:-:S04]  /*1630*/  ISETP.NE.U32.AND P0, PT, R2, RZ, PT ;  /* 0x000000ff0200720c */ /* 0x000fc80003f05070 */
[----:B------:R-:W-:-:S13]  /*1640*/  ISETP.NE.AND.EX P0, PT, RZ, RZ, PT, P0 ;  /* 0x000000ffff00720c */ /* 0x000fda0003f05300 */
[----:B------:R-:W-:Y:S05]  /*1650*/  @!P0 BRA `(.L_x_1633) ;  /* 0x0000000000cc8947 */ /* 0x000fea0003800000 */
[----:B------:R-:W-:Y:S01]  /*1660*/  ULDC.64 UR10, c[0x0][0x220] ;  /* 0x00008800000a7ab9 */ /* 0x000fe20000000a00 */
[----:B------:R-:W-:Y:S01]  /*1670*/  ULDC.64 UR14, c[0x0][0x218] ;  /* 0x00008600000e7ab9 */ /* 0x000fe20000000a00 */
[----:B-----5:R-:W-:Y:S01]  /*1680*/  IMAD R5, R9, UR10, RZ ;  /* 0x0000000a09057c24 */ /* 0x020fe2000f8e02ff */
[----:B------:R-:W-:Y:S01]  /*1690*/  ULEA UR9, UR4, UR13, 0x3 ;  /* 0x0000000d04097291 */ /* 0x000fe2000f8e183f */
[----:B------:R-:W-:-:S04]  /*16a0*/  IMAD.WIDE.U32 R6, R8, UR10, RZ ;  /* 0x0000000a08067c25 */ /* 0x000fc8000f8e00ff */
[----:B------:R-:W-:Y:S01]  /*16b0*/  IMAD R5, R8, UR11, R5 ;  /* 0x0000000b08057c24 */ /* 0x000fe2000f8e0205 */
[----:B------:R-:W-:Y:S02]  /*16c0*/  ULDC.64 UR10, c[0x0][0x270] ;  /* 0x00009c00000a7ab9 */ /* 0x000fe40000000a00 */
[----:B------:R-:W-:Y:S01]  /*16d0*/  UIMAD UR5, UR5, UR10, URZ ;  /* 0x0000000a050572a4 */ /* 0x000fe2000f8e023f */
[----:B------:R-:W2:Y:S01]  /*16e0*/  LDL.64 R8, [UR9+0x18] ;  /* 0x00001809ff087983 */ /* 0x000ea20008100a00 */
[----:B------:R-:W-:Y:S01]  /*16f0*/  IADD3 R7, R7, R5, RZ ;  /* 0x0000000507077210 */ /* 0x000fe20007ffe0ff */
[----:B------:R-:W-:Y:S01]  /*1700*/  IMAD.U32 R5, RZ, RZ, UR10 ;  /* 0x0000000aff057e24 */ /* 0x000fe2000f8e00ff */
[----:B------:R-:W-:-:S03]  /*1710*/  UIMAD UR5, UR4, UR11, UR5 ;  /* 0x0000000b040572a4 */ /* 0x000fc6000f8e0205 */
[----:B------:R-:W-:-:S05]  /*1720*/  IMAD.WIDE.U32 R6, R5, UR4, R6 ;  /* 0x0000000405067c25 */ /* 0x000fca000f8e0006 */
[----:B------:R-:W-:Y:S02]  /*1730*/  IADD3 R5, R7, UR5, RZ ;  /* 0x0000000507057c10 */ /* 0x000fe4000fffe0ff */
[----:B------:R-:W-:-:S04]  /*1740*/  LEA R4, P0, R6, UR14, 0x3 ;  /* 0x0000000e06047c11 */ /* 0x000fc8000f8018ff */
[----:B------:R-:W-:-:S05]  /*1750*/  LEA.HI.X R5, R6, UR15, R5, 0x3, P0 ;  /* 0x0000000f06057c11 */ /* 0x000fca00080f1c05 */
[----:B------:R-:W2:Y:S01]  /*1760*/  LDG.E.64 R6, desc[UR6][R4.64] ;  /* 0x0000000604067981 */ /* 0x000ea2000c1e1b00 */
        /* <DEDUP_REMOVED lines=10> */
[----:B------:R-:W-:Y:S01]  /*1810*/  ISETP.NE.U32.AND P0, PT, R2, 0x2, PT ;  /* 0x000000020200780c */ /* 0x000fe20003f05070 */
[----:B------:R-:W-:Y:S01]  /*1820*/  USHF.L.U32 UR5, UR10, 0x3, URZ ;  /* 0x000000030a057899 */ /* 0x000fe2000800063f */
[----:B------:R-:W2:Y:S01]  /*1830*/  LDL.64 R24, [UR9+0x20] ;  /* 0x00002009ff187983 */ /* 0x000ea20008100a00 */
[----:B------:R-:W-:Y:S01]  /*1840*/  USHF.L.U64.HI UR4, UR10, 0x3, UR11 ;  /* 0x000000030a047899 */ /* 0x000fe2000801020b */
[----:B------:R-:W-:-:S03]  /*1850*/  ISETP.NE.AND.EX P0, PT, RZ, RZ, PT, P0 ;  /* 0x000000ffff00720c */ /* 0x000fc60003f05300 */
[----:B------:R-:W-:-:S04]  /*1860*/  IADD3 R26, P2, R4, UR5, RZ ;  /* 0x00000005041a7c10 */ /* 0x000fc8000ff5e0ff */
[----:B------:R-:W-:-:S05]  /*1870*/  IADD3.X R27, R5, UR4, RZ, P2, !PT ;  /* 0x00000004051b7c10 */ /* 0x000fca00097fe4ff */
[----:B------:R-:W2:Y:S01]  /*1880*/  LDG.E.64 R8, desc[UR6][R26.64] ;  /* 0x000000061a087981 */ /* 0x000ea2000c1e1b00 */
[----:B------:R-:W-:-:S03]  /*1890*/  @P0 IADD3 R6, P2, R26, UR5, RZ ;  /* 0x000000051a060c10 */ /* 0x000fc6000ff5e0ff */
[----:B------:R-:W3:Y:S01]  /*18a0*/  @P0 LDL.64 R4, [UR9+0x28] ;  /* 0x00002809ff040983 */ /* 0x000ee20008100a00 */
[----:B------:R-:W-:-:S06]  /*18b0*/  @P0 IADD3.X R7, R27, UR4, RZ, P2, !PT ;  /* 0x000000041b070c10 */ /* 0x000fcc00097fe4ff */
[----:B------:R-:W3:Y:S01]  /*18c0*/  @P0 LDG.E.64 R6, desc[UR6][R6.64] ;  /* 0x0000000606060981 */ /* 0x000ee2000c1e1b00 */
        /* <DEDUP_REMOVED lines=12> */
.L_x_1633:
[----:B------:R-:W-:Y:S01]  /*1990*/  CS2R R6, SRZ ;  /* 0x0000000000067805 */ /* 0x000fe2000001ff00 */
[----:B------:R-:W-:Y:S01]  /*19a0*/  IMAD.MOV.U32 R4, RZ, RZ, R0 ;  /* 0x000000ffff047224 */ /* 0x000fe200078e0000 */
[----:B------:R-:W-:Y:S01]  /*19b0*/  MOV R5, R3 ;  /* 0x0000000300057202 */ /* 0x000fe20000000f00 */
[----:B------:R-:W-:Y:S06]  /*19c0*/  @!P1 BRA `(.L_x_1639) ;  /* 0x0000001400749947 */ /* 0x000fec0003800000 */
[----:B------:R-:W-:Y:S01]  /*19d0*/  ULDC.64 UR16, c[0x0][0x228] ;  /* 0x00008a0000107ab9 */ /* 0x000fe20000000a00 */
[----:B------:R-:W-:Y:S01]  /*19e0*/  ULDC.64 UR14, c[0x0][0x270] ;  /* 0x00009c00000e7ab9 */ /* 0x000fe20000000a00 */
[----:B------:R-:W-:Y:S01]  /*19f0*/  UIADD3 UR4, UP0, UR16, -0x1, URZ ;  /* 0xffffffff10047890 */ /* 0x000fe2000ff1e03f */
[----:B------:R-:W-:Y:S01]  /*1a00*/  CS2R R6, SRZ ;  /* 0x0000000000067805 */ /* 0x000fe2000001ff00 */
[----:B------:R-:W-:Y:S02]  /*1a10*/  ULOP3.LUT UR9, UR16, 0x3, URZ, 0xc0, !UPT ;  /* 0x0000000310097892 */ /* 0x000fe4000f8ec03f */
[----:B------:R-:W-:Y:S02]  /*1a20*/  UIADD3.X UR5, UR17, -0x1, URZ, UP0, !UPT ;  /* 0xffffffff11057890 */ /* 0x000fe400087fe43f */
[----:B------:R-:W-:-:S03]  /*1a30*/  UISETP.GE.U32.AND UP0, UPT, UR4, 0x3, UPT ;  /* 0x000000030400788c */ /* 0x000fc6000bf06070 */
[----:B------:R-:W-:Y:S01]  /*1a40*/  UMOV UR4, URZ ;  /* 0x0000003f00047c82 */ /* 0x000fe20008000000 */
[----:B------:R-:W-:-:S03]  /*1a50*/  UISETP.GE.U32.AND.EX UP0, UPT, UR5, URZ, UPT, UP0 ;  /* 0x0000003f0500728c */ /* 0x000fc6000bf06100 */
[----:B------:R-:W-:-:S03]  /*1a60*/  UMOV UR5, URZ ;  /* 0x0000003f00057c82 */ /* 0x000fc60008000000 */
[----:B------:R-:W-:-:S13]  /*1a70*/  PLOP3.LUT P0, PT, PT, PT, UP0, 0x80, 0x0 ;  /* 0x000000000000781c */ /* 0x000fda0003f0f008 */
[----:B------:R-:W-:Y:S05]  /*1a80*/  @!P0 BRA `(.L_x_1640) ;  /* 0x0000001000788947 */ /* 0x000fea0003800000 */
[----:B------:R-:W-:Y:S01]  /*1a90*/  ULOP3.LUT UR4, UR16, 0x3, URZ, 0xc0, !UPT ;  /* 0x0000000310047892 */ /* 0x000fe2000f8ec03f */
[----:B------:R-:W-:Y:S01]  /*1aa0*/  ULDC.64 UR18, c[0x0][0x220] ;  /* 0x0000880000127ab9 */ /* 0x000fe20000000a00 */
[----:B------:R-:W-:Y:S01]  /*1ab0*/  UIMAD.WIDE.U32 UR10, UR14, 0x8, URZ ;  /* 0x000000080e0a78a5 */ /* 0x000fe2000f8e003f */
[----:B-----5:R-:W-:Y:S01]  /*1ac0*/  IMAD R9, R11, UR18, RZ ;  /* 0x000000120b097c24 */ /* 0x020fe2000f8e02ff */
[----:B------:R-:W-:Y:S01]  /*1ad0*/  UIADD3 UR4, UP0, -UR4, UR16, URZ ;  /* 0x0000001004047290 */ /* 0x000fe2000ff1e13f */
[C---:B------:R-:W-:Y:S01]  /*1ae0*/  IMAD.WIDE.U32 R2, R10.reuse, UR18, RZ ;  /* 0x000000120a027c25 */ /* 0x040fe2000f8e00ff */
[----:B------:R-:W-:Y:S02]  /*1af0*/  USHF.L.U32 UR15, UR15, 0x3, URZ ;  /* 0x000000030f0f7899 */ /* 0x000fe4000800063f */
[----:B------:R-:W-:Y:S01]  /*1b00*/  UIADD3.X UR12, UR17, -0x1, URZ, UP0, !UPT ;  /* 0xffffffff110c7890 */ /* 0x000fe200087fe43f */
[----:B------:R-:W-:Y:S01]  /*1b10*/  IMAD R9, R10, UR19, R9 ;  /* 0x000000130a097c24 */ /* 0x000fe2000f8e0209 */
[----:B------:R-:W-:Y:S01]  /*1b20*/  ISETP.LT.U32.AND P0, PT, RZ, UR4, PT ;  /* 0x00000004ff007c0c */ /* 0x000fe2000bf01070 */
[----:B------:R-:W-:Y:S01]  /*1b30*/  ULDC.64 UR4, c[0x0][0x218] ;  /* 0x0000860000047ab9 */ /* 0x000fe20000000a00 */
[----:B------:R-:W-:-:S02]  /*1b40*/  UIADD3 UR9, -UR9, UR16, URZ ;  /* 0x0000001009097290 */ /* 0x000fc4000fffe13f */
[----:B------:R-:W-:Y:S01]  /*1b50*/  IMAD.U32 R0, RZ, RZ, UR12 ;  /* 0x0000000cff007e24 */ /* 0x000fe2000f8e00ff */
[----:B------:R-:W-:Y:S01]  /*1b60*/  IADD3 R25, R3, R9, RZ ;  /* 0x0000000903197210 */ /* 0x000fe20007ffe0ff */
[----:B------:R-:W-:-:S03]  /*1b70*/  UIADD3 UR15, UR11, UR15, URZ ;  /* 0x0000000f0b0f7290 */ /* 0x000fc6000fffe03f */
[----:B------:R-:W-:Y:S02]  /*1b80*/  ISETP.GT.AND.EX P0, PT, R0, RZ, PT, P0 ;  /* 0x000000ff0000720c */ /* 0x000fe40003f04300 */
[----:B------:R-:W-:Y:S01]  /*1b90*/  LEA R0, P2, R2, UR4, 0x3 ;  /* 0x0000000402007c11 */ /* 0x000fe2000f8418ff */
[----:B------:R-:W-:-:S03]  /*1ba0*/  UMOV UR4, URZ ;  /* 0x0000003f00047c82 */ /* 0x000fc60008000000 */
[----:B------:R-:W-:Y:S01]  /*1bb0*/  LEA.HI.X R25, R2, UR5, R25, 0x3, P2 ;  /* 0x0000000502197c11 */ /* 0x000fe200090f1c19 */
[----:B------:R-:W-:-:S06]  /*1bc0*/  UMOV UR5, URZ ;  /* 0x0000003f00057c82 */ /* 0x000fcc0008000000 */
[----:B------:R-:W-:Y:S05]  /*1bd0*/  @!P0 BRA `(.L_x_1641) ;  /* 0x0000000c007c8947 */ /* 0x000fea0003800000 */
[----:B------:R-:W-:Y:S01]  /*1be0*/  UISETP.GT.U32.AND UP0, UPT, UR9, 0xc, UPT ;  /* 0x0000000c0900788c */ /* 0x000fe2000bf04070 */
[----:B------:R-:W-:-:S03]  /*1bf0*/  PLOP3.LUT P0, PT, PT, PT, PT, 0x80, 0x0 ;  /* 0x000000000000781c */ /* 0x000fc60003f0f070 */
[----:B------:R-:W-:-:S06]  /*1c00*/  UISETP.GT.AND.EX UP0, UPT, UR12, URZ, UPT, UP0 ;  /* 0x0000003f0c00728c */ /* 0x000fcc000bf04300 */
[----:B------:R-:W-:-:S13]  /*1c10*/  PLOP3.LUT P2, PT, PT, PT, UP0, 0x80, 0x0 ;  /* 0x000000000000781c */ /* 0x000fda0003f4f008 */
[----:B------:R-:W-:Y:S05]  /*1c20*/  @!P2 BRA `(.L_x_1642) ;  /* 0x000000080030a947 */ /* 0x000fea0003800000 */
[----:B------:R-:W-:-:S13]  /*1c30*/  PLOP3.LUT P0, PT, PT, PT, PT, 0x8, 0x0 ;  /* 0x000000000000781c */ /* 0x000fda0003f0e170 */
.L_x_1643:
[----:B------:R-:W-:Y:S01]  /*1c40*/  ULEA UR14, UR4, UR13, 0x3 ;  /* 0x0000000d040e7291 */ /* 0x000fe2000f8e183f */
[----:B------:R-:W-:-:S05]  /*1c50*/  IMAD.MOV.U32 R24, RZ, RZ, R0 ;  /* 0x000000ffff187224 */ /* 0x000fca00078e0000 */
[----:B------:R-:W2:Y:S04]  /*1c60*/  LDG.E.64 R30, desc[UR6][R24.64] ;  /* 0x00000006181e7981 */ /* 0x000ea8000c1e1b00 */
[----:B------:R-:W2:Y:S01]  /*1c70*/  LDL.64 R34, [UR14+0x18] ;  /* 0x0000180eff227983 */ /* 0x000ea20008100a00 */
[----:B------:R-:W-:-:S03]  /*1c80*/  IADD3 R36, P2, R0, UR10, RZ ;  /* 0x0000000a00247c10 */ /* 0x000fc6000ff5e0ff */
[----:B------:R-:W3:Y:S01]  /*1c90*/  LDL.64 R8, [UR14+0x28] ;  /* 0x0000280eff087983 */ /* 0x000ee20008100a00 */
[----:B------:R-:W-:-:S03]  /*1ca0*/  IADD3.X R37, R25, UR15, RZ, P2, !PT ;  /* 0x0000000f19257c10 */ /* 0x000fc600097fe4ff */
[----:B------:R-:W4:Y:S04]  /*1cb0*/  LDL.64 R24, [UR14+0x20] ;  /* 0x0000200eff187983 */ /* 0x000f280008100a00 */
[----:B------:R-:W4:Y:S01]  /*1cc0*/  LDG.E.64 R26, desc[UR6][R36.64] ;  /* 0x00000006241a7981 */ /* 0x000f22000c1e1b00 */
[----:B------:R-:W-:-:S04]  /*1cd0*/  IADD3 R28, P2, R36, UR10, RZ ;  /* 0x0000000a241c7c10 */ /* 0x000fc8000ff5e0ff */
[----:B------:R-:W-:-:S05]  /*1ce0*/  IADD3.X R29, R37, UR15, RZ, P2, !PT ;  /* 0x0000000f251d7c10 */ /* 0x000fca00097fe4ff */
[----:B------:R0:W3:Y:S02]  /*1cf0*/  LDG.E.64 R2, desc[UR6][R28.64] ;  /* 0x000000061c027981 */ /* 0x0000e4000c1e1b00 */
[----:B0-----:R-:W-:-:S04]  /*1d00*/  IADD3 R28, P2, R28, UR10, RZ ;  /* 0x0000000a1c1c7c10 */ /* 0x001fc8000ff5e0ff */
[----:B------:R-:W-:Y:S01]  /*1d10*/  IADD3.X R29, R29, UR15, RZ, P2, !PT ;  /* 0x0000000f1d1d7c10 */ /* 0x000fe200097fe4ff */
[-C--:B--2---:R-:W-:Y:S02]  /*1d20*/  IMAD R31, R31, R34.reuse, RZ ;  /* 0x000000221f1f7224 */ /* 0x084fe400078e02ff */
[C---:B------:R-:W-:Y:S02]  /*1d30*/  IMAD.WIDE.U32 R32, R30.reuse, R34, R6 ;  /* 0x000000221e207225 */ /* 0x040fe400078e0006 */
[----:B------:R0:W2:Y:S02]  /*1d40*/  LDG.E.64 R6, desc[UR6][R28.64] ;  /* 0x000000061c067981 */ /* 0x0000a4000c1e1b00 */
[----:B------:R-:W-:Y:S02]  /*1d50*/  IMAD R35, R30, R35, R31 ;  /* 0x000000231e237224 */ /* 0x000fe400078e021f */
[----:B------:R-:W2:Y:S01]  /*1d60*/  LDL.64 R30, [UR14+0x30] ;  /* 0x0000300eff1e7983 */ /* 0x000ea20008100a00 */
[----:B------:R-:W-:-:S02]  /*1d70*/  IADD3 R34, P2, R28, UR10, RZ ;  /* 0x0000000a1c227c10 */ /* 0x000fc4000ff5e0ff */
[----:B------:R-:W-:Y:S01]  /*1d80*/  IADD3 R33, R33, R35, RZ ;  /* 0x0000002321217210 */ /* 0x000fe20007ffe0ff */
[----:B----4-:R-:W-:Y:S01]  /*1d90*/  IMAD R27, R27, R24, RZ ;  /* 0x000000181b1b7224 */ /* 0x010fe200078e02ff */
[----:B------:R-:W-:-:S03]  /*1da0*/  IADD3.X R35, R29, UR15, RZ, P2, !PT ;  /* 0x0000000f1d237c10 */ /* 0x000fc600097fe4ff */
[C---:B------:R-:W-:Y:S02]  /*1db0*/  IMAD R0, R26.reuse, R25, R27 ;  /* 0x000000191a007224 */ /* 0x040fe400078e021b */
[----:B------:R-:W-:Y:S02]  /*1dc0*/  IMAD.WIDE.U32 R32, R26, R24, R32 ;  /* 0x000000181a207225 */ /* 0x000fe400078e0020 */
[----:B------:R1:W4:Y:S04]  /*1dd0*/  LDG.E.64 R24, desc[UR6][R34.64] ;  /* 0x0000000622187981 */ /* 0x000328000c1e1b00 */
[----:B------:R-:W4:Y:S01]  /*1de0*/  LDL.64 R26, [UR14+0x38] ;  /* 0x0000380eff1a7983 */ /* 0x000f220008100a00 */
[----:B------:R-:W-:Y:S01]  /*1df0*/  IADD3 R36, P2, R34, UR10, RZ ;  /* 0x0000000a22247c10 */ /* 0x000fe2000ff5e0ff */
[----:B---3--:R-:W-:Y:S01]  /*1e00*/  IMAD R3, R3, R8, RZ ;  /* 0x0000000803037224 */ /* 0x008fe200078e02ff */
[----:B0-----:R-:W-:Y:S01]  /*1e10*/  MOV R28, R32 ;  /* 0x00000020001c7202 */ /* 0x001fe20000000f00 */
[----:B------:R-:W-:Y:S01]  /*1e20*/  IMAD.IADD R29, R33, 0x1, R0 ;  /* 0x00000001211d7824 */ /* 0x000fe200078e0200 */
[----:B------:R-:W-:Y:S01]  /*1e30*/  IADD3.X R37, R35, UR15, RZ, P2, !PT ;  /* 0x0000000f23257c10 */ /* 0x000fe200097fe4ff */
[C---:B------:R-:W-:Y:S01]  /*1e40*/  IMAD R0, R2.reuse, R9, R3 ;  /* 0x0000000902007224 */ /* 0x040fe200078e0203 */
[----:B------:R-:W3:Y:S01]  /*1e50*/  LDL.64 R32, [UR14+0x40] ;  /* 0x0000400eff207983 */ /* 0x000ee20008100a00 */
[----:B------:R-:W-:-:S03]  /*1e60*/  IMAD.WIDE.U32 R8, R2, R8, R28 ;  /* 0x0000000802087225 */ /* 0x000fc600078e001c */
[----:B------:R0:W3:Y:S01]  /*1e70*/  LDG.E.64 R2, desc[UR6][R36.64] ;  /* 0x0000000624027981 */ /* 0x0000e2000c1e1b00 */
[----:B-1----:R-:W-:Y:S01]  /*1e80*/  IADD3 R34, P2, R36, UR10, RZ ;  /* 0x0000000a24227c10 */ /* 0x002fe2000ff5e0ff */
[----:B------:R-:W-:-:S03]  /*1e90*/  IMAD.IADD R9, R9, 0x1, R0 ;  /* 0x0000000109097824 */ /* 0x000fc600078e0200 */
[----:B------:R-:W-:-:S05]  /*1ea0*/  IADD3.X R35, R37, UR15, RZ, P2, !PT ;  /* 0x0000000f25237c10 */ /* 0x000fca00097fe4ff */
[----:B------:R1:W5:Y:S01]  /*1eb0*/  LDG.E.64 R28, desc[UR6][R34.64] ;  /* 0x00000006221c7981 */ /* 0x000362000c1e1b00 */
[----:B--2---:R-:W-:-:S04]  /*1ec0*/  IMAD R7, R7, R30, RZ ;  /* 0x0000001e07077224 */ /* 0x004fc800078e02ff */
[C---:B------:R-:W-:Y:S02]  /*1ed0*/  IMAD R0, R6.reuse, R31, R7 ;  /* 0x0000001f06007224 */ /* 0x040fe400078e0207 */
[----:B------:R-:W-:Y:S02]  /*1ee0*/  IMAD.WIDE.U32 R6, R6, R30, R8 ;  /* 0x0000001e06067225 */ /* 0x000fe400078e0008 */
[----:B------:R-:W5:Y:S01]  /*1ef0*/  LDL.64 R30, [UR14+0x48] ;  /* 0x0000480eff1e7983 */ /* 0x000f620008100a00 */
[----:B0-----:R-:W-:Y:S02]  /*1f00*/  IADD3 R36, P2, R34, UR10, RZ ;  /* 0x0000000a22247c10 */ /* 0x001fe4000ff5e0ff */
[----:B------:R-:W-:Y:S02]  /*1f10*/  IADD3 R7, R7, R0, RZ ;  /* 0x0000000007077210 */ /* 0x000fe40007ffe0ff */
[----:B------:R-:W-:Y:S01]  /*1f20*/  IADD3.X R37, R35, UR15, RZ, P2, !PT ;  /* 0x0000000f23257c10 */ /* 0x000fe200097fe4ff */
[----:B----4-:R-:W-:-:S02]  /*1f30*/  IMAD R9, R25, R26, RZ ;  /* 0x0000001a19097224 */ /* 0x010fc400078e02ff */
[----:B------:R-:W-:-:S04]  /*1f40*/  IMAD.WIDE.U32 R6, R24, R26, R6 ;  /* 0x0000001a18067225 */ /* 0x000fc800078e0006 */
[----:B------:R-:W-:Y:S02]  /*1f50*/  IMAD R0, R24, R27, R9 ;  /* 0x0000001b18007224 */ /* 0x000fe400078e0209 */
[----:B------:R0:W2:Y:S04]  /*1f60*/  LDG.E.64 R24, desc[UR6][R36.64] ;  /* 0x0000000624187981 */ /* 0x0000a8000c1e1b00 */
[----:B------:R-:W2:Y:S01]  /*1f70*/  LDL.64 R8, [UR14+0x50] ;  /* 0x0000500eff087983 */ /* 0x000ea20008100a00 */
[----:B-1----:R-:W-:Y:S01]  /*1f80*/  IADD3 R34, P2, R36, UR10, RZ ;  /* 0x0000000a24227c10 */ /* 0x002fe2000ff5e0ff */
[----:B------:R-:W-:Y:S02]  /*1f90*/  IMAD.IADD R7, R7, 0x1, R0 ;  /* 0x0000000107077824 */ /* 0x000fe400078e0200 */
[-C--:B---3--:R-:W-:Y:S01]  /*1fa0*/  IMAD R3, R3, R32.reuse, RZ ;  /* 0x0000002003037224 */ /* 0x088fe200078e02ff */
[----:B------:R-:W-:Y:S01]  /*1fb0*/  IADD3.X R35, R37, UR15, RZ, P2, !PT ;  /* 0x0000000f25237c10 */ /* 0x000fe200097fe4ff */
[----:B------:R-:W-:-:S04]  /*1fc0*/  IMAD.WIDE.U32 R26, R2, R32, R6 ;  /* 0x00000020021a7225 */ /* 0x000fc800078e0006 */
[----:B------:R-:W-:Y:S01]  /*1fd0*/  IMAD R0, R2, R33, R3 ;  /* 0x0000002102007224 */ /* 0x000fe200078e0203 */
[----:B------:R1:W3:Y:S04]  /*1fe0*/  LDG.E.64 R6, desc[UR6][R34.64] ;  /* 0x0000000622067981 */ /* 0x0002e8000c1e1b00 */
[----:B------:R-:W3:Y:S01]  /*1ff0*/  LDL.64 R2, [UR14+0x58] ;  /* 0x0000580eff027983 */ /* 0x000ee20008100a00 */
[----:B------:R-:W-:Y:S02]  /*2000*/  IADD3 R32, P2, R34, UR10, RZ ;  /* 0x0000000a22207c10 */ /* 0x000fe4000ff5e0ff */
[----:B------:R-:W-:Y:S02]  /*2010*/  IADD3 R27, R27, R0, RZ ;  /* 0x000000001b1b7210 */ /* 0x000fe40007ffe0ff */
[----:B------:R-:W-:Y:S01]  /*2020*/  IADD3.X R33, R35, UR15, RZ, P2, !PT ;  /* 0x0000000f23217c10 */ /* 0x000fe200097fe4ff */
[----:B-----5:R-:W-:-:S04]  /*2030*/  IMAD R29, R29, R30, RZ ;  /* 0x0000001e1d1d7224 */ /* 0x020fc800078e02ff */
[C---:B------:R-:W-:Y:S02]  /*2040*/  IMAD R0, R28.reuse, R31, R29 ;  /* 0x0000001f1c007224 */ /* 0x040fe400078e021d */
[----:B------:R-:W-:Y:S02]  /*2050*/  IMAD.WIDE.U32 R30, R28, R30, R26 ;  /* 0x0000001e1c1e7225 */ /* 0x000fe400078e001a */
[----:B------:R-:W4:Y:S04]  /*2060*/  LDG.E.64 R26, desc[UR6][R32.64] ;  /* 0x00000006201a7981 */ /* 0x000f28000c1e1b00 */
[----:B------:R-:W4:Y:S01]  /*2070*/  LDL.64 R28, [UR14+0x60] ;  /* 0x0000600eff1c7983 */ /* 0x000f220008100a00 */
[----:B------:R-:W-:Y:S01]  /*2080*/  IMAD.IADD R31, R31, 0x1, R0 ;  /* 0x000000011f1f7824 */ /* 0x000fe200078e0200 */
[----:B0-----:R-:W-:Y:S01]  /*2090*/  IADD3 R36, P2, R32, UR10, RZ ;  /* 0x0000000a20247c10 */ /* 0x001fe2000ff5e0ff */
[----:B--2---:R-:W-:-:S03]  /*20a0*/  IMAD R25, R25, R8, RZ ;  /* 0x0000000819197224 */ /* 0x004fc600078e02ff */
[----:B------:R-:W-:Y:S01]  /*20b0*/  IADD3.X R37, R33, UR15, RZ, P2, !PT ;  /* 0x0000000f21257c10 */ /* 0x000fe200097fe4ff */
[----:B-1----:R-:W-:-:S04]  /*20c0*/  IMAD.WIDE.U32 R34, R24, R8, R30 ;  /* 0x0000000818227225 */ /* 0x002fc800078e001e */
[----:B------:R-:W-:Y:S01]  /*20d0*/  IMAD R25, R24, R9, R25 ;  /* 0x0000000918197224 */ /* 0x000fe200078e0219 */
[----:B------:R-:W-:Y:S01]  /*20e0*/  IADD3 R30, P2, R36, UR10, RZ ;  /* 0x0000000a241e7c10 */ /* 0x000fe2000ff5e0ff */
[----:B------:R0:W2:Y:S03]  /*20f0*/  LDG.E.64 R8, desc[UR6][R36.64] ;  /* 0x0000000624087981 */ /* 0x0000a6000c1e1b00 */
[----:B------:R-:W-:Y:S02]  /*2100*/  IADD3 R35, R35, R25, RZ ;  /* 0x0000001923237210 */ /* 0x000fe40007ffe0ff */
[----:B------:R-:W2:Y:S01]  /*2110*/  LDL.64 R24, [UR14+0x68] ;  /* 0x0000680eff187983 */ /* 0x000ea20008100a00 */
[----:B------:R-:W-:Y:S01]  /*2120*/  IADD3.X R31, R37, UR15, RZ, P2, !PT ;  /* 0x0000000f251f7c10 */ /* 0x000fe200097fe4ff */
[----:B---3--:R-:W-:-:S04]  /*2130*/  IMAD R7, R7, R2, RZ ;  /* 0x0000000207077224 */ /* 0x008fc800078e02ff */
[C---:B------:R-:W-:Y:S01]  /*2140*/  IMAD R0, R6.reuse, R3, R7 ;  /* 0x0000000306007224 */ /* 0x040fe200078e0207 */
[----:B------:R-:W3:Y:S01]  /*2150*/  LDG.E.64 R32, desc[UR6][R30.64] ;  /* 0x000000061e207981 */ /* 0x000ee2000c1e1b00 */
[----:B------:R-:W-:-:S03]  /*2160*/  IMAD.WIDE.U32 R2, R6, R2, R34 ;  /* 0x0000000206027225 */ /* 0x000fc600078e0022 */
[----:B------:R-:W3:Y:S01]  /*2170*/  LDL.64 R34, [UR14+0x70] ;  /* 0x0000700eff227983 */ /* 0x000ee20008100a00 */
[----:B0-----:R-:W-:Y:S01]  /*2180*/  IADD3 R36, P2, R30, UR10, RZ ;  /* 0x0000000a1e247c10 */ /* 0x001fe2000ff5e0ff */
[----:B------:R-:W-:-:S03]  /*2190*/  IMAD.IADD R3, R3, 0x1, R0 ;  /* 0x0000000103037824 */ /* 0x000fc600078e0200 */
[----:B------:R-:W-:Y:S01]  /*21a0*/  IADD3.X R37, R31, UR15, RZ, P2, !PT ;  /* 0x0000000f1f257c10 */ /* 0x000fe200097fe4ff */
[----:B----4-:R-:W-:-:S04]  /*21b0*/  IMAD R7, R27, R28, RZ ;  /* 0x0000001c1b077224 */ /* 0x010fc800078e02ff */
[C---:B------:R-:W-:Y:S02]  /*21c0*/  IMAD R0, R26.reuse, R29, R7 ;  /* 0x0000001d1a007224 */ /* 0x040fe400078e0207 */
[----:B------:R-:W-:Y:S01]  /*21d0*/  IMAD.WIDE.U32 R26, R26, R28, R2 ;  /* 0x0000001c1a1a7225 */ /* 0x000fe200078e0002 */
[----:B------:R-:W4:Y:S04]  /*21e0*/  LDL.64 R6, [UR14+0x78] ;  /* 0x0000780eff067983 */ /* 0x000f280008100a00 */
[----:B------:R-:W4:Y:S01]  /*21f0*/  LDG.E.64 R2, desc[UR6][R36.64] ;  /* 0x0000000624027981 */ /* 0x000f22000c1e1b00 */
[----:B------:R-:W-:Y:S02]  /*2200*/  IADD3 R27, R27, R0, RZ ;  /* 0x000000001b1b7210 */ /* 0x000fe40007ffe0ff */
[----:B------:R-:W-:Y:S01]  /*2210*/  IADD3 R28, P2, R36, UR10, RZ ;  /* 0x0000000a241c7c10 */ /* 0x000fe2000ff5e0ff */
[----:B--2---:R-:W-:-:S04]  /*2220*/  IMAD R9, R9, R24, RZ ;  /* 0x0000001809097224 */ /* 0x004fc800078e02ff */
[C---:B------:R-:W-:Y:S02]  /*2230*/  IMAD R25, R8.reuse, R25, R9 ;  /* 0x0000001908197224 */ /* 0x040fe400078e0209 */
[----:B------:R-:W-:Y:S01]  /*2240*/  IMAD.WIDE.U32 R8, R8, R24, R26 ;  /* 0x0000001808087225 */ /* 0x000fe200078e001a */
[----:B------:R-:W-:-:S03]  /*2250*/  IADD3.X R29, R37, UR15, RZ, P2, !PT ;  /* 0x0000000f251d7c10 */ /* 0x000fc600097fe4ff */
[----:B------:R-:W-:Y:S02]  /*2260*/  IMAD.IADD R9, R9, 0x1, R25 ;  /* 0x0000000109097824 */ /* 0x000fe400078e0219 */
[-C--:B---3--:R-:W-:Y:S01]  /*2270*/  IMAD R25, R33, R34.reuse, RZ ;  /* 0x0000002221197224 */ /* 0x088fe200078e02ff */
[----:B------:R-:W2:Y:S03]  /*2280*/  LDG.E.64 R26, desc[UR6][R28.64] ;  /* 0x000000061c1a7981 */ /* 0x000ea6000c1e1b00 */
[C---:B------:R-:W-:Y:S02]  /*2290*/  IMAD R31, R32.reuse, R35, R25 ;  /* 0x00000023201f7224 */ /* 0x040fe400078e0219 */
[----:B------:R-:W2:Y:S01]  /*22a0*/  LDL.64 R24, [UR14+0x80] ;  /* 0x0000800eff187983 */ /* 0x000ea20008100a00 */
[----:B------:R-:W-:Y:S01]  /*22b0*/  IMAD.WIDE.U32 R32, R32, R34, R8 ;  /* 0x0000002220207225 */ /* 0x000fe200078e0008 */
[----:B------:R-:W-:-:S04]  /*22c0*/  IADD3 R34, P2, R28, UR10, RZ ;  /* 0x0000000a1c227c10 */ /* 0x000fc8000ff5e0ff */
[----:B------:R-:W-:Y:S02]  /*22d0*/  IADD3.X R35, R29, UR15, RZ, P2, !PT ;  /* 0x0000000f1d237c10 */ /* 0x000fe400097fe4ff */
[----:B------:R-:W-:Y:S02]  /*22e0*/  IADD3 R33, R33, R31, RZ ;  /* 0x0000001f21217210 */ /* 0x000fe40007ffe0ff */
[----:B------:R-:W-:Y:S01]  /*22f0*/  IADD3 R8, P2, R34, UR10, RZ ;  /* 0x0000000a22087c10 */ /* 0x000fe2000ff5e0ff */
[----:B------:R-:W3:Y:S04]  /*2300*/  LDG.E.64 R28, desc[UR6][R34.64] ;  /* 0x00000006221c7981 */ /* 0x000ee8000c1e1b00 */
[----:B------:R-:W3:Y:S01]  /*2310*/  LDL.64 R30, [UR14+0x88] ;  /* 0x0000880eff1e7983 */ /* 0x000ee20008100a00 */
[----:B------:R-:W-:Y:S01]  /*2320*/  IADD3.X R9, R35, UR15, RZ, P2, !PT ;  /* 0x0000000f23097c10 */ /* 0x000fe200097fe4ff */
[----:B----4-:R-:W-:-:S02]  /*2330*/  IMAD R3, R3, R6, RZ ;  /* 0x0000000603037224 */ /* 0x010fc400078e02ff */
[----:B------:R-:W-:-:S04]  /*2340*/  IMAD.WIDE.U32 R32, R2, R6, R32 ;  /* 0x0000000602207225 */ /* 0x000fc800078e0020 */
[----:B------:R-:W-:Y:S02]  /*2350*/  IMAD R0, R2, R7, R3 ;  /* 0x0000000702007224 */ /* 0x000fe400078e0203 */
[----:B------:R-:W4:Y:S04]  /*2360*/  LDG.E.64 R2, desc[UR6][R8.64] ;  /* 0x0000000608027981 */ /* 0x000f28000c1e1b00 */
[----:B------:R-:W4:Y:S01]  /*2370*/  LDL.64 R6, [UR14+0x90] ;  /* 0x0000900eff067983 */ /* 0x000f220008100a00 */
[----:B------:R-:W-:Y:S01]  /*2380*/  UIADD3 UR9, UP0, UR9, -0x10, URZ ;  /* 0xfffffff009097890 */ /* 0x000fe2000ff1e03f */
[----:B------:R-:W-:-:S03]  /*2390*/  IMAD.IADD R33, R33, 0x1, R0 ;  /* 0x0000000121217824 */ /* 0x000fc600078e0200 */
[----:B------:R-:W-:Y:S02]  /*23a0*/  UIADD3.X UR12, UR12, -0x1, URZ, UP0, !UPT ;  /* 0xffffffff0c0c7890 */ /* 0x000fe400087fe43f */
[----:B------:R-:W-:Y:S01]  /*23b0*/  UISETP.GT.U32.AND UP0, UPT, UR9, 0xc, UPT ;  /* 0x0000000c0900788c */ /* 0x000fe2000bf04070 */
[----:B--2---:R-:W-:-:S04]  /*23c0*/  IMAD R27, R27, R24, RZ ;  /* 0x000000181b1b7224 */ /* 0x004fc800078e02ff */
[C---:B------:R-:W-:Y:S02]  /*23d0*/  IMAD R27, R26.reuse, R25, R27 ;  /* 0x000000191a1b7224 */ /* 0x040fe400078e021b */
[----:B------:R-:W-:Y:S01]  /*23e0*/  IMAD.WIDE.U32 R24, R26, R24, R32 ;  /* 0x000000181a187225 */ /* 0x000fe200078e0020 */
[----:B------:R-:W-:-:S04]  /*23f0*/  UISETP.GT.AND.EX UP0, UPT, UR12, URZ, UPT, UP0 ;  /* 0x0000003f0c00728c */ /* 0x000fc8000bf04300 */
[----:B------:R-:W-:Y:S01]  /*2400*/  IADD3 R25, R25, R27, RZ ;  /* 0x0000001b19197210 */ /* 0x000fe20007ffe0ff */
[----:B---3--:R-:W-:Y:S01]  /*2410*/  IMAD R27, R29, R30, RZ ;  /* 0x0000001e1d1b7224 */ /* 0x008fe200078e02ff */
[----:B------:R-:W-:-:S03]  /*2420*/  PLOP3.LUT P3, PT, PT, PT, UP0, 0x80, 0x0 ;  /* 0x000000000000781c */ /* 0x000fc60003f6f008 */
[C---:B------:R-:W-:Y:S02]  /*2430*/  IMAD R27, R28.reuse, R31, R27 ;  /* 0x0000001f1c1b7224 */ /* 0x040fe400078e021b */
[----:B------:R-:W-:Y:S01]  /*2440*/  IMAD.WIDE.U32 R28, R28, R30, R24 ;  /* 0x0000001e1c1c7225 */ /* 0x000fe200078e0018 */
[----:B------:R-:W-:Y:S01]  /*2450*/  UIADD3 UR4, UP1, UR4, 0x10, URZ ;  /* 0x0000001004047890 */ /* 0x000fe2000ff3e03f */
[----:B------:R-:W-:Y:S02]  /*2460*/  IADD3 R0, P2, R8, UR10, RZ ;  /* 0x0000000a08007c10 */ /* 0x000fe4000ff5e0ff */
[----:B------:R-:W-:Y:S01]  /*2470*/  IMAD.IADD R29, R29, 0x1, R27 ;  /* 0x000000011d1d7824 */ /* 0x000fe200078e021b */
[----:B------:R-:W-:Y:S01]  /*2480*/  UIADD3.X UR5, URZ, UR5, URZ, UP1, !UPT ;  /* 0x000000053f057290 */ /* 0x000fe20008ffe43f */
[----:B------:R-:W-:Y:S01]  /*2490*/  IADD3.X R25, R9, UR15, RZ, P2, !PT ;  /* 0x0000000f09197c10 */ /* 0x000fe200097fe4ff */
[----:B----4-:R-:W-:-:S04]  /*24a0*/  IMAD R3, R3, R6, RZ ;  /* 0x0000000603037224 */ /* 0x010fc800078e02ff */
[C---:B------:R-:W-:Y:S02]  /*24b0*/  IMAD R3, R2.reuse, R7, R3 ;  /* 0x0000000702037224 */ /* 0x040fe400078e0203 */
[----:B------:R-:W-:-:S05]  /*24c0*/  IMAD.WIDE.U32 R6, R2, R6, R28 ;  /* 0x0000000602067225 */ /* 0x000fca00078e001c */
[----:B------:R-:W-:Y:S01]  /*24d0*/  IADD3 R7, R7, R3, RZ ;  /* 0x0000000307077210 */ /* 0x000fe20007ffe0ff */
[----:B------:R-:W-:Y:S06]  /*24e0*/  @P3 BRA `(.L_x_1643) ;  /* 0xfffffff400d43947 */ /* 0x000fec000383ffff */
.L_x_1642:
[----:B------:R-:W-:-:S04]  /*24f0*/  UISETP.GT.U32.AND UP0, UPT, UR9, 0x4, UPT ;  /* 0x000000040900788c */ /* 0x000fc8000bf04070 */
[----:B------:R-:W-:-:S06]  /*2500*/  UISETP.GT.AND.EX UP0, UPT, UR12, URZ, UPT, UP0 ;  /* 0x0000003f0c00728c */ /* 0x000fcc000bf04300 */
[----:B------:R-:W-:-:S13]  /*2510*/  PLOP3.LUT P2, PT, PT, PT, UP0, 0x80, 0x0 ;  /* 0x000000000000781c */ /* 0x000fda0003f4f008 */
[----:B------:R-:W-:Y:S05]  /*2520*/  @!P2 BRA `(.L_x_1644) ;  /* 0x00000004001ca947 */ /* 0x000fea0003800000 */
        /* <DEDUP_REMOVED lines=8> */
[----:B------:R-:W3:Y:S01]  /*25b0*/  LDG.E.64 R26, desc[UR6][R36.64] ;  /* 0x00000006241a7981 */ /* 0x000ee2000c1e1b00 */
[----:B------:R-:W-:-:S04]  /*25c0*/  IADD3 R8, P0, R36, UR10, RZ ;  /* 0x0000000a24087c10 */ /* 0x000fc8000ff1e0ff */
[----:B------:R-:W-:-:S05]  /*25d0*/  IADD3.X R9, R37, UR15, RZ, P0, !PT ;  /* 0x0000000f25097c10 */ /* 0x000fca00087fe4ff */
[----:B------:R0:W4:Y:S02]  /*25e0*/  LDG.E.64 R24, desc[UR6][R8.64] ;  /* 0x0000000608187981 */ /* 0x000124000c1e1b00 */
        /* <DEDUP_REMOVED lines=9> */
[----:B---3--:R-:W-:Y:S01]  /*2680*/  IMAD R27, R27, R28, RZ ;  /* 0x0000001c1b1b7224 */ /* 0x008fe200078e02ff */
[----:B------:R-:W-:-:S03]  /*2690*/  IADD3.X R33, R9, UR15, RZ, P0, !PT ;  /* 0x0000000f09217c10 */ /* 0x000fc600087fe4ff */
[C---:B------:R-:W-:Y:S02]  /*26a0*/  IMAD R0, R26.reuse, R29, R27 ;  /* 0x0000001d1a007224 */ /* 0x040fe400078e021b */
[----:B------:R-:W-:Y:S02]  /*26b0*/  IMAD.WIDE.U32 R34, R26, R28, R34 ;  /* 0x0000001c1a227225 */ /* 0x000fe400078e0022 */
[----:B------:R0:W3:Y:S04]  /*26c0*/  LDG.E.64 R28, desc[UR6][R32.64] ;  /* 0x00000006201c7981 */ /* 0x0000e8000c1e1b00 */
[----:B------:R-:W3:Y:S01]  /*26d0*/  LDL.64 R26, [UR14+0x38] ;  /* 0x0000380eff1a7983 */ /* 0x000ee20008100a00 */
[----:B----4-:R-:W-:Y:S02]  /*26e0*/  IMAD R9, R25, R2, RZ ;  /* 0x0000000219097224 */ /* 0x010fe400078e02ff */
[----:B------:R-:W-:-:S02]  /*26f0*/  IMAD.IADD R35, R35, 0x1, R0 ;  /* 0x0000000123237824 */ /* 0x000fc400078e0200 */
[C---:B------:R-:W-:Y:S02]  /*2700*/  IMAD R9, R24.reuse, R3, R9 ;  /* 0x0000000318097224 */ /* 0x040fe400078e0209 */
[----:B------:R-:W-:Y:S01]  /*2710*/  IMAD.WIDE.U32 R2, R24, R2, R34 ;  /* 0x0000000218027225 */ /* 0x000fe200078e0022 */
[----:B------:R-:W-:-:S04]  /*2720*/  IADD3 R34, P0, R32, UR10, RZ ;  /* 0x0000000a20227c10 */ /* 0x000fc8000ff1e0ff */
[----:B------:R-:W-:Y:S02]  /*2730*/  IADD3 R3, R3, R9, RZ ;  /* 0x0000000903037210 */ /* 0x000fe40007ffe0ff */
[----:B------:R-:W-:Y:S02]  /*2740*/  IADD3.X R35, R33, UR15, RZ, P0, !PT ;  /* 0x0000000f21237c10 */ /* 0x000fe400087fe4ff */
[----:B------:R-:W-:-:S03]  /*2750*/  IADD3 R24, P0, R34, UR10, RZ ;  /* 0x0000000a22187c10 */ /* 0x000fc6000ff1e0ff */
[----:B------:R-:W4:Y:S01]  /*2760*/  LDG.E.64 R8, desc[UR6][R34.64] ;  /* 0x0000000622087981 */ /* 0x000f22000c1e1b00 */
[-C--:B--2---:R-:W-:Y:S02]  /*2770*/  IMAD R7, R7, R30.reuse, RZ ;  /* 0x0000001e07077224 */ /* 0x084fe400078e02ff */
[----:B0-----:R-:W-:-:S04]  /*2780*/  IMAD.WIDE.U32 R32, R6, R30, R2 ;  /* 0x0000001e06207225 */ /* 0x001fc800078e0002 */
[----:B------:R-:W-:Y:S02]  /*2790*/  IMAD R25, R6, R31, R7 ;  /* 0x0000001f06197224 */ /* 0x000fe400078e0207 */
[----:B------:R-:W4:Y:S02]  /*27a0*/  LDL.64 R6, [UR14+0x40] ;  /* 0x0000400eff067983 */ /* 0x000f240008100a00 */
[----:B------:R-:W-:Y:S01]  /*27b0*/  IMAD.IADD R33, R33, 0x1, R25 ;  /* 0x0000000121217824 */ /* 0x000fe200078e0219 */
[----:B------:R-:W-:Y:S01]  /*27c0*/  IADD3.X R25, R35, UR15, RZ, P0, !PT ;  /* 0x0000000f23197c10 */ /* 0x000fe200087fe4ff */
[----:B------:R-:W2:Y:S01]  /*27d0*/  LDL.64 R30, [UR14+0x48] ;  /* 0x0000480eff1e7983 */ /* 0x000ea20008100a00 */
[----:B------:R-:W-:-:S04]  /*27e0*/  IADD3 R2, P0, R24, UR10, RZ ;  /* 0x0000000a18027c10 */ /* 0x000fc8000ff1e0ff */
[----:B------:R-:W-:Y:S02]  /*27f0*/  IADD3.X R3, R25, UR15, RZ, P0, !PT ;  /* 0x0000000f19037c10 */ /* 0x000fe400087fe4ff */
[----:B------:R-:W2:Y:S01]  /*2800*/  LDG.E.64 R24, desc[UR6][R24.64] ;  /* 0x0000000618187981 */ /* 0x000ea2000c1e1b00 */
[-C--:B---3--:R-:W-:Y:S02]  /*2810*/  IMAD R29, R29, R26.reuse, RZ ;  /* 0x0000001a1d1d7224 */ /* 0x088fe400078e02ff */
[----:B------:R-:W-:-:S04]  /*2820*/  IMAD.WIDE.U32 R32, R28, R26, R32 ;  /* 0x0000001a1c207225 */ /* 0x000fc800078e0020 */
[----:B------:R-:W-:Y:S02]  /*2830*/  IMAD R0, R28, R27, R29 ;  /* 0x0000001b1c007224 */ /* 0x000fe400078e021d */
[----:B------:R-:W3:Y:S04]  /*2840*/  LDG.E.64 R26, desc[UR6][R2.64] ;  /* 0x00000006021a7981 */ /* 0x000ee8000c1e1b00 */
[----:B------:R-:W3:Y:S01]  /*2850*/  LDL.64 R28, [UR14+0x50] ;  /* 0x0000500eff1c7983 */ /* 0x000ee20008100a00 */
[----:B------:R-:W-:Y:S02]  /*2860*/  IADD3 R33, R33, R0, RZ ;  /* 0x0000000021217210 */ /* 0x000fe40007ffe0ff */
[----:B------:R-:W-:Y:S01]  /*2870*/  IADD3 R0, P2, R2, UR10, RZ ;  /* 0x0000000a02007c10 */ /* 0x000fe2000ff5e0ff */
[----:B------:R-:W-:Y:S01]  /*2880*/  UIADD3 UR9, UP1, UR9, -0x8, URZ ;  /* 0xfffffff809097890 */ /* 0x000fe2000ff3e03f */
[----:B------:R-:W-:Y:S01]  /*2890*/  PLOP3.LUT P0, PT, PT, PT, PT, 0x8, 0x0 ;  /* 0x000000000000781c */ /* 0x000fe20003f0e170 */
[----:B------:R-:W-:-:S02]  /*28a0*/  UIADD3 UR4, UP0, UR4, 0x8, URZ ;  /* 0x0000000804047890 */ /* 0x000fc4000ff1e03f */
[----:B------:R-:W-:Y:S02]  /*28b0*/  UIADD3.X UR12, UR12, -0x1, URZ, UP1, !UPT ;  /* 0xffffffff0c0c7890 */ /* 0x000fe40008ffe43f */
[----:B------:R-:W-:Y:S01]  /*28c0*/  UIADD3.X UR5, URZ, UR5, URZ, UP0, !UPT ;  /* 0x000000053f057290 */ /* 0x000fe200087fe43f */
[----:B----4-:R-:W-:-:S04]  /*28d0*/  IMAD R9, R9, R6, RZ ;  /* 0x0000000609097224 */ /* 0x010fc800078e02ff */
        /* <DEDUP_REMOVED lines=9> */
[----:B------:R-:W-:Y:S01]  /*2970*/  IMAD.WIDE.U32 R6, R26, R28, R24 ;  /* 0x0000001c1a067225 */ /* 0x000fe200078e0018 */
[----:B------:R-:W-:-:S03]  /*2980*/  IADD3.X R25, R3, UR15, RZ, P2, !PT ;  /* 0x0000000f03197c10 */ /* 0x000fc600097fe4ff */
[----:B------:R-:W-:-:S07]  /*2990*/  IMAD.IADD R7, R7, 0x1, R9 ;  /* 0x0000000107077824 */ /* 0x000fce00078e0209 */
.L_x_1644:
[----:B------:R-:W-:-:S04]  /*29a0*/  ISETP.NE.U32.AND P2, PT, RZ, UR9, PT ;  /* 0x00000009ff007c0c */ /* 0x000fc8000bf45070 */
[----:B------:R-:W-:-:S13]  /*29b0*/  ISETP.NE.OR.EX P0, PT, RZ, UR12, P0, P2 ;  /* 0x0000000cff007c0c */ /* 0x000fda0008705720 */
[----:B------:R-:W-:Y:S05]  /*29c0*/  @!P0 BRA `(.L_x_1640) ;  /* 0x0000000000a88947 */ /* 0x000fea0003800000 */
.L_x_1641:
[----:B------:R-:W-:Y:S01]  /*29d0*/  ULEA UR14, UR4, UR13, 0x3 ;  /* 0x0000000d040e7291 */ /* 0x000fe2000f8e183f */
[----:B------:R-:W-:Y:S01]  /*29e0*/  MOV R2, R0 ;  /* 0x0000000000027202 */ /* 0x000fe20000000f00 */
[----:B------:R-:W-:-:S06]  /*29f0*/  IMAD.MOV.U32 R3, RZ, RZ, R25 ;  /* 0x000000ffff037224 */ /* 0x000fcc00078e0019 */
[----:B------:R-:W2:Y:S04]  /*2a00*/  LDG.E.64 R2, desc[UR6][R2.64] ;  /* 0x0000000602027981 */ /* 0x000ea8000c1e1b00 */
[----:B------:R-:W2:Y:S01]  /*2a10*/  LDL.64 R8, [UR14+0x18] ;  /* 0x0000180eff087983 */ /* 0x000ea20008100a00 */
[----:B------:R-:W-:-:S03]  /*2a20*/  IADD3 R36, P0, R0, UR10, RZ ;  /* 0x0000000a00247c10 */ /* 0x000fc6000ff1e0ff */
[----:B------:R-:W3:Y:S01]  /*2a30*/  LDL.64 R26, [UR14+0x20] ;  /* 0x0000200eff1a7983 */ /* 0x000ee20008100a00 */
[----:B------:R-:W-:Y:S02]  /*2a40*/  IADD3.X R37, R25, UR15, RZ, P0, !PT ;  /* 0x0000000f19257c10 */ /* 0x000fe400087fe4ff */
[----:B------:R-:W-:Y:S01]  /*2a50*/  IADD3 R24, P0, R36, UR10, RZ ;  /* 0x0000000a24187c10 */ /* 0x000fe2000ff1e0ff */
[----:B------:R-:W4:Y:S04]  /*2a60*/  LDL.64 R30, [UR14+0x28] ;  /* 0x0000280eff1e7983 */ /* 0x000f280008100a00 */
[----:B------:R-:W3:Y:S01]  /*2a70*/  LDG.E.64 R32, desc[UR6][R36.64] ;  /* 0x0000000624207981 */ /* 0x000ee2000c1e1b00 */
[----:B------:R-:W-:-:S05]  /*2a80*/  IADD3.X R25, R37, UR15, RZ, P0, !PT ;  /* 0x0000000f25197c10 */ /* 0x000fca00087fe4ff */
[----:B------:R0:W4:Y:S02]  /*2a90*/  LDG.E.64 R28, desc[UR6][R24.64] ;  /* 0x00000006181c7981 */ /* 0x000124000c1e1b00 */
[----:B0-----:R-:W-:-:S04]  /*2aa0*/  IADD3 R24, P0, R24, UR10, RZ ;  /* 0x0000000a18187c10 */ /* 0x001fc8000ff1e0ff */
[----:B------:R-:W-:Y:S01]  /*2ab0*/  IADD3.X R25, R25, UR15, RZ, P0, !PT ;  /* 0x0000000f19197c10 */ /* 0x000fe200087fe4ff */
[-C--:B--2---:R-:W-:Y:S02]  /*2ac0*/  IMAD R3, R3, R8.reuse, RZ ;  /* 0x0000000803037224 */ /* 0x084fe400078e02ff */
[C---:B------:R-:W-:Y:S02]  /*2ad0*/  IMAD.WIDE.U32 R34, R2.reuse, R8, R6 ;  /* 0x0000000802227225 */ /* 0x040fe400078e0006 */
[----:B------:R-:W2:Y:S02]  /*2ae0*/  LDL.64 R6, [UR14+0x30] ;  /* 0x0000300eff067983 */ /* 0x000ea40008100a00 */
[----:B------:R-:W-:Y:S02]  /*2af0*/  IMAD R9, R2, R9, R3 ;  /* 0x0000000902097224 */ /* 0x000fe400078e0203 */
[----:B------:R0:W2:Y:S03]  /*2b00*/  LDG.E.64 R2, desc[UR6][R24.64] ;  /* 0x0000000618027981 */ /* 0x0000a6000c1e1b00 */
[----:B------:R-:W-:Y:S01]  /*2b10*/  IADD3 R35, R35, R9, RZ ;  /* 0x0000000923237210 */ /* 0x000fe20007ffe0ff */
[----:B---3--:R-:W-:Y:S01]  /*2b20*/  IMAD R9, R33, R26, RZ ;  /* 0x0000001a21097224 */ /* 0x008fe200078e02ff */
[----:B------:R-:W-:-:S03]  /*2b30*/  UIADD3 UR9, UP0, UR9, -0x4, URZ ;  /* 0xfffffffc09097890 */ /* 0x000fc6000ff1e03f */
[C---:B------:R-:W-:Y:S02]  /*2b40*/  IMAD R9, R32.reuse, R27, R9 ;  /* 0x0000001b20097224 */ /* 0x040fe400078e0209 */
[----:B------:R-:W-:Y:S01]  /*2b50*/  IMAD.WIDE.U32 R26, R32, R26, R34 ;  /* 0x0000001a201a7225 */ /* 0x000fe200078e0022 */
[----:B------:R-:W-:Y:S01]  /*2b60*/  UIADD3.X UR12, UR12, -0x1, URZ, UP0, !UPT ;  /* 0xffffffff0c0c7890 */ /* 0x000fe200087fe43f */
[----:B------:R-:W-:Y:S02]  /*2b70*/  ISETP.NE.U32.AND P0, PT, RZ, UR9, PT ;  /* 0x00000009ff007c0c */ /* 0x000fe4000bf05070 */
[----:B------:R-:W-:Y:S02]  /*2b80*/  IMAD.IADD R27, R27, 0x1, R9 ;  /* 0x000000011b1b7824 */ /* 0x000fe400078e0209 */
[----:B----4-:R-:W-:Y:S01]  /*2b90*/  IMAD R9, R29, R30, RZ ;  /* 0x0000001e1d097224 */ /* 0x010fe200078e02ff */
[----:B------:R-:W-:-:S03]  /*2ba0*/  ISETP.NE.AND.EX P0, PT, RZ, UR12, PT, P0 ;  /* 0x0000000cff007c0c */ /* 0x000fc6000bf05300 */
[C---:B------:R-:W-:Y:S02]  /*2bb0*/  IMAD R9, R28.reuse, R31, R9 ;  /* 0x0000001f1c097224 */ /* 0x040fe400078e0209 */
[----:B------:R-:W-:Y:S01]  /*2bc0*/  IMAD.WIDE.U32 R28, R28, R30, R26 ;  /* 0x0000001e1c1c7225 */ /* 0x000fe200078e001a */
[----:B------:R-:W-:Y:S01]  /*2bd0*/  UIADD3 UR4, UP0, UR4, 0x4, URZ ;  /* 0x0000000404047890 */ /* 0x000fe2000ff1e03f */
[----:B------:R-:W-:-:S03]  /*2be0*/  IADD3 R0, P2, R24, UR10, RZ ;  /* 0x0000000a18007c10 */ /* 0x000fc6000ff5e0ff */
[----:B------:R-:W-:Y:S01]  /*2bf0*/  IADD3 R29, R29, R9, RZ ;  /* 0x000000091d1d7210 */ /* 0x000fe20007ffe0ff */
[----:B------:R-:W-:Y:S01]  /*2c00*/  UIADD3.X UR5, URZ, UR5, URZ, UP0, !UPT ;  /* 0x000000053f057290 */ /* 0x000fe200087fe43f */
[----:B0-----:R-:W-:Y:S01]  /*2c10*/  IADD3.X R25, R25, UR15, RZ, P2, !PT ;  /* 0x0000000f19197c10 */ /* 0x001fe200097fe4ff */
[----:B--2---:R-:W-:-:S04]  /*2c20*/  IMAD R3, R3, R6, RZ ;  /* 0x0000000603037224 */ /* 0x004fc800078e02ff */
[C---:B------:R-:W-:Y:S02]  /*2c30*/  IMAD R3, R2.reuse, R7, R3 ;  /* 0x0000000702037224 */ /* 0x040fe400078e0203 */
[----:B------:R-:W-:-:S04]  /*2c40*/  IMAD.WIDE.U32 R6, R2, R6, R28 ;  /* 0x0000000602067225 */ /* 0x000fc800078e001c */
[----:B------:R-:W-:Y:S01]  /*2c50*/  IMAD.IADD R7, R7, 0x1, R3 ;  /* 0x0000000107077824 */ /* 0x000fe200078e0203 */
[----:B------:R-:W-:Y:S06]  /*2c60*/  @P0 BRA `(.L_x_1641) ;  /* 0xfffffffc00580947 */ /* 0x000fec000383ffff */
.L_x_1640:
[----:B------:R-:W-:-:S06]  /*2c70*/  ULOP3.LUT UR16, UR16, 0x3, URZ, 0xc0, !UPT ;  /* 0x0000000310107892 */ /* 0x000fcc000f8ec03f */
[----:B------:R-:W-:-:S04]  /*2c80*/  ISETP.NE.U32.AND P0, PT, RZ, UR16, PT ;  /* 0x00000010ff007c0c */ /* 0x000fc8000bf05070 */
[----:B------:R-:W-:-:S13]  /*2c90*/  ISETP.NE.AND.EX P0, PT, RZ, RZ, PT, P0 ;  /* 0x000000ffff00720c */ /* 0x000fda0003f05300 */
[----:B------:R-:W-:Y:S05]  /*2ca0*/  @!P0 BRA `(.L_x_1639) ;  /* 0x0000000000bc8947 */ /* 0x000fea0003800000 */
[----:B------:R-:W-:Y:S01]  /*2cb0*/  ULDC.64 UR10, c[0x0][0x220] ;  /* 0x00008800000a7ab9 */ /* 0x000fe20000000a00 */
[----:B------:R-:W-:Y:S01]  /*2cc0*/  ULDC.64 UR14, c[0x0][0x218] ;  /* 0x00008600000e7ab9 */ /* 0x000fe20000000a00 */
[----:B-----5:R-:W-:Y:S02]  /*2cd0*/  IMAD R9, R11, UR10, RZ ;  /* 0x0000000a0b097c24 */ /* 0x020fe4000f8e02ff */
[----:B------:R-:W-:-:S04]  /*2ce0*/  IMAD.WIDE.U32 R2, R10, UR10, RZ ;  /* 0x0000000a0a027c25 */ /* 0x000fc8000f8e00ff */
[----:B------:R-:W-:Y:S01]  /*2cf0*/  IMAD R9, R10, UR11, R9 ;  /* 0x0000000b0a097c24 */ /* 0x000fe2000f8e0209 */
[----:B------:R-:W-:Y:S02]  /*2d00*/  ULDC.64 UR10, c[0x0][0x270] ;  /* 0x00009c00000a7ab9 */ /* 0x000fe40000000a00 */
[----:B------:R-:W-:Y:S02]  /*2d10*/  UIMAD UR5, UR5, UR10, URZ ;  /* 0x0000000a050572a4 */ /* 0x000fe4000f8e023f */
[----:B------:R-:W-:Y:S01]  /*2d20*/  IADD3 R3, R3, R9, RZ ;  /* 0x0000000903037210 */ /* 0x000fe20007ffe0ff */
[----:B------:R-:W-:Y:S01]  /*2d30*/  IMAD.U32 R9, RZ, RZ, UR10 ;  /* 0x0000000aff097e24 */ /* 0x000fe2000f8e00ff */
[----:B------:R-:W-:-:S03]  /*2d40*/  UIMAD UR5, UR4, UR11, UR5 ;  /* 0x0000000b040572a4 */ /* 0x000fc6000f8e0205 */
[----:B------:R-:W-:Y:S01]  /*2d50*/  IMAD.WIDE.U32 R2, R9, UR4, R2 ;  /* 0x0000000409027c25 */ /* 0x000fe2000f8e0002 */
[----:B------:R-:W-:-:S04]  /*2d60*/  ULEA UR4, UR4, UR13, 0x3 ;  /* 0x0000000d04047291 */ /* 0x000fc8000f8e183f */
[----:B------:R-:W-:Y:S02]  /*2d70*/  IADD3 R3, R3, UR5, RZ ;  /* 0x0000000503037c10 */ /* 0x000fe4000fffe0ff */
[----:B------:R-:W-:-:S03]  /*2d80*/  LEA R10, P0, R2, UR14, 0x3 ;  /* 0x0000000e020a7c11 */ /* 0x000fc6000f8018ff */
[----:B------:R-:W2:Y:S01]  /*2d90*/  LDL.64 R8, [UR4+0x18] ;  /* 0x00001804ff087983 */ /* 0x000ea20008100a00 */
[----:B------:R-:W-:-:S05]  /*2da0*/  LEA.HI.X R11, R2, UR15, R3, 0x3, P0 ;  /* 0x0000000f020b7c11 */ /* 0x000fca00080f1c03 */
        /* <DEDUP_REMOVED lines=10> */
[----:B------:R-:W2:Y:S01]  /*2e50*/  LDL.64 R24, [UR4+0x20] ;  /* 0x00002004ff187983 */ /* 0x000ea20008100a00 */
[----:B------:R-:W-:Y:S02]  /*2e60*/  USHF.L.U32 UR9, UR10, 0x3, URZ ;  /* 0x000000030a097899 */ /* 0x000fe4000800063f */
[----:B------:R-:W-:Y:S02]  /*2e70*/  UISETP.NE.AND.EX UP0, UPT, URZ, URZ, UPT, UP0 ;  /* 0x0000003f3f00728c */ /* 0x000fe4000bf05300 */
[----:B------:R-:W-:Y:S02]  /*2e80*/  USHF.L.U64.HI UR5, UR10, 0x3, UR11 ;  /* 0x000000030a057899 */ /* 0x000fe4000801020b */
[----:B------:R-:W-:Y:S02]  /*2e90*/  IADD3 R26, P0, R10, UR9, RZ ;  /* 0x000000090a1a7c10 */ /* 0x000fe4000ff1e0ff */
[----:B------:R-:W-:-:S02]  /*2ea0*/  PLOP3.LUT P2, PT, PT, PT, UP0, 0x80, 0x0 ;  /* 0x000000000000781c */ /* 0x000fc40003f4f008 */
[----:B------:R-:W-:-:S05]  /*2eb0*/  IADD3.X R27, R11, UR5, RZ, P0, !PT ;  /* 0x000000050b1b7c10 */ /* 0x000fca00087fe4ff */
[----:B------:R-:W2:Y:S06]  /*2ec0*/  LDG.E.64 R10, desc[UR6][R26.64] ;  /* 0x000000061a0a7981 */ /* 0x000eac000c1e1b00 */
[----:B------:R-:W-:Y:S01]  /*2ed0*/  @P2 IADD3 R8, P0, R26, UR9, RZ ;  /* 0x000000091a082c10 */ /* 0x000fe2000ff1e0ff */
[----:B------:R-:W3:Y:S03]  /*2ee0*/  @P2 LDL.64 R2, [UR4+0x28] ;  /* 0x00002804ff022983 */ /* 0x000ee60008100a00 */
[----:B------:R-:W-:-:S06]  /*2ef0*/  @P2 IADD3.X R9, R27, UR5, RZ, P0, !PT ;  /* 0x000000051b092c10 */ /* 0x000fcc00087fe4ff */
        /* <DEDUP_REMOVED lines=8> */
[----:B------:R-:W-:Y:S01]  /*2f80*/  @P2 IMAD.IADD R7, R3, 0x1, R11 ;  /* 0x0000000103072824 */ /* 0x000fe200078e020b */
[----:B------:R-:W-:-:S07]  /*2f90*/  @P2 MOV R6, R2 ;  /* 0x0000000200062202 */ /* 0x000fce0000000f00 */
.L_x_1639:
[----:B-----5:R-:W-:Y:S02]  /*2fa0*/  CS2R R10, SRZ ;  /* 0x00000000000a7805 */ /* 0x020fe4000001ff00 */
[----:B------:R-:W-:Y:S01]  /*2fb0*/  CS2R R8, SRZ ;  /* 0x0000000000087805 */ /* 0x000fe2000001ff00 */
        /* <DEDUP_REMOVED lines=13> */
[----:B------:R-:W-:Y:S01]  /*3090*/  UIADD3 UR9, UP0, -UR9, UR10, URZ ;  /* 0x0000000a09097290 */ /* 0x000fe2000ff1e13f */
[----:B------:R-:W-:Y:S01]  /*30a0*/  ULDC.64 UR4, c[0x0][0x220] ;  /* 0x0000880000047ab9 */ /* 0x000fe20000000a00 */
[----:B------:R-:W-:Y:S01]  /*30b0*/  USHF.L.U32 UR15, UR15, 0x3, URZ ;  /* 0x000000030f0f7899 */ /* 0x000fe2000800063f */
[----:B------:R-:W-:Y:S01]  /*30c0*/  IMAD R25, R13, UR4, RZ ;  /* 0x000000040d197c24 */ /* 0x000fe2000f8e02ff */
[----:B------:R-:W-:Y:S02]  /*30d0*/  UIADD3.X UR12, UR11, -0x1, URZ, UP0, !UPT ;  /* 0xffffffff0b0c7890 */ /* 0x000fe400087fe43f */
[----:B------:R-:W-:Y:S01]  /*30e0*/  ISETP.LT.U32.AND P0, PT, RZ, UR9, PT ;  /* 0x00000009ff007c0c */ /* 0x000fe2000bf01070 */
[----:B------:R-:W-:Y:S01]  /*30f0*/  IMAD.WIDE.U32 R2, R12, UR4, RZ ;  /* 0x000000040c027c25 */ /* 0x000fe2000f8e00ff */
[----:B------:R-:W-:-:S03]  /*3100*/  UIMAD.WIDE.U32 UR10, UR14, 0x8, URZ ;  /* 0x000000080e0a78a5 */ /* 0x000fc6000f8e003f */
[----:B------:R-:W-:Y:S01]  /*3110*/  IMAD.U32 R0, RZ, RZ, UR12 ;  /* 0x0000000cff007e24 */ /* 0x000fe2000f8e00ff */
[----:B------:R-:W-:Y:S01]  /*3120*/  UIADD3 UR15, UR11, UR15, URZ ;  /* 0x0000000f0b0f7290 */ /* 0x000fe2000fffe03f */
[----:B------:R-:W-:Y:S01]  /*3130*/  IMAD R25, R12, UR5, R25 ;  /* 0x000000050c197c24 */ /* 0x000fe2000f8e0219 */
[----:B------:R-:W-:Y:S02]  /*3140*/  ULDC.64 UR4, c[0x0][0x218] ;  /* 0x0000860000047ab9 */ /* 0x000fe40000000a00 */
[----:B------:R-:W-:Y:S02]  /*3150*/  ISETP.GT.AND.EX P0, PT, R0, RZ, PT, P0 ;  /* 0x000000ff0000720c */ /* 0x000fe40003f04300 */
[----:B------:R-:W-:Y:S01]  /*3160*/  LEA R0, P2, R2, UR4, 0x3 ;  /* 0x0000000402007c11 */ /* 0x000fe2000f8418ff */
[----:B------:R-:W-:Y:S01]  /*3170*/  UMOV UR4, URZ ;  /* 0x0000003f00047c82 */ /* 0x000fe20008000000 */
[----:B------:R-:W-:-:S04]  /*3180*/  IADD3 R27, R3, R25, RZ ;  /* 0x00000019031b7210 */ /* 0x000fc80007ffe0ff */
[----:B------:R-:W-:Y:S01]  /*3190*/  LEA.HI.X R27, R2, UR5, R27, 0x3, P2 ;  /* 0x00000005021b7c11 */ /* 0x000fe200090f1c1b */
[----:B------:R-:W-:-:S04]  /*31a0*/  UMOV UR5, URZ ;  /* 0x0000003f00057c82 */ /* 0x000fc80008000000 */
[----:B------:R-:W-:Y:S05]  /*31b0*/  @!P0 BRA `(.L_x_1647) ;  /* 0x0000000c00788947 */ /* 0x000fea0003800000 */
[----:B------:R-:W-:Y:S01]  /*31c0*/  UISETP.GT.U32.AND UP0, UPT, UR9, 0xc, UPT ;  /* 0x0000000c0900788c */ /* 0x000fe2000bf04070 */
[----:B------:R-:W-:-:S03]  /*31d0*/  PLOP3.LUT P0, PT, PT, PT, PT, 0x80, 0x0 ;  /* 0x000000000000781c */ /* 0x000fc60003f0f070 */
[----:B------:R-:W-:-:S06]  /*31e0*/  UISETP.GT.AND.EX UP0, UPT, UR12, URZ, UPT, UP0 ;  /* 0x0000003f0c00728c */ /* 0x000fcc000bf04300 */
[----:B------:R-:W-:-:S13]  /*31f0*/  PLOP3.LUT P2, PT, PT, PT, UP0, 0x80, 0x0 ;  /* 0x000000000000781c */ /* 0x000fda0003f4f008 */
[----:B------:R-:W-:Y:S05]  /*3200*/  @!P2 BRA `(.L_x_1648) ;  /* 0x00000008002ca947 */ /* 0x000fea0003800000 */
[----:B------:R-:W-:-:S13]  /*3210*/  PLOP3.LUT P0, PT, PT, PT, PT, 0x8, 0x0 ;  /* 0x000000000000781c */ /* 0x000fda0003f0e170 */
.L_x_1649:
[----:B------:R-:W-:Y:S01]  /*3220*/  ULEA UR14, UR4, UR13, 0x3 ;  /* 0x0000000d040e7291 */ /* 0x000fe2000f8e183f */
[----:B------:R-:W-:Y:S01]  /*3230*/  IMAD.MOV.U32 R26, RZ, RZ, R0 ;  /* 0x000000ffff1a7224 */ /* 0x000fe200078e0000 */
[----:B------:R-:W-:-:S04]  /*3240*/  IADD3 R34, P2, R0, UR10, RZ ;  /* 0x0000000a00227c10 */ /* 0x000fc8000ff5e0ff */
[----:B------:R-:W2:Y:S04]  /*3250*/  LDG.E.64 R28, desc[UR6][R26.64] ;  /* 0x000000061a1c7981 */ /* 0x000ea8000c1e1b00 */
[----:B------:R-:W2:Y:S01]  /*3260*/  LDL.64 R30, [UR14+0x18] ;  /* 0x0000180eff1e7983 */ /* 0x000ea20008100a00 */
[----:B------:R-:W-:-:S03]  /*3270*/  IADD3.X R35, R27, UR15, RZ, P2, !PT ;  /* 0x0000000f1b237c10 */ /* 0x000fc600097fe4ff */
[----:B------:R-:W3:Y:S04]  /*3280*/  LDL.64 R26, [UR14+0x20] ;  /* 0x0000200eff1a7983 */ /* 0x000ee80008100a00 */
[----:B------:R-:W3:Y:S01]  /*3290*/  LDG.E.64 R24, desc[UR6][R34.64] ;  /* 0x0000000622187981 */ /* 0x000ee2000c1e1b00 */
[----:B------:R-:W-:-:S04]  /*32a0*/  IADD3 R2, P2, R34, UR10, RZ ;  /* 0x0000000a22027c10 */ /* 0x000fc8000ff5e0ff */
[----:B------:R-:W-:Y:S01]  /*32b0*/  IADD3.X R3, R35, UR15, RZ, P2, !PT ;  /* 0x0000000f23037c10 */ /* 0x000fe200097fe4ff */
[-C--:B--2---:R-:W-:Y:S02]  /*32c0*/  IMAD R29, R29, R30.reuse, RZ ;  /* 0x0000001e1d1d7224 */ /* 0x084fe400078e02ff */
[C---:B------:R-:W-:Y:S02]  /*32d0*/  IMAD.WIDE.U32 R32, R28.reuse, R30, R8 ;  /* 0x0000001e1c207225 */ /* 0x040fe400078e0008 */
[----:B------:R-:W2:Y:S02]  /*32e0*/  LDL.64 R8, [UR14+0x28] ;  /* 0x0000280eff087983 */ /* 0x000ea40008100a00 */
[----:B------:R-:W-:Y:S02]  /*32f0*/  IMAD R31, R28, R31, R29 ;  /* 0x0000001f1c1f7224 */ /* 0x000fe400078e021d */
[----:B------:R-:W2:Y:S01]  /*3300*/  LDG.E.64 R28, desc[UR6][R2.64] ;  /* 0x00000006021c7981 */ /* 0x000ea2000c1e1b00 */
[----:B------:R-:W-:Y:S01]  /*3310*/  IADD3 R30, P2, R2, UR10, RZ ;  /* 0x0000000a021e7c10 */ /* 0x000fe2000ff5e0ff */
[----:B---3--:R-:W-:Y:S01]  /*3320*/  IMAD R25, R25, R26, RZ ;  /* 0x0000001a19197224 */ /* 0x008fe200078e02ff */
[----:B------:R-:W-:-:S02]  /*3330*/  IADD3 R33, R33, R31, RZ ;  /* 0x0000001f21217210 */ /* 0x000fc40007ffe0ff */
[----:B------:R-:W-:Y:S01]  /*3340*/  IADD3.X R31, R3, UR15, RZ, P2, !PT ;  /* 0x0000000f031f7c10 */ /* 0x000fe200097fe4ff */
        /* <DEDUP_REMOVED lines=10> */
[----:B------:R-:W2:Y:S01]  /*33f0*/  LDL.64 R2, [UR14+0x38] ;  /* 0x0000380eff027983 */ /* 0x000ea20008100a00 */
[----:B------:R-:W-:-:S03]  /*3400*/  IADD3 R28, P2, R32, UR10, RZ ;  /* 0x0000000a201c7c10 */ /* 0x000fc6000ff5e0ff */
[----:B------:R-:W2:Y:S01]  /*3410*/  LDG.E.64 R8, desc[UR6][R32.64] ;  /* 0x0000000620087981 */ /* 0x000ea2000c1e1b00 */
[----:B------:R-:W-:Y:S01]  /*3420*/  IADD3 R35, R35, R29, RZ ;  /* 0x0000001d23237210 */ /* 0x000fe20007ffe0ff */
[----:B---3--:R-:W-:Y:S01]  /*3430*/  IMAD R27, R27, R24, RZ ;  /* 0x000000181b1b7224 */ /* 0x008fe200078e02ff */
[----:B------:R-:W-:-:S03]  /*3440*/  IADD3.X R29, R33, UR15, RZ, P2, !PT ;  /* 0x0000000f211d7c10 */ /* 0x000fc600097fe4ff */
[C---:B------:R-:W-:Y:S02]  /*3450*/  IMAD R31, R26.reuse, R25, R27 ;  /* 0x000000191a1f7224 */ /* 0x040fe400078e021b */
[----:B------:R-:W-:Y:S02]  /*3460*/  IMAD.WIDE.U32 R34, R26, R24, R34 ;  /* 0x000000181a227225 */ /* 0x000fe400078e0022 */
[----:B------:R-:W3:Y:S04]  /*3470*/  LDL.64 R24, [UR14+0x40] ;  /* 0x0000400eff187983 */ /* 0x000ee80008100a00 */
[----:B------:R0:W3:Y:S01]  /*3480*/  LDG.E.64 R26, desc[UR6][R28.64] ;  /* 0x000000061c1a7981 */ /* 0x0000e2000c1e1b00 */
[----:B------:R-:W-:Y:S01]  /*3490*/  IADD3 R30, P2, R28, UR10, RZ ;  /* 0x0000000a1c1e7c10 */ /* 0x000fe2000ff5e0ff */
[----:B------:R-:W-:-:S03]  /*34a0*/  IMAD.IADD R35, R35, 0x1, R31 ;  /* 0x0000000123237824 */ /* 0x000fc600078e021f */
[----:B------:R-:W-:Y:S02]  /*34b0*/  IADD3.X R31, R29, UR15, RZ, P2, !PT ;  /* 0x0000000f1d1f7c10 */ /* 0x000fe400097fe4ff */
[----:B0-----:R-:W-:-:S04]  /*34c0*/  IADD3 R28, P2, R30, UR10, RZ ;  /* 0x0000000a1e1c7c10 */ /* 0x001fc8000ff5e0ff */
[----:B------:R-:W-:Y:S01]  /*34d0*/  IADD3.X R29, R31, UR15, RZ, P2, !PT ;  /* 0x0000000f1f1d7c10 */ /* 0x000fe200097fe4ff */
[-C--:B--2---:R-:W-:Y:S02]  /*34e0*/  IMAD R9, R9, R2.reuse, RZ ;  /* 0x0000000209097224 */ /* 0x084fe400078e02ff */
[----:B------:R-:W-:-:S04]  /*34f0*/  IMAD.WIDE.U32 R32, R8, R2, R34 ;  /* 0x0000000208207225 */ /* 0x000fc800078e0022 */
[----:B------:R-:W-:Y:S02]  /*3500*/  IMAD R37, R8, R3, R9 ;  /* 0x0000000308257224 */ /* 0x000fe400078e0209 */
        /* <DEDUP_REMOVED lines=66> */
[----:B------:R-:W-:Y:S01]  /*3930*/  IADD3.X R3, R31, UR15, RZ, P2, !PT ;  /* 0x0000000f1f037c10 */ /* 0x000fe200097fe4ff */
[-C--:B---3--:R-:W-:Y:S02]  /*3940*/  IMAD R25, R25, R26.reuse, RZ ;  /* 0x0000001a19197224 */ /* 0x088fe400078e02ff */
[----:B------:R-:W-:-:S04]  /*3950*/  IMAD.WIDE.U32 R34, R24, R26, R34 ;  /* 0x0000001a18227225 */ /* 0x000fc800078e0022 */
[----:B------:R-:W-:Y:S02]  /*3960*/  IMAD R29, R24, R27, R25 ;  /* 0x0000001b181d7224 */ /* 0x000fe400078e0219 */
[----:B------:R-:W3:Y:S04]  /*3970*/  LDL.64 R26, [UR14+0x90] ;  /* 0x0000900eff1a7983 */ /* 0x000ee80008100a00 */
[----:B------:R-:W3:Y:S01]  /*3980*/  LDG.E.64 R24, desc[UR6][R2.64] ;  /* 0x0000000602187981 */ /* 0x000ee2000c1e1b00 */
[----:B------:R-:W-:-:S04]  /*3990*/  UIADD3 UR9, UP0, UR9, -0x10, URZ ;  /* 0xfffffff009097890 */ /* 0x000fc8000ff1e03f */
[----:B------:R-:W-:Y:S02]  /*39a0*/  UIADD3.X UR12, UR12, -0x1, URZ, UP0, !UPT ;  /* 0xffffffff0c0c7890 */ /* 0x000fe400087fe43f */
[----:B------:R-:W-:Y:S01]  /*39b0*/  UISETP.GT.U32.AND UP0, UPT, UR9, 0xc, UPT ;  /* 0x0000000c0900788c */ /* 0x000fe2000bf04070 */
[----:B------:R-:W-:-:S03]  /*39c0*/  IMAD.IADD R35, R35, 0x1, R29 ;  /* 0x0000000123237824 */ /* 0x000fc600078e021d */
[----:B------:R-:W-:-:S06]  /*39d0*/  UISETP.GT.AND.EX UP0, UPT, UR12, URZ, UPT, UP0 ;  /* 0x0000003f0c00728c */ /* 0x000fcc000bf04300 */
[----:B------:R-:W-:Y:S01]  /*39e0*/  PLOP3.LUT P3, PT, PT, PT, UP0, 0x80, 0x0 ;  /* 0x000000000000781c */ /* 0x000fe20003f6f008 */
[----:B------:R-:W-:Y:S01]  /*39f0*/  UIADD3 UR4, UP1, UR4, 0x10, URZ ;  /* 0x0000001004047890 */ /* 0x000fe2000ff3e03f */
[----:B------:R-:W-:-:S03]  /*3a00*/  IADD3 R0, P2, R2, UR10, RZ ;  /* 0x0000000a02007c10 */ /* 0x000fc6000ff5e0ff */
[----:B------:R-:W-:Y:S01]  /*3a10*/  UIADD3.X UR5, URZ, UR5, URZ, UP1, !UPT ;  /* 0x000000053f057290 */ /* 0x000fe20008ffe43f */
[----:B--2---:R-:W-:-:S04]  /*3a20*/  IMAD R29, R33, R8, RZ ;  /* 0x00000008211d7224 */ /* 0x004fc800078e02ff */
[C---:B------:R-:W-:Y:S02]  /*3a30*/  IMAD R29, R32.reuse, R9, R29 ;  /* 0x00000009201d7224 */ /* 0x040fe400078e021d */
[----:B------:R-:W-:-:S05]  /*3a40*/  IMAD.WIDE.U32 R8, R32, R8, R34 ;  /* 0x0000000820087225 */ /* 0x000fca00078e0022 */
[----:B------:R-:W-:Y:S01]  /*3a50*/  IADD3 R9, R9, R29, RZ ;  /* 0x0000001d09097210 */ /* 0x000fe20007ffe0ff */
[-C--:B---3--:R-:W-:Y:S02]  /*3a60*/  IMAD R25, R25, R26.reuse, RZ ;  /* 0x0000001a19197224 */ /* 0x088fe400078e02ff */
[----:B------:R-:W-:-:S04]  /*3a70*/  IMAD.WIDE.U32 R8, R24, R26, R8 ;  /* 0x0000001a18087225 */ /* 0x000fc800078e0008 */
[----:B------:R-:W-:Y:S01]  /*3a80*/  IMAD R25, R24, R27, R25 ;  /* 0x0000001b18197224 */ /* 0x000fe200078e0219 */
[----:B------:R-:W-:-:S03]  /*3a90*/  IADD3.X R27, R3, UR15, RZ, P2, !PT ;  /* 0x0000000f031b7c10 */ /* 0x000fc600097fe4ff */
[----:B------:R-:W-:Y:S01]  /*3aa0*/  IMAD.IADD R9, R9, 0x1, R25 ;  /* 0x0000000109097824 */ /* 0x000fe200078e0219 */
[----:B------:R-:W-:Y:S06]  /*3ab0*/  @P3 BRA `(.L_x_1649) ;  /* 0xfffffff400d83947 */ /* 0x000fec000383ffff */
.L_x_1648:
[----:B------:R-:W-:-:S04]  /*3ac0*/  UISETP.GT.U32.AND UP0, UPT, UR9, 0x4, UPT ;  /* 0x000000040900788c */ /* 0x000fc8000bf04070 */
[----:B------:R-:W-:-:S06]  /*3ad0*/  UISETP.GT.AND.EX UP0, UPT, UR12, URZ, UPT, UP0 ;  /* 0x0000003f0c00728c */ /* 0x000fcc000bf04300 */
[----:B------:R-:W-:-:S13]  /*3ae0*/  PLOP3.LUT P2, PT, PT, PT, UP0, 0x80, 0x0 ;  /* 0x000000000000781c */ /* 0x000fda0003f4f008 */
        /* <DEDUP_REMOVED lines=17> */
[----:B------:R-:W-:-:S02]  /*3c00*/  IMAD.IADD R33, R33, 0x1, R31 ;  /* 0x0000000121217824 */ /* 0x000fc400078e021f */
[-C--:B---3--:R-:W-:Y:S01]  /*3c10*/  IMAD R25, R25, R26.reuse, RZ ;  /* 0x0000001a19197224 */ /* 0x088fe200078e02ff */
[----:B------:R-:W-:Y:S01]  /*3c20*/  IADD3.X R31, R3, UR15, RZ, P0, !PT ;  /* 0x0000000f031f7c10 */ /* 0x000fe200087fe4ff */
[----:B------:R-:W-:-:S04]  /*3c30*/  IMAD.WIDE.U32 R34, R24, R26, R32 ;  /* 0x0000001a18227225 */ /* 0x000fc800078e0020 */
[----:B------:R-:W-:Y:S02]  /*3c40*/  IMAD R37, R24, R27, R25 ;  /* 0x0000001b18257224 */ /* 0x000fe400078e0219 */
[----:B------:R-:W3:Y:S04]  /*3c50*/  LDL.64 R24, [UR14+0x30] ;  /* 0x0000300eff187983 */ /* 0x000ee80008100a00 */
[----:B------:R-:W3:Y:S01]  /*3c60*/  LDG.E.64 R26, desc[UR6][R30.64] ;  /* 0x000000061e1a7981 */ /* 0x000ee2000c1e1b00 */
[----:B------:R-:W-:Y:S02]  /*3c70*/  IADD3 R32, P0, R30, UR10, RZ ;  /* 0x0000000a1e207c10 */ /* 0x000fe4000ff1e0ff */
[----:B------:R-:W-:Y:S02]  /*3c80*/  IADD3 R35, R35, R37, RZ ;  /* 0x0000002523237210 */ /* 0x000fe40007ffe0ff */
[----:B------:R-:W-:Y:S01]  /*3c90*/  IADD3.X R33, R31, UR15, RZ, P0, !PT ;  /* 0x0000000f1f217c10 */ /* 0x000fe200087fe4ff */
[----:B--2---:R-:W-:-:S02]  /*3ca0*/  IMAD R3, R29, R8, RZ ;  /* 0x000000081d037224 */ /* 0x004fc400078e02ff */
[----:B------:R-:W-:-:S04]  /*3cb0*/  IMAD.WIDE.U32 R34, R28, R8, R34 ;  /* 0x000000081c227225 */ /* 0x000fc800078e0022 */
[----:B------:R-:W-:Y:S02]  /*3cc0*/  IMAD R29, R28, R9, R3 ;  /* 0x000000091c1d7224 */ /* 0x000fe400078e0203 */
[----:B------:R-:W2:Y:S04]  /*3cd0*/  LDL.64 R2, [UR14+0x38] ;  /* 0x0000380eff027983 */ /* 0x000ea80008100a00 */
[----:B------:R-:W2:Y:S01]  /*3ce0*/  LDG.E.64 R8, desc[UR6][R32.64] ;  /* 0x0000000620087981 */ /* 0x000ea2000c1e1b00 */
[----:B------:R-:W-:Y:S01]  /*3cf0*/  IADD3 R28, P0, R32, UR10, RZ ;  /* 0x0000000a201c7c10 */ /* 0x000fe2000ff1e0ff */
[----:B------:R-:W-:Y:S02]  /*3d00*/  IMAD.IADD R35, R35, 0x1, R29 ;  /* 0x0000000123237824 */ /* 0x000fe400078e021d */
[-C--:B---3--:R-:W-:Y:S01]  /*3d10*/  IMAD R27, R27, R24.reuse, RZ ;  /* 0x000000181b1b7224 */ /* 0x088fe200078e02ff */
[----:B------:R-:W-:Y:S01]  /*3d20*/  IADD3.X R29, R33, UR15, RZ, P0, !PT ;  /* 0x0000000f211d7c10 */ /* 0x000fe200087fe4ff */
[----:B------:R-:W-:-:S04]  /*3d30*/  IMAD.WIDE.U32 R34, R26, R24, R34 ;  /* 0x000000181a227225 */ /* 0x000fc800078e0022 */
[----:B------:R-:W-:Y:S02]  /*3d40*/  IMAD R31, R26, R25, R27 ;  /* 0x000000191a1f7224 */ /* 0x000fe400078e021b */
[----:B------:R-:W3:Y:S04]  /*3d50*/  LDL.64 R24, [UR14+0x40] ;  /* 0x0000400eff187983 */ /* 0x000ee80008100a00 */
[----:B------:R-:W3:Y:S01]  /*3d60*/  LDG.E.64 R26, desc[UR6][R28.64] ;  /* 0x000000061c1a7981 */ /* 0x000ee2000c1e1b00 */
[----:B------:R-:W-:Y:S02]  /*3d70*/  IADD3 R35, R35, R31, RZ ;  /* 0x0000001f23237210 */ /* 0x000fe40007ffe0ff */
[----:B------:R-:W-:-:S04]  /*3d80*/  IADD3 R30, P0, R28, UR10, RZ ;  /* 0x0000000a1c1e7c10 */ /* 0x000fc8000ff1e0ff */
[----:B------:R-:W-:-:S05]  /*3d90*/  IADD3.X R31, R29, UR15, RZ, P0, !PT ;  /* 0x0000000f1d1f7c10 */ /* 0x000fca00087fe4ff */
[----:B------:R-:W4:Y:S01]  /*3da0*/  LDG.E.64 R28, desc[UR6][R30.64] ;  /* 0x000000061e1c7981 */ /* 0x000f22000c1e1b00 */
[-C--:B--2---:R-:W-:Y:S02]  /*3db0*/  IMAD R9, R9, R2.reuse, RZ ;  /* 0x0000000209097224 */ /* 0x084fe400078e02ff */
[----:B------:R-:W-:-:S04]  /*3dc0*/  IMAD.WIDE.U32 R32, R8, R2, R34 ;  /* 0x0000000208207225 */ /* 0x000fc800078e0022 */
[----:B------:R-:W-:Y:S01]  /*3dd0*/  IMAD R9, R8, R3, R9 ;  /* 0x0000000308097224 */ /* 0x000fe200078e0209 */
[----:B------:R-:W-:-:S03]  /*3de0*/  IADD3 R2, P0, R30, UR10, RZ ;  /* 0x0000000a1e027c10 */ /* 0x000fc6000ff1e0ff */
[----:B------:R-:W-:Y:S02]  /*3df0*/  IMAD.IADD R33, R33, 0x1, R9 ;  /* 0x0000000121217824 */ /* 0x000fe400078e0209 */
[----:B------:R-:W4:Y:S01]  /*3e00*/  LDL.64 R8, [UR14+0x48] ;  /* 0x0000480eff087983 */ /* 0x000f220008100a00 */
[----:B------:R-:W-:Y:S01]  /*3e10*/  IADD3.X R3, R31, UR15, RZ, P0, !PT ;  /* 0x0000000f1f037c10 */ /* 0x000fe200087fe4ff */
[-C--:B---3--:R-:W-:Y:S02]  /*3e20*/  IMAD R27, R27, R24.reuse, RZ ;  /* 0x000000181b1b7224 */ /* 0x088fe400078e02ff */
[----:B------:R-:W-:-:S04]  /*3e30*/  IMAD.WIDE.U32 R32, R26, R24, R32 ;  /* 0x000000181a207225 */ /* 0x000fc800078e0020 */
[----:B------:R-:W-:Y:S02]  /*3e40*/  IMAD R35, R26, R25, R27 ;  /* 0x000000191a237224 */ /* 0x000fe400078e021b */
[----:B------:R-:W2:Y:S04]  /*3e50*/  LDL.64 R26, [UR14+0x50] ;  /* 0x0000500eff1a7983 */ /* 0x000ea80008100a00 */
[----:B------:R-:W2:Y:S01]  /*3e60*/  LDG.E.64 R24, desc[UR6][R2.64] ;  /* 0x0000000602187981 */ /* 0x000ea2000c1e1b00 */
        /* <DEDUP_REMOVED lines=11> */
[-C--:B--2---:R-:W-:Y:S02]  /*3f20*/  IMAD R25, R25, R26.reuse, RZ ;  /* 0x0000001a19197224 */ /* 0x084fe400078e02ff */
[----:B------:R-:W-:-:S04]  /*3f30*/  IMAD.WIDE.U32 R8, R24, R26, R8 ;  /* 0x0000001a18087225 */ /* 0x000fc800078e0008 */
[----:B------:R-:W-:Y:S01]  /*3f40*/  IMAD R25, R24, R27, R25 ;  /* 0x0000001b18197224 */ /* 0x000fe200078e0219 */
[----:B------:R-:W-:-:S04]  /*3f50*/  IADD3.X R27, R3, UR15, RZ, P2, !PT ;  /* 0x0000000f031b7c10 */ /* 0x000fc800097fe4ff */
[----:B------:R-:W-:-:S07]  /*3f60*/  IADD3 R9, R9, R25, RZ ;  /* 0x0000001909097210 */ /* 0x000fce0007ffe0ff */
.L_x_1650:
[----:B------:R-:W-:-:S04]  /*3f70*/  ISETP.NE.U32.AND P2, PT, RZ, UR9, PT ;  /* 0x00000009ff007c0c */ /* 0x000fc8000bf45070 */
[----:B------:R-:W-:-:S13]  /*3f80*/  ISETP.NE.OR.EX P0, PT, RZ, UR12, P0, P2 ;  /* 0x0000000cff007c0c */ /* 0x000fda0008705720 */
[----:B------:R-:W-:Y:S05]  /*3f90*/  @!P0 BRA `(.L_x_1646) ;  /* 0x0000000000a88947 */ /* 0x000fea0003800000 */
.L_x_1647:
[----:B------:R-:W-:Y:S01]  /*3fa0*/  ULEA UR14, UR4, UR13, 0x3 ;  /* 0x0000000d040e7291 */ /* 0x000fe2000f8e183f */
[----:B------:R-:W-:Y:S01]  /*3fb0*/  IMAD.MOV.U32 R2, RZ, RZ, R0 ;  /* 0x000000ffff027224 */ /* 0x000fe200078e0000 */
[----:B------:R-:W-:Y:S02]  /*3fc0*/  MOV R3, R27 ;  /* 0x0000001b00037202 */ /* 0x000fe40000000f00 */
[----:B------:R-:W-:-:S04]  /*3fd0*/  IADD3 R34, P0, R0, UR10, RZ ;  /* 0x0000000a00227c10 */ /* 0x000fc8000ff1e0ff */
[----:B------:R-:W2:Y:S01]  /*3fe0*/  LDG.E.64 R2, desc[UR6][R2.64] ;  /* 0x0000000602027981 */ /* 0x000ea2000c1e1b00 */
[----:B------:R-:W-:-:S03]  /*3ff0*/  IADD3.X R35, R27, UR15, RZ, P0, !PT ;  /* 0x0000000f1b237c10 */ /* 0x000fc600087fe4ff */
[----:B------:R-:W2:Y:S04]  /*4000*/  LDL.64 R24, [UR14+0x18] ;  /* 0x0000180eff187983 */ /* 0x000ea80008100a00 */
[----:B------:R-:W3:Y:S04]  /*4010*/  LDL.64 R26, [UR14+0x20] ;  /* 0x0000200eff1a7983 */ /* 0x000ee80008100a00 */
[----:B------:R-:W3:Y:S01]  /*4020*/  LDG.E.64 R28, desc[UR6][R34.64] ;  /* 0x00000006221c7981 */ /* 0x000ee2000c1e1b00 */
[----:B------:R-:W-:-:S04]  /*4030*/  IADD3 R30, P0, R34, UR10, RZ ;  /* 0x0000000a221e7c10 */ /* 0x000fc8000ff1e0ff */
[----:B------:R-:W-:Y:S01]  /*4040*/  IADD3.X R31, R35, UR15, RZ, P0, !PT ;  /* 0x0000000f231f7c10 */ /* 0x000fe200087fe4ff */
[-C--:B--2---:R-:W-:Y:S02]  /*4050*/  IMAD R33, R3, R24.reuse, RZ ;  /* 0x0000001803217224 */ /* 0x084fe400078e02ff */
[----:B------:R-:W-:-:S04]  /*4060*/  IMAD.WIDE.U32 R8, R2, R24, R8 ;  /* 0x0000001802087225 */ /* 0x000fc800078e0008 */
[----:B------:R-:W-:Y:S01]  /*4070*/  IMAD R3, R2, R25, R33 ;  /* 0x0000001902037224 */ /* 0x000fe200078e0221 */
[----:B------:R-:W-:Y:S01]  /*4080*/  IADD3 R2, P0, R30, UR10, RZ ;  /* 0x0000000a1e027c10 */ /* 0x000fe2000ff1e0ff */
[----:B------:R-:W2:Y:S01]  /*4090*/  LDL.64 R32, [UR14+0x28] ;  /* 0x0000280eff207983 */ /* 0x000ea20008100a00 */
[----:B---3--:R-:W-:-:S03]  /*40a0*/  IMAD R29, R29, R26, RZ ;  /* 0x0000001a1d1d7224 */ /* 0x008fc600078e02ff */
[----:B------:R-:W2:Y:S01]  /*40b0*/  LDG.E.64 R24, desc[UR6][R30.64] ;  /* 0x000000061e187981 */ /* 0x000ea2000c1e1b00 */
[----:B------:R-:W-:Y:S01]  /*40c0*/  IMAD.IADD R9, R9, 0x1, R3 ;  /* 0x0000000109097824 */ /* 0x000fe200078e0203 */
[----:B------:R-:W-:Y:S01]  /*40d0*/  IADD3.X R3, R31, UR15, RZ, P0, !PT ;  /* 0x0000000f1f037c10 */ /* 0x000fe200087fe4ff */
[C---:B------:R-:W-:Y:S02]  /*40e0*/  IMAD R35, R28.reuse, R27, R29 ;  /* 0x0000001b1c237224 */ /* 0x040fe400078e021d */
[----:B------:R-:W-:Y:S02]  /*40f0*/  IMAD.WIDE.U32 R28, R28, R26, R8 ;  /* 0x0000001a1c1c7225 */ /* 0x000fe400078e0008 */
[----:B------:R-:W3:Y:S04]  /*4100*/  LDL.64 R26, [UR14+0x30] ;  /* 0x0000300eff1a7983 */ /* 0x000ee80008100a00 */
[----:B------:R-:W3:Y:S01]  /*4110*/  LDG.E.64 R8, desc[UR6][R2.64] ;  /* 0x0000000602087981 */ /* 0x000ee2000c1e1b00 */
[----:B------:R-:W-:Y:S01]  /*4120*/  UIADD3 UR9, UP0, UR9, -0x4, URZ ;  /* 0xfffffffc09097890 */ /* 0x000fe2000ff1e03f */
[----:B------:R-:W-:-:S02]  /*4130*/  IADD3 R29, R29, R35, RZ ;  /* 0x000000231d1d7210 */ /* 0x000fc40007ffe0ff */
[----:B------:R-:W-:Y:S01]  /*4140*/  IADD3 R0, P2, R2, UR10, RZ ;  /* 0x0000000a02007c10 */ /* 0x000fe2000ff5e0ff */
[----:B------:R-:W-:Y:S02]  /*4150*/  UIADD3.X UR12, UR12, -0x1, URZ, UP0, !UPT ;  /* 0xffffffff0c0c7890 */ /* 0x000fe400087fe43f */
[----:B------:R-:W-:Y:S01]  /*4160*/  ISETP.NE.U32.AND P0, PT, RZ, UR9, PT ;  /* 0x00000009ff007c0c */ /* 0x000fe2000bf05070 */
[----:B------:R-:W-:-:S03]  /*4170*/  UIADD3 UR4, UP0, UR4, 0x4, URZ ;  /* 0x0000000404047890 */ /* 0x000fc6000ff1e03f */
[----:B------:R-:W-:Y:S01]  /*4180*/  ISETP.NE.AND.EX P0, PT, RZ, UR12, PT, P0 ;  /* 0x0000000cff007c0c */ /* 0x000fe2000bf05300 */
[----:B------:R-:W-:Y:S01]  /*4190*/  UIADD3.X UR5, URZ, UR5, URZ, UP0, !UPT ;  /* 0x000000053f057290 */ /* 0x000fe200087fe43f */
[----:B--2---:R-:W-:-:S04]  /*41a0*/  IMAD R25, R25, R32, RZ ;  /* 0x0000002019197224 */ /* 0x004fc800078e02ff */
[C---:B------:R-:W-:Y:S02]  /*41b0*/  IMAD R31, R24.reuse, R33, R25 ;  /* 0x00000021181f7224 */ /* 0x040fe400078e0219 */
[----:B------:R-:W-:-:S04]  /*41c0*/  IMAD.WIDE.U32 R24, R24, R32, R28 ;  /* 0x0000002018187225 */ /* 0x000fc800078e001c */
[----:B------:R-:W-:Y:S02]  /*41d0*/  IMAD.IADD R25, R25, 0x1, R31 ;  /* 0x0000000119197824 */ /* 0x000fe400078e021f */
[----:B---3--:R-:W-:-:S04]  /*41e0*/  IMAD R9, R9, R26, RZ ;  /* 0x0000001a09097224 */ /* 0x008fc800078e02ff */
[C---:B------:R-:W-:Y:S02]  /*41f0*/  IMAD R27, R8.reuse, R27, R9 ;  /* 0x0000001b081b7224 */ /* 0x040fe400078e0209 */
[----:B------:R-:W-:-:S05]  /*4200*/  IMAD.WIDE.U32 R8, R8, R26, R24 ;  /* 0x0000001a08087225 */ /* 0x000fca00078e0018 */
[----:B------:R-:W-:Y:S02]  /*4210*/  IADD3 R9, R9, R27, RZ ;  /* 0x0000001b09097210 */ /* 0x000fe40007ffe0ff */
[----:B------:R-:W-:Y:S01]  /*4220*/  IADD3.X R27, R3, UR15, RZ, P2, !PT ;  /* 0x0000000f031b7c10 */ /* 0x000fe200097fe4ff */
[----:B------:R-:W-:Y:S06]  /*4230*/  @P0 BRA `(.L_x_1647) ;  /* 0xfffffffc00580947 */ /* 0x000fec000383ffff */
.L_x_1646:
[----:B------:R-:W0:Y:S02]  /*4240*/  LDC R0, c[0x0][0x228] ;  /* 0x00008a00ff007b82 */ /* 0x000e240000000800 */
[----:B0-----:R-:W-:-:S04]  /*4250*/  LOP3.LUT R0, R0, 0x3, RZ, 0xc0, !PT ;  /* 0x0000000300007812 */ /* 0x001fc800078ec0ff */
[----:B------:R-:W-:-:S04]  /*4260*/  ISETP.NE.U32.AND P0, PT, R0, RZ, PT ;  /* 0x000000ff0000720c */ /* 0x000fc80003f05070 */
[----:B------:R-:W-:-:S13]  /*4270*/  ISETP.NE.AND.EX P0, PT, RZ, RZ, PT, P0 ;  /* 0x000000ffff00720c */ /* 0x000fda0003f05300 */
[----:B------:R-:W-:Y:S05]  /*4280*/  @!P0 BRA `(.L_x_1645) ;  /* 0x0000000000b88947 */ /* 0x000fea0003800000 */
[----:B------:R-:W-:Y:S01]  /*4290*/  ULDC.64 UR10, c[0x0][0x220] ;  /* 0x00008800000a7ab9 */ /* 0x000fe20000000a00 */
[----:B------:R-:W-:Y:S01]  /*42a0*/  ULDC.64 UR14, c[0x0][0x218] ;  /* 0x00008600000e7ab9 */ /* 0x000fe20000000a00 */
[----:B------:R-:W-:Y:S02]  /*42b0*/  IMAD R13, R13, UR10, RZ ;  /* 0x0000000a0d0d7c24 */ /* 0x000fe4000f8e02ff */
[----:B------:R-:W-:-:S04]  /*42c0*/  IMAD.WIDE.U32 R2, R12, UR10, RZ ;  /* 0x0000000a0c027c25 */ /* 0x000fc8000f8e00ff */
[----:B------:R-:W-:Y:S01]  /*42d0*/  IMAD R13, R12, UR11, R13 ;  /* 0x0000000b0c0d7c24 */ /* 0x000fe2000f8e020d */
[----:B------:R-:W-:Y:S01]  /*42e0*/  ULDC.64 UR10, c[0x0][0x270] ;  /* 0x00009c00000a7ab9 */ /* 0x000fe20000000a00 */
[----:B------:R-:W-:Y:S01]  /*42f0*/  IMAD.MOV.U32 R12, RZ, RZ, R2 ;  /* 0x000000ffff0c7224 */ /* 0x000fe200078e0002 */
[----:B------:R-:W-:Y:S01]  /*4300*/  UIMAD UR5, UR5, UR10, URZ ;  /* 0x0000000a050572a4 */ /* 0x000fe2000f8e023f */
[----:B------:R-:W-:Y:S01]  /*4310*/  IMAD.IADD R13, R3, 0x1, R13 ;  /* 0x00000001030d7824 */ /* 0x000fe200078e020d */
[----:B------:R-:W-:Y:S02]  /*4320*/  MOV R3, UR10 ;  /* 0x0000000a00037c02 */ /* 0x000fe40008000f00 */
        /* <DEDUP_REMOVED lines=36> */
.L_x_1645:
[----:B------:R-:W-:Y:S05]  /*4570*/  @!P1 BRA `(.L_x_1651) ;  /* 0x00000014006c9947 */ /* 0x000fea0003800000 */
        /* <DEDUP_REMOVED lines=14> */
[----:B------:R-:W-:Y:S01]  /*4660*/  UIMAD.WIDE.U32 UR18, UR14, 0x8, URZ ;  /* 0x000000080e1278a5 */ /* 0x000fe2000f8e003f */
[----:B------:R-:W-:Y:S01]  /*4670*/  IMAD R13, R15, UR4, RZ ;  /* 0x000000040f0d7c24 */ /* 0x000fe2000f8e02ff */
[----:B------:R-:W-:Y:S02]  /*4680*/  UIADD3.X UR10, UR17, -0x1, URZ, UP0, !UPT ;  /* 0xffffffff110a7890 */ /* 0x000fe400087fe43f */
[----:B------:R-:W-:Y:S01]  /*4690*/  ISETP.LT.U32.AND P0, PT, RZ, UR9, PT ;  /* 0x00000009ff007c0c */ /* 0x000fe2000bf01070 */
[----:B------:R-:W-:Y:S01]  /*46a0*/  IMAD.WIDE.U32 R2, R14, UR4, RZ ;  /* 0x000000040e027c25 */ /* 0x000fe2000f8e00ff */
[----:B------:R-:W-:-:S03]  /*46b0*/  USHF.L.U32 UR15, UR15, 0x3, URZ ;  /* 0x000000030f0f7899 */ /* 0x000fc6000800063f */
        /* <DEDUP_REMOVED lines=17> */
.L_x_1655:
        /* <DEDUP_REMOVED lines=139> */
.L_x_1654:
        /* <DEDUP_REMOVED lines=75> */
.L_x_1656:
[----:B------:R-:W-:-:S04]  /*5530*/  ISETP.NE.U32.AND P2, PT, RZ, UR9, PT ;  /* 0x00000009ff007c0c */ /* 0x000fc8000bf45070 */
[----:B------:R-:W-:-:S13]  /*5540*/  ISETP.NE.OR.EX P0, PT, RZ, UR10, P0, P2 ;  /* 0x0000000aff007c0c */ /* 0x000fda0008705720 */
[----:B------:R-:W-:Y:S05]  /*5550*/  @!P0 BRA `(.L_x_1652) ;  /* 0x0000000000a88947 */ /* 0x000fea0003800000 */
.L_x_1653:
        /* <DEDUP_REMOVED lines=42> */
.L_x_1652:
[----:B------:R-:W-:-:S06]  /*5800*/  ULOP3.LUT UR16, UR16, 0x3, URZ, 0xc0, !UPT ;  /* 0x0000000310107892 */ /* 0x000fcc000f8ec03f */
[----:B------:R-:W-:-:S04]  /*5810*/  ISETP.NE.U32.AND P0, PT, RZ, UR16, PT ;  /* 0x00000010ff007c0c */ /* 0x000fc8000bf05070 */
[----:B------:R-:W-:-:S13]  /*5820*/  ISETP.NE.AND.EX P0, PT, RZ, RZ, PT, P0 ;  /* 0x000000ffff00720c */ /* 0x000fda0003f05300 */
[----:B------:R-:W-:Y:S05]  /*5830*/  @!P0 BRA `(.L_x_1651) ;  /* 0x0000000000bc8947 */ /* 0x000fea0003800000 */
[----:B------:R-:W-:Y:S01]  /*5840*/  ULDC.64 UR10, c[0x0][0x220] ;  /* 0x00008800000a7ab9 */ /* 0x000fe20000000a00 */
[----:B------:R-:W-:Y:S01]  /*5850*/  UIMAD UR5, UR5, UR14, URZ ;  /* 0x0000000e050572a4 */ /* 0x000fe2000f8e023f */
[----:B------:R-:W-:Y:S01]  /*5860*/  IMAD R13, R15, UR10, RZ ;  /* 0x0000000a0f0d7c24 */ /* 0x000fe2000f8e02ff */
[----:B------:R-:W-:Y:S01]  /*5870*/  ULDC UR9, c[0x0][0x274] ;  /* 0x00009d0000097ab9 */ /* 0x000fe20000000800 */
[----:B------:R-:W-:Y:S01]  /*5880*/  IMAD.WIDE.U32 R2, R14, UR10, RZ ;  /* 0x0000000a0e027c25 */ /* 0x000fe2000f8e00ff */
[----:B------:R-:W-:-:S03]  /*5890*/  UIMAD UR5, UR4, UR9, UR5 ;  /* 0x00000009040572a4 */ /* 0x000fc6000f8e0205 */
[----:B------:R-:W-:Y:S01]  /*58a0*/  IMAD R13, R14, UR11, R13 ;  /* 0x0000000b0e0d7c24 */ /* 0x000fe2000f8e020d */
[----:B------:R-:W-:-:S04]  /*58b0*/  ULDC.64 UR10, c[0x0][0x218] ;  /* 0x00008600000a7ab9 */ /* 0x000fc80000000a00 */
[----:B------:R-:W-:Y:S01]  /*58c0*/  IADD3 R3, R3, R13, RZ ;  /* 0x0000000d03037210 */ /* 0x000fe20007ffe0ff */
[----:B------:R-:W-:-:S04]  /*58d0*/  IMAD.U32 R13, RZ, RZ, UR14 ;  /* 0x0000000eff0d7e24 */ /* 0x000fc8000f8e00ff */
        /* <DEDUP_REMOVED lines=37> */
.L_x_1651:
[----:B------:R-:W-:Y:S02]  /*5b30*/  CS2R R14, SRZ ;  /* 0x00000000000e7805 */ /* 0x000fe4000001ff00 */
        /* <DEDUP_REMOVED lines=14> */
[----:B------:R-:W-:Y:S02]  /*5c20*/  UIADD3 URZ, UP0, -UR9, UR16, URZ ;  /* 0x00000010093f7290 */ /* 0x000fe4000ff1e13f */
[----:B------:R-:W-:Y:S02]  /*5c30*/  UIADD3 UR9, -UR9, UR16, URZ ;  /* 0x0000001009097290 */ /* 0x000fe4000fffe13f */
[----:B------:R-:W-:Y:S01]  /*5c40*/  UIADD3.X UR12, UR17, -0x1, URZ, UP0, !UPT ;  /* 0xffffffff110c7890 */ /* 0x000fe200087fe43f */
[----:B------:R-:W-:Y:S01]  /*5c50*/  ULDC.64 UR4, c[0x0][0x220] ;  /* 0x0000880000047ab9 */ /* 0x000fe20000000a00 */
[----:B------:R-:W-:Y:S02]  /*5c60*/  UIMAD.WIDE.U32 UR10, UR14, 0x8, URZ ;  /* 0x000000080e0a78a5 */ /* 0x000fe4000f8e003f */
[----:B------:R-:W-:Y:S01]  /*5c70*/  ISETP.LT.U32.AND P0, PT, RZ, UR9, PT ;  /* 0x00000009ff007c0c */ /* 0x000fe2000bf01070 */
[----:B------:R-:W-:Y:S01]  /*5c80*/  IMAD R25, R17, UR4, RZ ;  /* 0x0000000411197c24 */ /* 0x000fe2000f8e02ff */
[----:B------:R-:W-:Y:S01]  /*5c90*/  USHF.L.U32 UR15, UR15, 0x3, URZ ;  /* 0x000000030f0f7899 */ /* 0x000fe2000800063f */
[----:B------:R-:W-:-:S02]  /*5ca0*/  IMAD.U32 R0, RZ, RZ, UR12 ;  /* 0x0000000cff007e24 */ /* 0x000fc4000f8e00ff */
[----:B------:R-:W-:Y:S01]  /*5cb0*/  IMAD.WIDE.U32 R2, R16, UR4, RZ ;  /* 0x0000000410027c25 */ /* 0x000fe2000f8e00ff */
[----:B------:R-:W-:Y:S02]  /*5cc0*/  UIADD3 UR15, UR11, UR15, URZ ;  /* 0x0000000f0b0f7290 */ /* 0x000fe4000fffe03f */
[----:B------:R-:W-:Y:S01]  /*5cd0*/  ISETP.GT.AND.EX P0, PT, R0, RZ, PT, P0 ;  /* 0x000000ff0000720c */ /* 0x000fe20003f04300 */
[----:B------:R-:W-:Y:S01]  /*5ce0*/  IMAD R25, R16, UR5, R25 ;  /* 0x0000000510197c24 */ /* 0x000fe2000f8e0219 */
[----:B------:R-:W-:Y:S02]  /*5cf0*/  ULDC.64 UR4, c[0x0][0x218] ;  /* 0x0000860000047ab9 */ /* 0x000fe40000000a00 */
[----:B------:R-:W-:Y:S01]  /*5d00*/  LEA R0, P2, R2, UR4, 0x3 ;  /* 0x0000000402007c11 */ /* 0x000fe2000f8418ff */
[----:B------:R-:W-:Y:S01]  /*5d10*/  UMOV UR4, URZ ;  /* 0x0000003f00047c82 */ /* 0x000fe20008000000 */
[----:B------:R-:W-:-:S04]  /*5d20*/  IADD3 R27, R3, R25, RZ ;  /* 0x00000019031b7210 */ /* 0x000fc80007ffe0ff */
[----:B------:R-:W-:Y:S01]  /*5d30*/  LEA.HI.X R27, R2, UR5, R27, 0x3, P2 ;  /* 0x00000005021b7c11 */ /* 0x000fe200090f1c1b */
[----:B------:R-:W-:Y:S02]  /*5d40*/  UMOV UR5, URZ ;  /* 0x0000003f00057c82 */ /* 0x000fe40008000000 */
[----:B------:R-:W-:Y:S05]  /*5d50*/  @!P0 BRA `(.L_x_1659) ;  /* 0x0000000c00788947 */ /* 0x000fea0003800000 */
[----:B------:R-:W-:Y:S01]  /*5d60*/  UISETP.GT.U32.AND UP0, UPT, UR9, 0xc, UPT ;  /* 0x0000000c0900788c */ /* 0x000fe2000bf04070 */
[----:B------:R-:W-:-:S03]  /*5d70*/  PLOP3.LUT P0, PT, PT, PT, PT, 0x80, 0x0 ;  /* 0x000000000000781c */ /* 0x000fc60003f0f070 */
[----:B------:R-:W-:-:S06]  /*5d80*/  UISETP.GT.AND.EX UP0, UPT, UR12, URZ, UPT, UP0 ;  /* 0x0000003f0c00728c */ /* 0x000fcc000bf04300 */
[----:B------:R-:W-:-:S13]  /*5d90*/  PLOP3.LUT P2, PT, PT, PT, UP0, 0x80, 0x0 ;  /* 0x000000000000781c */ /* 0x000fda0003f4f008 */
[----:B------:R-:W-:Y:S05]  /*5da0*/  @!P2 BRA `(.L_x_1660) ;  /* 0x00000008002ca947 */ /* 0x000fea0003800000 */
[----:B------:R-:W-:-:S13]  /*5db0*/  PLOP3.LUT P0, PT, PT, PT, PT, 0x8, 0x0 ;  /* 0x000000000000781c */ /* 0x000fda0003f0e170 */
.L_x_1661:
        /* <DEDUP_REMOVED lines=138> */
.L_x_1660:
        /* <DEDUP_REMOVED lines=75> */
.L_x_1662:
[----:B------:R-:W-:-:S04]  /*6b10*/  ISETP.NE.U32.AND P2, PT, RZ, UR9, PT ;  /* 0x00000009ff007c0c */ /* 0x000fc8000bf45070 */
[----:B------:R-:W-:-:S13]  /*6b20*/  ISETP.NE.OR.EX P0, PT, RZ, UR12, P0, P2 ;  /* 0x0000000cff007c0c */ /* 0x000fda0008705720 */
[----:B------:R-:W-:Y:S05]  /*6b30*/  @!P0 BRA `(.L_x_1658) ;  /* 0x0000000000a88947 */ /* 0x000fea0003800000 */
.L_x_1659:
        /* <DEDUP_REMOVED lines=42> */
.L_x_1658:
[----:B------:R-:W-:-:S06]  /*6de0*/  ULOP3.LUT UR16, UR16, 0x3, URZ, 0xc0, !UPT ;  /* 0x0000000310107892 */ /* 0x000fcc000f8ec03f */
[----:B------:R-:W-:-:S04]  /*6df0*/  ISETP.NE.U32.AND P0, PT, RZ, UR16, PT ;  /* 0x00000010ff007c0c */ /* 0x000fc8000bf05070 */
        /* <DEDUP_REMOVED lines=50> */
.L_x_1657:
        /* <DEDUP_REMOVED lines=15> */
[----:B------:R-:W-:Y:S02]  /*7210*/  ULDC.64 UR20, c[0x0][0x218] ;  /* 0x0000860000147ab9 */ /* 0x000fe40000000a00 */
[----:B------:R-:W-:Y:S01]  /*7220*/  UIADD3.X UR10, UR17, -0x1, URZ, UP0, !UPT ;  /* 0xffffffff110a7890 */ /* 0x000fe200087fe43f */
[----:B------:R-:W-:Y:S01]  /*7230*/  IMAD R17, R19, UR4, RZ ;  /* 0x0000000413117c24 */ /* 0x000fe2000f8e02ff */
[----:B------:R-:W-:Y:S01]  /*7240*/  ISETP.LT.U32.AND P0, PT, RZ, UR9, PT ;  /* 0x00000009ff007c0c */ /* 0x000fe2000bf01070 */
[----:B------:R-:W-:Y:S01]  /*7250*/  IMAD.WIDE.U32 R2, R18, UR4, RZ ;  /* 0x0000000412027c25 */ /* 0x000fe2000f8e00ff */
[----:B------:R-:W-:Y:S02]  /*7260*/  USHF.L.U32 UR4, UR15, 0x3, URZ ;  /* 0x000000030f047899 */ /* 0x000fe4000800063f */
[----:B------:R-:W-:Y:S01]  /*7270*/  UIMAD.WIDE.U32 UR18, UR14, 0x8, URZ ;  /* 0x000000080e1278a5 */ /* 0x000fe2000f8e003f */
[----:B------:R-:W-:-:S02]  /*7280*/  IMAD.U32 R0, RZ, RZ, UR10 ;  /* 0x0000000aff007e24 */ /* 0x000fc4000f8e00ff */
[----:B------:R-:W-:Y:S01]  /*7290*/  IMAD R17, R18, UR5, R17 ;  /* 0x0000000512117c24 */ /* 0x000fe2000f8e0211 */
[----:B------:R-:W-:Y:S02]  /*72a0*/  UIADD3 UR11, UR19, UR4, URZ ;  /* 0x00000004130b7290 */ /* 0x000fe4000fffe03f */
[----:B------:R-:W-:Y:S01]  /*72b0*/  ISETP.GT.AND.EX P0, PT, R0, RZ, PT, P0 ;  /* 0x000000ff0000720c */ /* 0x000fe20003f04300 */
[----:B------:R-:W-:Y:S01]  /*72c0*/  UMOV UR4, URZ ;  /* 0x0000003f00047c82 */ /* 0x000fe20008000000 */
[----:B------:R-:W-:Y:S01]  /*72d0*/  LEA R0, P2, R2, UR20, 0x3 ;  /* 0x0000001402007c11 */ /* 0x000fe2000f8418ff */
[----:B------:R-:W-:Y:S01]  /*72e0*/  UMOV UR5, URZ ;  /* 0x0000003f00057c82 */ /* 0x000fe20008000000 */
[----:B------:R-:W-:-:S04]  /*72f0*/  IADD3 R25, R3, R17, RZ ;  /* 0x0000001103197210 */ /* 0x000fc80007ffe0ff */
[----:B------:R-:W-:-:S05]  /*7300*/  LEA.HI.X R25, R2, UR21, R25, 0x3, P2 ;  /* 0x0000001502197c11 */ /* 0x000fca00090f1c19 */
[----:B------:R-:W-:Y:S05]  /*7310*/  @!P0 BRA `(.L_x_1665) ;  /* 0x0000000c007c8947 */ /* 0x000fea0003800000 */
[----:B------:R-:W-:Y:S01]  /*7320*/  UISETP.GT.U32.AND UP0, UPT, UR9, 0xc, UPT ;  /* 0x0000000c0900788c */ /* 0x000fe2000bf04070 */
[----:B------:R-:W-:-:S03]  /*7330*/  PLOP3.LUT P0, PT, PT, PT, PT, 0x80, 0x0 ;  /* 0x000000000000781c */ /* 0x000fc60003f0f070 */
[----:B------:R-:W-:-:S06]  /*7340*/  UISETP.GT.AND.EX UP0, UPT, UR10, URZ, UPT, UP0 ;  /* 0x0000003f0a00728c */ /* 0x000fcc000bf04300 */
[----:B------:R-:W-:-:S13]  /*7350*/  PLOP3.LUT P2, PT, PT, PT, UP0, 0x80, 0x0 ;  /* 0x000000000000781c */ /* 0x000fda0003f4f008 */
[----:B------:R-:W-:Y:S05]  /*7360*/  @!P2 BRA `(.L_x_1666) ;  /* 0x000000080030a947 */ /* 0x000fea0003800000 */
[----:B------:R-:W-:-:S13]  /*7370*/  PLOP3.LUT P0, PT, PT, PT, PT, 0x8, 0x0 ;  /* 0x000000000000781c */ /* 0x000fda0003f0e170 */
.L_x_1667:
        /* <DEDUP_REMOVED lines=139> */
.L_x_1666:
        /* <DEDUP_REMOVED lines=75> */
.L_x_1668:
[----:B------:R-:W-:-:S04]  /*80e0*/  ISETP.NE.U32.AND P2, PT, RZ, UR9, PT ;  /* 0x00000009ff007c0c */ /* 0x000fc8000bf45070 */
[----:B------:R-:W-:-:S13]  /*80f0*/  ISETP.NE.OR.EX P0, PT, RZ, UR10, P0, P2 ;  /* 0x0000000aff007c0c */ /* 0x000fda0008705720 */
[----:B------:R-:W-:Y:S05]  /*8100*/  @!P0 BRA `(.L_x_1664) ;  /* 0x0000000000a88947 */ /* 0x000fea0003800000 */
.L_x_1665:
        /* <DEDUP_REMOVED lines=42> */
.L_x_1664:
[----:B------:R-:W-:-:S06]  /*83b0*/  ULOP3.LUT UR16, UR16, 0x3, URZ, 0xc0, !UPT ;  /* 0x0000000310107892 */ /* 0x000fcc000f8ec03f */
[----:B------:R-:W-:-:S04]  /*83c0*/  ISETP.NE.U32.AND P0, PT, RZ, UR16, PT ;  /* 0x00000010ff007c0c */ /* 0x000fc8000bf05070 */
[----:B------:R-:W-:-:S13]  /*83d0*/  ISETP.NE.AND.EX P0, PT, RZ, RZ, PT, P0 ;  /* 0x000000ffff00720c */ /* 0x000fda0003f05300 */
[----:B------:R-:W-:Y:S05]  /*83e0*/  @!P0 BRA `(.L_x_1663) ;  /* 0x0000000000bc8947 */ /* 0x000fea0003800000 */
[----:B------:R-:W-:Y:S01]  /*83f0*/  ULDC.64 UR10, c[0x0][0x220] ;  /* 0x00008800000a7ab9 */ /* 0x000fe20000000a00 */
[----:B------:R-:W-:Y:S01]  /*8400*/  UIMAD UR5, UR5, UR14, URZ ;  /* 0x0000000e050572a4 */ /* 0x000fe2000f8e023f */
[----:B------:R-:W-:Y:S02]  /*8410*/  IMAD R3, R19, UR10, RZ ;  /* 0x0000000a13037c24 */ /* 0x000fe4000f8e02ff */
[----:B------:R-:W-:Y:S01]  /*8420*/  IMAD.WIDE.U32 R16, R18, UR10, RZ ;  /* 0x0000000a12107c25 */ /* 0x000fe2000f8e00ff */
[----:B------:R-:W-:-:S03]  /*8430*/  UIMAD UR5, UR4, UR15, UR5 ;  /* 0x0000000f040572a4 */ /* 0x000fc6000f8e0205 */
[----:B------:R-:W-:Y:S01]  /*8440*/  IMAD R3, R18, UR11, R3 ;  /* 0x0000000b12037c24 */ /* 0x000fe2000f8e0203 */
[----:B------:R-:W-:Y:S01]  /*8450*/  ULDC.64 UR10, c[0x0][0x218] ;  /* 0x00008600000a7ab9 */ /* 0x000fe20000000a00 */
[----:B------:R-:W-:-:S03]  /*8460*/  IMAD.U32 R0, RZ, RZ, UR4 ;  /* 0x00000004ff007e24 */ /* 0x000fc6000f8e00ff */
[----:B------:R-:W-:Y:S02]  /*8470*/  IADD3 R17, R17, R3, RZ ;  /* 0x0000000311117210 */ /* 0x000fe40007ffe0ff */
[----:B------:R-:W-:Y:S02]  /*8480*/  MOV R3, UR14 ;  /* 0x0000000e00037c02 */ /* 0x000fe40008000f00 */
[----:B------:R-:W-:-:S03]  /*8490*/  LEA R0, R0, R1, 0x3 ;  /* 0x0000000100007211 */ /* 0x000fc600078e18ff */
[----:B------:R-:W-:Y:S02]  /*84a0*/  IMAD.WIDE.U32 R16, R3, UR4, R16 ;  /* 0x0000000403107c25 */ /* 0x000fe4000f8e0010 */
[----:B------:R-:W2:Y:S03]  /*84b0*/  LDL.64 R18, [R0+0x18] ;  /* 0x0000180000127983 */ /* 0x000ea60000100a00 */
[----:B------:R-:W-:Y:S02]  /*84c0*/  IADD3 R3, R17, UR5, RZ ;  /* 0x0000000511037c10 */ /* 0x000fe4000fffe0ff */
[----:B------:R-:W-:-:S04]  /*84d0*/  LEA R2, P0, R16, UR10, 0x3 ;  /* 0x0000000a10027c11 */ /* 0x000fc8000f8018ff */
        /* <DEDUP_REMOVED lines=11> */
[----:B------:R-:W2:Y:S01]  /*8590*/  LDL.64 R16, [R0+0x20] ;  /* 0x0000200000107983 */ /* 0x000ea20000100a00 */
        /* <DEDUP_REMOVED lines=8> */
[----:B------:R-:W3:Y:S03]  /*8620*/  @P2 LDL.64 R18, [R0+0x28] ;  /* 0x0000280000122983 */ /* 0x000ee60000100a00 */
        /* <DEDUP_REMOVED lines=9> */
[----:B------:R-:W-:Y:S01]  /*86c0*/  @P2 IMAD.MOV.U32 R14, RZ, RZ, R18 ;  /* 0x000000ffff0e2224 */ /* 0x000fe200078e0012 */
[----:B------:R-:W-:-:S07]  /*86d0*/  @P2 IADD3 R15, R19, R3, RZ ;  /* 0x00000003130f2210 */ /* 0x000fce0007ffe0ff */
.L_x_1663:
        /* <DEDUP_REMOVED lines=21> */
[C---:B------:R-:W-:Y:S01]  /*8830*/  IMAD.WIDE.U32 R2, R20.reuse, UR4, RZ ;  /* 0x0000000414027c25 */ /* 0x040fe2000f8e00ff */
[----:B------:R-:W-:Y:S02]  /*8840*/  USHF.L.U32 UR4, UR15, 0x3, URZ ;  /* 0x000000030f047899 */ /* 0x000fe4000800063f */
[----:B------:R-:W-:Y:S01]  /*8850*/  MOV R0, UR10 ;  /* 0x0000000a00007c02 */ /* 0x000fe20008000f00 */
[----:B------:R-:W-:Y:S01]  /*8860*/  IMAD R25, R20, UR5, R25 ;  /* 0x0000000514197c24 */ /* 0x000fe2000f8e0219 */
[----:B------:R-:W-:-:S02]  /*8870*/  UIMAD.WIDE.U32 UR18, UR14, 0x8, URZ ;  /* 0x000000080e1278a5 */ /* 0x000fc4000f8e003f */
[----:B------:R-:W-:Y:S01]  /*8880*/  ISETP.GT.AND.EX P0, PT, R0, RZ, PT, P0 ;  /* 0x000000ff0000720c */ /* 0x000fe20003f04300 */
[----:B------:R-:W-:Y:S01]  /*8890*/  UMOV UR5, URZ ;  /* 0x0000003f00057c82 */ /* 0x000fe20008000000 */
[C---:B------:R-:W-:Y:S01]  /*88a0*/  LEA R0, P2, R2.reuse, UR20, 0x3 ;  /* 0x0000001402007c11 */ /* 0x040fe2000f8418ff */
[----:B------:R-:W-:Y:S01]  /*88b0*/  UIADD3 UR11, UR19, UR4, URZ ;  /* 0x00000004130b7290 */ /* 0x000fe2000fffe03f */
[----:B------:R-:W-:Y:S02]  /*88c0*/  IADD3 R27, R3, R25, RZ ;  /* 0x00000019031b7210 */ /* 0x000fe40007ffe0ff */
[----:B------:R-:W-:Y:S02]  /*88d0*/  UMOV UR4, URZ ;  /* 0x0000003f00047c82 */ /* 0x000fe40008000000 */
        /* <DEDUP_REMOVED lines=8> */
.L_x_1673:
        /* <DEDUP_REMOVED lines=11> */
[----:B------:R-:W-:Y:S01]  /*8a10*/  IMAD.WIDE.U32 R32, R28, R30, R16 ;  /* 0x0000001e1c207225 */ /* 0x000fe200078e0010 */
[----:B------:R-:W-:Y:S01]  /*8a20*/  IADD3 R30, P2, R2, UR18, RZ ;  /* 0x00000012021e7c10 */ /* 0x000fe2000ff5e0ff */
[----:B------:R-:W2:Y:S02]  /*8a30*/  LDL.64 R16, [UR12+0x28] ;  /* 0x0000280cff107983 */ /* 0x000ea40008100a00 */
[----:B------:R-:W-:Y:S02]  /*8a40*/  IMAD R31, R28, R31, R29 ;  /* 0x0000001f1c1f7224 */ /* 0x000fe400078e021d */
[----:B------:R-:W2:Y:S01]  /*8a50*/  LDG.E.64 R28, desc[UR6][R2.64] ;  /* 0x00000006021c7981 */ /* 0x000ea2000c1e1b00 */
[----:B---3--:R-:W-:-:S02]  /*8a60*/  IMAD R25, R25, R26, RZ ;  /* 0x0000001a19197224 */ /* 0x008fc400078e02ff */
[----:B------:R-:W-:Y:S02]  /*8a70*/  IADD3 R33, R33, R31, RZ ;  /* 0x0000001f21217210 */ /* 0x000fe40007ffe0ff */
[----:B------:R-:W-:Y:S01]  /*8a80*/  IADD3.X R31, R3, UR11, RZ, P2, !PT ;  /* 0x0000000b031f7c10 */ /* 0x000fe200097fe4ff */
[C---:B------:R-:W-:Y:S02]  /*8a90*/  IMAD R37, R24.reuse, R27, R25 ;  /* 0x0000001b18257224 */ /* 0x040fe400078e0219 */
[----:B------:R-:W-:Y:S02]  /*8aa0*/  IMAD.WIDE.U32 R34, R24, R26, R32 ;  /* 0x0000001a18227225 */ /* 0x000fe400078e0020 */
[----:B------:R-:W3:Y:S04]  /*8ab0*/  LDL.64 R24, [UR12+0x30] ;  /* 0x0000300cff187983 */ /* 0x000ee80008100a00 */
[----:B------:R-:W3:Y:S01]  /*8ac0*/  LDG.E.64 R26, desc[UR6][R30.64] ;  /* 0x000000061e1a7981 */ /* 0x000ee2000c1e1b00 */
[----:B------:R-:W-:-:S02]  /*8ad0*/  IADD3 R32, P2, R30, UR18, RZ ;  /* 0x000000121e207c10 */ /* 0x000fc4000ff5e0ff */
[----:B------:R-:W-:Y:S02]  /*8ae0*/  IADD3 R35, R35, R37, RZ ;  /* 0x0000002523237210 */ /* 0x000fe40007ffe0ff */
[----:B------:R-:W-:Y:S01]  /*8af0*/  IADD3.X R33, R31, UR11, RZ, P2, !PT ;  /* 0x0000000b1f217c10 */ /* 0x000fe200097fe4ff */
[-C--:B--2---:R-:W-:Y:S02]  /*8b00*/  IMAD R3, R29, R16.reuse, RZ ;  /* 0x000000101d037224 */ /* 0x084fe400078e02ff */
[----:B------:R-:W-:-:S04]  /*8b10*/  IMAD.WIDE.U32 R34, R28, R16, R34 ;  /* 0x000000101c227225 */ /* 0x000fc800078e0022 */
[----:B------:R-:W-:Y:S01]  /*8b20*/  IMAD R29, R28, R17, R3 ;  /* 0x000000111c1d7224 */ /* 0x000fe200078e0203 */
[----:B------:R-:W-:Y:S01]  /*8b30*/  IADD3 R28, P2, R32, UR18, RZ ;  /* 0x00000012201c7c10 */ /* 0x000fe2000ff5e0ff */
[----:B------:R-:W2:Y:S04]  /*8b40*/  LDL.64 R2, [UR12+0x38] ;  /* 0x0000380cff027983 */ /* 0x000ea80008100a00 */
[----:B------:R-:W2:Y:S01]  /*8b50*/  LDG.E.64 R16, desc[UR6][R32.64] ;  /* 0x0000000620107981 */ /* 0x000ea2000c1e1b00 */
[----:B------:R-:W-:Y:S01]  /*8b60*/  IMAD.IADD R35, R35, 0x1, R29 ;  /* 0x0000000123237824 */ /* 0x000fe200078e021d */
[----:B------:R-:W-:Y:S01]  /*8b70*/  IADD3.X R29, R33, UR11, RZ, P2, !PT ;  /* 0x0000000b211d7c10 */ /* 0x000fe200097fe4ff */
[-C--:B---3--:R-:W-:Y:S02]  /*8b80*/  IMAD R27, R27, R24.reuse, RZ ;  /* 0x000000181b1b7224 */ /* 0x088fe400078e02ff */
[----:B------:R-:W-:-:S04]  /*8b90*/  IMAD.WIDE.U32 R34, R26, R24, R34 ;  /* 0x000000181a227225 */ /* 0x000fc800078e0022 */
[----:B------:R-:W-:Y:S02]  /*8ba0*/  IMAD R31, R26, R25, R27 ;  /* 0x000000191a1f7224 */ /* 0x000fe400078e021b */
[----:B------:R-:W3:Y:S04]  /*8bb0*/  LDL.64 R24, [UR12+0x40] ;  /* 0x0000400cff187983 */ /* 0x000ee80008100a00 */
[----:B------:R0:W3:Y:S01]  /*8bc0*/  LDG.E.64 R26, desc[UR6][R28.64] ;  /* 0x000000061c1a7981 */ /* 0x0000e2000c1e1b00 */
[----:B------:R-:W-:Y:S02]  /*8bd0*/  IADD3 R30, P2, R28, UR18, RZ ;  /* 0x000000121c1e7c10 */ /* 0x000fe4000ff5e0ff */
[----:B------:R-:W-:Y:S02]  /*8be0*/  IADD3 R35, R35, R31, RZ ;  /* 0x0000001f23237210 */ /* 0x000fe40007ffe0ff */
[----:B------:R-:W-:-:S02]  /*8bf0*/  IADD3.X R31, R29, UR11, RZ, P2, !PT ;  /* 0x0000000b1d1f7c10 */ /* 0x000fc400097fe4ff */
        /* <DEDUP_REMOVED lines=29> */
[----:B0-----:R-:W-:Y:S02]  /*8dd0*/  IADD3 R30, P2, R28, UR18, RZ ;  /* 0x000000121c1e7c10 */ /* 0x001fe4000ff5e0ff */
[----:B------:R-:W-:Y:S02]  /*8de0*/  IADD3 R33, R33, R35, RZ ;  /* 0x0000002321217210 */ /* 0x000fe40007ffe0ff */
[----:B------:R-:W-:-:S02]  /*8df0*/  IADD3.X R31, R29, UR11, RZ, P2, !PT ;  /* 0x0000000b1d1f7c10 */ /* 0x000fc400097fe4ff */
[----:B-1----:R-:W-:-:S04]  /*8e00*/  IADD3 R28, P2, R30, UR18, RZ ;  /* 0x000000121e1c7c10 */ /* 0x002fc8000ff5e0ff */
        /* <DEDUP_REMOVED lines=32> */
[----:B------:R-:W-:Y:S01]  /*9010*/  IMAD.WIDE.U32 R34, R16, R2, R32 ;  /* 0x0000000210227225 */ /* 0x000fe200078e0020 */
[----:B------:R-:W-:Y:S01]  /*9020*/  IADD3 R2, P2, R30, UR18, RZ ;  /* 0x000000121e027c10 */ /* 0x000fe2000ff5e0ff */
[----:B------:R-:W2:Y:S02]  /*9030*/  LDG.E.64 R32, desc[UR6][R30.64] ;  /* 0x000000061e207981 */ /* 0x000ea4000c1e1b00 */
[----:B------:R-:W-:Y:S02]  /*9040*/  IMAD R3, R16, R3, R17 ;  /* 0x0000000310037224 */ /* 0x000fe400078e0211 */
[----:B------:R-:W2:Y:S03]  /*9050*/  LDL.64 R16, [UR12+0x88] ;  /* 0x0000880cff107983 */ /* 0x000ea60008100a00 */
[----:B------:R-:W-:-:S02]  /*9060*/  IADD3 R35, R35, R3, RZ ;  /* 0x0000000323237210 */ /* 0x000fc40007ffe0ff */
        /* <DEDUP_REMOVED lines=15> */
[----:B--2---:R-:W-:-:S04]  /*9160*/  IMAD R29, R33, R16, RZ ;  /* 0x00000010211d7224 */ /* 0x004fc800078e02ff */
[C---:B------:R-:W-:Y:S02]  /*9170*/  IMAD R29, R32.reuse, R17, R29 ;  /* 0x00000011201d7224 */ /* 0x040fe400078e021d */
[----:B------:R-:W-:-:S04]  /*9180*/  IMAD.WIDE.U32 R16, R32, R16, R34 ;  /* 0x0000001020107225 */ /* 0x000fc800078e0022 */
[----:B------:R-:W-:Y:S02]  /*9190*/  IMAD.IADD R17, R17, 0x1, R29 ;  /* 0x0000000111117824 */ /* 0x000fe400078e021d */
[-C--:B---3--:R-:W-:Y:S02]  /*91a0*/  IMAD R25, R25, R26.reuse, RZ ;  /* 0x0000001a19197224 */ /* 0x088fe400078e02ff */
[----:B------:R-:W-:-:S04]  /*91b0*/  IMAD.WIDE.U32 R16, R24, R26, R16 ;  /* 0x0000001a18107225 */ /* 0x000fc800078e0010 */
[----:B------:R-:W-:Y:S01]  /*91c0*/  IMAD R25, R24, R27, R25 ;  /* 0x0000001b18197224 */ /* 0x000fe200078e0219 */
[----:B------:R-:W-:-:S04]  /*91d0*/  IADD3.X R27, R3, UR11, RZ, P2, !PT ;  /* 0x0000000b031b7c10 */ /* 0x000fc800097fe4ff */
[----:B------:R-:W-:Y:S01]  /*91e0*/  IADD3 R17, R17, R25, RZ ;  /* 0x0000001911117210 */ /* 0x000fe20007ffe0ff */
[----:B------:R-:W-:Y:S06]  /*91f0*/  @P3 BRA `(.L_x_1673) ;  /* 0xfffffff400d83947 */ /* 0x000fec000383ffff */
.L_x_1672:
        /* <DEDUP_REMOVED lines=75> */
.L_x_1674:
[----:B------:R-:W-:-:S04]  /*96b0*/  ISETP.NE.U32.AND P2, PT, RZ, UR9, PT ;  /* 0x00000009ff007c0c */ /* 0x000fc8000bf45070 */
[----:B------:R-:W-:-:S13]  /*96c0*/  ISETP.NE.OR.EX P0, PT, RZ, UR10, P0, P2 ;  /* 0x0000000aff007c0c */ /* 0x000fda0008705720 */
[----:B------:R-:W-:Y:S05]  /*96d0*/  @!P0 BRA `(.L_x_1670) ;  /* 0x0000000000a88947 */ /* 0x000fea0003800000 */
.L_x_1671:
[----:B------:R-:W-:Y:S01]  /*96e0*/  ULEA UR12, UR4, UR13, 0x3 ;  /* 0x0000000d040c7291 */ /* 0x000fe2000f8e183f */
[----:B------:R-:W-:Y:S01]  /*96f0*/  MOV R2, R0 ;  /* 0x0000000000027202 */ /* 0x000fe20000000f00 */
[----:B------:R-:W-:Y:S01]  /*9700*/  IMAD.MOV.U32 R3, RZ, RZ, R27 ;  /* 0x000000ffff037224 */ /* 0x000fe200078e001b */
[----:B------:R-:W-:-:S05]  /*9710*/  IADD3 R34, P0, R0, UR18, RZ ;  /* 0x0000001200227c10 */ /* 0x000fca000ff1e0ff */
        /* <DEDUP_REMOVED lines=14> */
[----:B------:R-:W-:Y:S01]  /*9800*/  IADD3 R17, R17, R3, RZ ;  /* 0x0000000311117210 */ /* 0x000fe20007ffe0ff */
[C---:B------:R-:W-:Y:S01]  /*9810*/  IMAD R35, R28.reuse, R27, R29 ;  /* 0x0000001b1c237224 */ /* 0x040fe200078e021d */
[----:B------:R-:W-:Y:S01]  /*9820*/  IADD3.X R3, R31, UR11, RZ, P0, !PT ;  /* 0x0000000b1f037c10 */ /* 0x000fe200087fe4ff */
        /* <DEDUP_REMOVED lines=21> */
.L_x_1670:
[----:B------:R-:W-:-:S06]  /*9980*/  ULOP3.LUT UR16, UR16, 0x3, URZ, 0xc0, !UPT ;  /* 0x0000000310107892 */ /* 0x000fcc000f8ec03f */
[----:B------:R-:W-:-:S04]  /*9990*/  ISETP.NE.U32.AND P0, PT, RZ, UR16, PT ;  /* 0x00000010ff007c0c */ /* 0x000fc8000bf05070 */
[----:B------:R-:W-:-:S13]  /*99a0*/  ISETP.NE.AND.EX P0, PT, RZ, RZ, PT, P0 ;  /* 0x000000ffff00720c */ /* 0x000fda0003f05300 */
[----:B------:R-:W-:Y:S05]  /*99b0*/  @!P0 BRA `(.L_x_1669) ;  /* 0x0000000000c08947 */ /* 0x000fea0003800000 */
[----:B------:R-:W-:Y:S01]  /*99c0*/  ULDC.64 UR10, c[0x0][0x220] ;  /* 0x00008800000a7ab9 */ /* 0x000fe20000000a00 */
[----:B------:R-:W-:Y:S01]  /*99d0*/  UIMAD UR5, UR5, UR14, URZ ;  /* 0x0000000e050572a4 */ /* 0x000fe2000f8e023f */
[----:B------:R-:W-:Y:S01]  /*99e0*/  IMAD R21, R21, UR10, RZ ;  /* 0x0000000a15157c24 */ /* 0x000fe2000f8e02ff */
[----:B------:R-:W-:Y:S01]  /*99f0*/  MOV R0, UR4 ;  /* 0x0000000400007c02 */ /* 0x000fe20008000f00 */
[----:B------:R-:W-:Y:S01]  /*9a00*/  IMAD.WIDE.U32 R2, R20, UR10, RZ ;  /* 0x0000000a14027c25 */ /* 0x000fe2000f8e00ff */
[----:B------:R-:W-:Y:S02]  /*9a10*/  UIMAD UR5, UR4, UR15, UR5 ;  /* 0x0000000f040572a4 */ /* 0x000fe4000f8e0205 */
[----:B------:R-:W-:Y:S01]  /*9a20*/  LEA R0, R0, R1, 0x3 ;  /* 0x0000000100007211 */ /* 0x000fe200078e18ff */
[----:B------:R-:W-:Y:S01]  /*9a30*/  IMAD R21, R20, UR11, R21 ;  /* 0x0000000b14157c24 */ /* 0x000fe2000f8e0215 */
[----:B------:R-:W-:Y:S01]  /*9a40*/  MOV R20, R2 ;  /* 0x0000000200147202 */ /* 0x000fe20000000f00 */
[----:B------:R-:W-:-:S02]  /*9a50*/  ULDC.64 UR10, c[0x0][0x218] ;  /* 0x00008600000a7ab9 */ /* 0x000fc40000000a00 */
[----:B------:R-:W2:Y:S01]  /*9a60*/  LDL.64 R24, [R0+0x18] ;  /* 0x0000180000187983 */ /* 0x000ea20000100a00 */
[----:B------:R-:W-:Y:S01]  /*9a70*/  IADD3 R21, R3, R21, RZ ;  /* 0x0000001503157210 */ /* 0x000fe20007ffe0ff */
[----:B------:R-:W-:-:S04]  /*9a80*/  IMAD.U32 R3, RZ, RZ, UR14 ;  /* 0x0000000eff037e24 */ /* 0x000fc8000f8e00ff */
[----:B------:R-:W-:-:S04]  /*9a90*/  IMAD.WIDE.U32 R20, R3, UR4, R20 ;  /* 0x0000000403147c25 */ /* 0x000fc8000f8e0014 */
[----:B------:R-:W-:Y:S01]  /*9aa0*/  VIADD R3, R21, UR5 ;  /* 0x0000000515037c36 */ /* 0x000fe20008000000 */
        /* <DEDUP_REMOVED lines=26> */
[----:B------:R-:W-:-:S04]  /*9c50*/  IMAD R3, R2, R21, R3 ;  /* 0x0000001502037224 */ /* 0x000fc800078e0203 */
[----:B------:R-:W-:Y:S02]  /*9c60*/  IMAD.IADD R17, R17, 0x1, R3 ;  /* 0x0000000111117824 */ /* 0x000fe400078e0203 */
[----:B---3--:R-:W-:-:S04]  /*9c70*/  @P2 IMAD R3, R27, R24, RZ ;  /* 0x000000181b032224 */ /* 0x008fc800078e02ff */
[C---:B------:R-:W-:Y:S02]  /*9c80*/  @P2 IMAD R3, R26.reuse, R25, R3 ;  /* 0x000000191a032224 */ /* 0x040fe400078e0203 */
[----:B------:R-:W-:-:S05]  /*9c90*/  @P2 IMAD.WIDE.U32 R24, R26, R24, R16 ;  /* 0x000000181a182225 */ /* 0x000fca00078e0010 */
[----:B------:R-:W-:Y:S02]  /*9ca0*/  @P2 IADD3 R17, R25, R3, RZ ;  /* 0x0000000319112210 */ /* 0x000fe40007ffe0ff */
[----:B------:R-:W-:-:S07]  /*9cb0*/  @P2 MOV R16, R24 ;  /* 0x0000001800102202 */ /* 0x000fce0000000f00 */
.L_x_1669:
        /* <DEDUP_REMOVED lines=38> */
.L_x_1679:
[----:B------:R-:W-:Y:S01]  /*9f20*/  ULEA UR12, UR4, UR13, 0x3 ;  /* 0x0000000d040c7291 */ /* 0x000fe2000f8e183f */
[----:B------:R-:W-:-:S05]  /*9f30*/  MOV R24, R0 ;  /* 0x0000000000187202 */ /* 0x000fca0000000f00 */
        /* <DEDUP_REMOVED lines=17> */
[----:B------:R-:W-:Y:S01]  /*a050*/  IADD3 R34, P1, R28, UR18, RZ ;  /* 0x000000121c227c10 */ /* 0x000fe2000ff3e0ff */
[----:B------:R-:W-:-:S02]  /*a060*/  IMAD.IADD R33, R33, 0x1, R35 ;  /* 0x0000000121217824 */ /* 0x000fc400078e0223 */
[-C--:B----4-:R-:W-:Y:S01]  /*a070*/  IMAD R27, R27, R24.reuse, RZ ;  /* 0x000000181b1b7224 */ /* 0x090fe200078e02ff */
[----:B------:R-:W-:Y:S01]  /*a080*/  IADD3.X R35, R29, UR11, RZ, P1, !PT ;  /* 0x0000000b1d237c10 */ /* 0x000fe20008ffe4ff */
[----:B------:R-:W-:-:S04]  /*a090*/  IMAD.WIDE.U32 R32, R26, R24, R32 ;  /* 0x000000181a207225 */ /* 0x000fc800078e0020 */
[----:B------:R-:W-:Y:S02]  /*a0a0*/  IMAD R0, R26, R25, R27 ;  /* 0x000000191a007224 */ /* 0x000fe400078e021b */
[----:B------:R1:W4:Y:S04]  /*a0b0*/  LDG.E.64 R24, desc[UR6][R34.64] ;  /* 0x0000000622187981 */ /* 0x000328000c1e1b00 */
[----:B------:R-:W4:Y:S01]  /*a0c0*/  LDL.64 R26, [UR12+0x38] ;  /* 0x0000380cff1a7983 */ /* 0x000f220008100a00 */
[----:B------:R-:W-:Y:S01]  /*a0d0*/  IADD3 R36, P1, R34, UR18, RZ ;  /* 0x0000001222247c10 */ /* 0x000fe2000ff3e0ff */
[----:B---3--:R-:W-:Y:S01]  /*a0e0*/  IMAD R3, R3, R20, RZ ;  /* 0x0000001403037224 */ /* 0x008fe200078e02ff */
[----:B0-----:R-:W-:Y:S02]  /*a0f0*/  IADD3 R29, R33, R0, RZ ;  /* 0x00000000211d7210 */ /* 0x001fe40007ffe0ff */
[----:B------:R-:W-:-:S02]  /*a100*/  MOV R28, R32 ;  /* 0x00000020001c7202 */ /* 0x000fc40000000f00 */
        /* <DEDUP_REMOVED lines=22> */
[----:B---3--:R-:W-:Y:S01]  /*a270*/  IMAD R3, R3, R32, RZ ;  /* 0x0000002003037224 */ /* 0x008fe200078e02ff */
[----:B------:R-:W-:Y:S02]  /*a280*/  IADD3 R19, R19, R0, RZ ;  /* 0x0000000013137210 */ /* 0x000fe40007ffe0ff */
[----:B------:R-:W-:Y:S01]  /*a290*/  IADD3.X R35, R37, UR11, RZ, P1, !PT ;  /* 0x0000000b25237c10 */ /* 0x000fe20008ffe4ff */
[----:B------:R-:W-:-:S02]  /*a2a0*/  IMAD R0, R2, R33, R3 ;  /* 0x0000002102007224 */ /* 0x000fc400078e0203 */
[----:B------:R-:W-:Y:S02]  /*a2b0*/  IMAD.WIDE.U32 R26, R2, R32, R18 ;  /* 0x00000020021a7225 */ /* 0x000fe400078e0012 */
[----:B------:R1:W3:Y:S04]  /*a2c0*/  LDG.E.64 R18, desc[UR6][R34.64] ;  /* 0x0000000622127981 */ /* 0x0002e8000c1e1b00 */
[----:B------:R-:W3:Y:S01]  /*a2d0*/  LDL.64 R2, [UR12+0x58] ;  /* 0x0000580cff027983 */ /* 0x000ee20008100a00 */
[----:B------:R-:W-:Y:S01]  /*a2e0*/  IADD3 R32, P1, R34, UR18, RZ ;  /* 0x0000001222207c10 */ /* 0x000fe2000ff3e0ff */
[----:B------:R-:W-:-:S03]  /*a2f0*/  IMAD.IADD R27, R27, 0x1, R0 ;  /* 0x000000011b1b7824 */ /* 0x000fc600078e0200 */
[----:B------:R-:W-:Y:S01]  /*a300*/  IADD3.X R33, R35, UR11, RZ, P1, !PT ;  /* 0x0000000b23217c10 */ /* 0x000fe20008ffe4ff */
[----:B-----5:R-:W-:-:S04]  /*a310*/  IMAD R29, R29, R30, RZ ;  /* 0x0000001e1d1d7224 */ /* 0x020fc800078e02ff */
[C---:B------:R-:W-:Y:S02]  /*a320*/  IMAD R0, R28.reuse, R31, R29 ;  /* 0x0000001f1c007224 */ /* 0x040fe400078e021d */
[----:B------:R-:W-:Y:S02]  /*a330*/  IMAD.WIDE.U32 R30, R28, R30, R26 ;  /* 0x0000001e1c1e7225 */ /* 0x000fe400078e001a */
[----:B------:R-:W4:Y:S04]  /*a340*/  LDG.E.64 R26, desc[UR6][R32.64] ;  /* 0x00000006201a7981 */ /* 0x000f28000c1e1b00 */
[----:B------:R-:W4:Y:S01]  /*a350*/  LDL.64 R28, [UR12+0x60] ;  /* 0x0000600cff1c7983 */ /* 0x000f220008100a00 */
[----:B------:R-:W-:Y:S02]  /*a360*/  IADD3 R31, R31, R0, RZ ;  /* 0x000000001f1f7210 */ /* 0x000fe40007ffe0ff */
[----:B0-----:R-:W-:Y:S01]  /*a370*/  IADD3 R36, P1, R32, UR18, RZ ;  /* 0x0000001220247c10 */ /* 0x001fe2000ff3e0ff */
[----:B--2---:R-:W-:-:S03]  /*a380*/  IMAD R25, R25, R20, RZ ;  /* 0x0000001419197224 */ /* 0x004fc600078e02ff */
[----:B------:R-:W-:Y:S01]  /*a390*/  IADD3.X R37, R33, UR11, RZ, P1, !PT ;  /* 0x0000000b21257c10 */ /* 0x000fe20008ffe4ff */
[----:B-1----:R-:W-:-:S04]  /*a3a0*/  IMAD.WIDE.U32 R34, R24, R20, R30 ;  /* 0x0000001418227225 */ /* 0x002fc800078e001e */
[----:B------:R-:W-:Y:S02]  /*a3b0*/  IMAD R25, R24, R21, R25 ;  /* 0x0000001518197224 */ /* 0x000fe400078e0219 */
[----:B------:R0:W2:Y:S03]  /*a3c0*/  LDG.E.64 R20, desc[UR6][R36.64] ;  /* 0x0000000624147981 */ /* 0x0000a6000c1e1b00 */
[----:B------:R-:W-:Y:S02]  /*a3d0*/  IADD3 R35, R35, R25, RZ ;  /* 0x0000001923237210 */ /* 0x000fe40007ffe0ff */
[----:B------:R-:W2:Y:S01]  /*a3e0*/  LDL.64 R24, [UR12+0x68] ;  /* 0x0000680cff187983 */ /* 0x000ea20008100a00 */
[----:B------:R-:W-:Y:S01]  /*a3f0*/  IADD3 R30, P1, R36, UR18, RZ ;  /* 0x00000012241e7c10 */ /* 0x000fe2000ff3e0ff */
[----:B---3--:R-:W-:-:S03]  /*a400*/  IMAD R19, R19, R2, RZ ;  /* 0x0000000213137224 */ /* 0x008fc600078e02ff */
[----:B------:R-:W-:Y:S01]  /*a410*/  IADD3.X R31, R37, UR11, RZ, P1, !PT ;  /* 0x0000000b251f7c10 */ /* 0x000fe20008ffe4ff */
[C---:B------:R-:W-:Y:S02]  /*a420*/  IMAD R0, R18.reuse, R3, R19 ;  /* 0x0000000312007224 */ /* 0x040fe400078e0213 */
[----:B------:R-:W-:Y:S02]  /*a430*/  IMAD.WIDE.U32 R2, R18, R2, R34 ;  /* 0x0000000212027225 */ /* 0x000fe400078e0022 */
[----:B------:R-:W3:Y:S04]  /*a440*/  LDG.E.64 R32, desc[UR6][R30.64] ;  /* 0x000000061e207981 */ /* 0x000ee8000c1e1b00 */
        /* <DEDUP_REMOVED lines=9> */
[----:B------:R-:W-:Y:S01]  /*a4e0*/  IADD3 R27, R27, R0, RZ ;  /* 0x000000001b1b7210 */ /* 0x000fe20007ffe0ff */
[----:B--2---:R-:W-:-:S04]  /*a4f0*/  IMAD R21, R21, R24, RZ ;  /* 0x0000001815157224 */ /* 0x004fc800078e02ff */
[C---:B------:R-:W-:Y:S02]  /*a500*/  IMAD R25, R20.reuse, R25, R21 ;  /* 0x0000001914197224 */ /* 0x040fe400078e0215 */
[----:B------:R-:W-:Y:S01]  /*a510*/  IMAD.WIDE.U32 R20, R20, R24, R26 ;  /* 0x0000001814147225 */ /* 0x000fe200078e001a */
[----:B------:R-:W-:-:S04]  /*a520*/  IADD3 R28, P1, R36, UR18, RZ ;  /* 0x00000012241c7c10 */ /* 0x000fc8000ff3e0ff */
[----:B------:R-:W-:Y:S02]  /*a530*/  IADD3 R21, R21, R25, RZ ;  /* 0x0000001915157210 */ /* 0x000fe40007ffe0ff */
[----:B------:R-:W-:Y:S01]  /*a540*/  IADD3.X R29, R37, UR11, RZ, P1, !PT ;  /* 0x0000000b251d7c10 */ /* 0x000fe20008ffe4ff */
[----:B---3--:R-:W-:-:S04]  /*a550*/  IMAD R25, R33, R34, RZ ;  /* 0x0000002221197224 */ /* 0x008fc800078e02ff */
[C---:B------:R-:W-:Y:S01]  /*a560*/  IMAD R31, R32.reuse, R35, R25 ;  /* 0x00000023201f7224 */ /* 0x040fe200078e0219 */
[----:B------:R-:W2:Y:S01]  /*a570*/  LDG.E.64 R26, desc[UR6][R28.64] ;  /* 0x000000061c1a7981 */ /* 0x000ea2000c1e1b00 */
[----:B------:R-:W-:Y:S01]  /*a580*/  IMAD.WIDE.U32 R32, R32, R34, R20 ;  /* 0x0000002220207225 */ /* 0x000fe200078e0014 */
[----:B------:R-:W-:Y:S02]  /*a590*/  IADD3 R34, P1, R28, UR18, RZ ;  /* 0x000000121c227c10 */ /* 0x000fe4000ff3e0ff */
[----:B------:R-:W2:Y:S02]  /*a5a0*/  LDL.64 R24, [UR12+0x80] ;  /* 0x0000800cff187983 */ /* 0x000ea40008100a00 */
[----:B------:R-:W-:Y:S01]  /*a5b0*/  IADD3.X R35, R29, UR11, RZ, P1, !PT ;  /* 0x0000000b1d237c10 */ /* 0x000fe20008ffe4ff */
[----:B------:R-:W-:Y:S01]  /*a5c0*/  IMAD.IADD R33, R33, 0x1, R31 ;  /* 0x0000000121217824 */ /* 0x000fe200078e021f */
[----:B------:R-:W-:Y:S01]  /*a5d0*/  IADD3 R20, P1, R34, UR18, RZ ;  /* 0x0000001222147c10 */ /* 0x000fe2000ff3e0ff */
[----:B------:R-:W3:Y:S04]  /*a5e0*/  LDL.64 R30, [UR12+0x88] ;  /* 0x0000880cff1e7983 */ /* 0x000ee80008100a00 */
[----:B------:R-:W3:Y:S01]  /*a5f0*/  LDG.E.64 R28, desc[UR6][R34.64] ;  /* 0x00000006221c7981 */ /* 0x000ee2000c1e1b00 */
[----:B------:R-:W-:Y:S01]  /*a600*/  IADD3.X R21, R35, UR11, RZ, P1, !PT ;  /* 0x0000000b23157c10 */ /* 0x000fe20008ffe4ff */
[----:B----4-:R-:W-:-:S02]  /*a610*/  IMAD R3, R3, R18, RZ ;  /* 0x0000001203037224 */ /* 0x010fc400078e02ff */
[----:B------:R-:W-:-:S04]  /*a620*/  IMAD.WIDE.U32 R32, R2, R18, R32 ;  /* 0x0000001202207225 */ /* 0x000fc800078e0020 */
[----:B------:R-:W-:Y:S02]  /*a630*/  IMAD R0, R2, R19, R3 ;  /* 0x0000001302007224 */ /* 0x000fe400078e0203 */
[----:B------:R-:W4:Y:S04]  /*a640*/  LDG.E.64 R2, desc[UR6][R20.64] ;  /* 0x0000000614027981 */ /* 0x000f28000c1e1b00 */
[----:B------:R-:W4:Y:S01]  /*a650*/  LDL.64 R18, [UR12+0x90] ;  /* 0x0000900cff127983 */ /* 0x000f220008100a00 */
[----:B------:R-:W-:Y:S01]  /*a660*/  UIADD3 UR9, UP0, UR9, -0x10, URZ ;  /* 0xfffffff009097890 */ /* 0x000fe2000ff1e03f */
[----:B------:R-:W-:-:S03]  /*a670*/  IADD3 R33, R33, R0, RZ ;  /* 0x0000000021217210 */ /* 0x000fc60007ffe0ff */
[----:B------:R-:W-:Y:S02]  /*a680*/  UIADD3.X UR10, UR10, -0x1, URZ, UP0, !UPT ;  /* 0xffffffff0a0a7890 */ /* 0x000fe400087fe43f */
[----:B------:R-:W-:-:S04]  /*a690*/  UISETP.GT.U32.AND UP0, UPT, UR9, 0xc, UPT ;  /* 0x0000000c0900788c */ /* 0x000fc8000bf04070 */
[----:B------:R-:W-:Y:S01]  /*a6a0*/  UISETP.GT.AND.EX UP0, UPT, UR10, URZ, UPT, UP0 ;  /* 0x0000003f0a00728c */ /* 0x000fe2000bf04300 */
[----:B--2---:R-:W-:-:S04]  /*a6b0*/  IMAD R27, R27, R24, RZ ;  /* 0x000000181b1b7224 */ /* 0x004fc800078e02ff */
[C---:B------:R-:W-:Y:S02]  /*a6c0*/  IMAD R27, R26.reuse, R25, R27 ;  /* 0x000000191a1b7224 */ /* 0x040fe400078e021b */
[----:B------:R-:W-:Y:S01]  /*a6d0*/  IMAD.WIDE.U32 R24, R26, R24, R32 ;  /* 0x000000181a187225 */ /* 0x000fe200078e0020 */
[----:B------:R-:W-:-:S04]  /*a6e0*/  PLOP3.LUT P2, PT, PT, PT, UP0, 0x80, 0x0 ;  /* 0x000000000000781c */ /* 0x000fc80003f4f008 */
[----:B------:R-:W-:Y:S01]  /*a6f0*/  IADD3 R25, R25, R27, RZ ;  /* 0x0000001b19197210 */ /* 0x000fe20007ffe0ff */
[----:B---3--:R-:W-:-:S04]  /*a700*/  IMAD R27, R29, R30, RZ ;  /* 0x0000001e1d1b7224 */ /* 0x008fc800078e02ff */
        /* <DEDUP_REMOVED lines=12> */
.L_x_1678:
        /* <DEDUP_REMOVED lines=25> */
[-C--:B---3--:R-:W-:Y:S01]  /*a960*/  IMAD R27, R27, R28.reuse, RZ ;  /* 0x0000001c1b1b7224 */ /* 0x088fe200078e02ff */
[----:B------:R-:W-:Y:S01]  /*a970*/  IADD3.X R33, R21, UR11, RZ, P0, !PT ;  /* 0x0000000b15217c10 */ /* 0x000fe200087fe4ff */
[----:B------:R-:W-:-:S04]  /*a980*/  IMAD.WIDE.U32 R34, R26, R28, R34 ;  /* 0x0000001c1a227225 */ /* 0x000fc800078e0022 */
[----:B------:R-:W-:Y:S02]  /*a990*/  IMAD R0, R26, R29, R27 ;  /* 0x0000001d1a007224 */ /* 0x000fe400078e021b */
[----:B------:R0:W3:Y:S04]  /*a9a0*/  LDG.E.64 R28, desc[UR6][R32.64] ;  /* 0x00000006201c7981 */ /* 0x0000e8000c1e1b00 */
[----:B------:R-:W3:Y:S01]  /*a9b0*/  LDL.64 R26, [UR12+0x38] ;  /* 0x0000380cff1a7983 */ /* 0x000ee20008100a00 */
[----:B------:R-:W-:Y:S01]  /*a9c0*/  IADD3 R35, R35, R0, RZ ;  /* 0x0000000023237210 */ /* 0x000fe20007ffe0ff */
[----:B----4-:R-:W-:-:S04]  /*a9d0*/  IMAD R21, R25, R2, RZ ;  /* 0x0000000219157224 */ /* 0x010fc800078e02ff */
        /* <DEDUP_REMOVED lines=37> */
[----:B---3--:R-:W-:-:S04]  /*ac30*/  IMAD R19, R27, R28, RZ ;  /* 0x0000001c1b137224 */ /* 0x008fc800078e02ff */
[C---:B------:R-:W-:Y:S02]  /*ac40*/  IMAD R21, R26.reuse, R29, R19 ;  /* 0x0000001d1a157224 */ /* 0x040fe400078e0213 */
[----:B------:R-:W-:Y:S01]  /*ac50*/  IMAD.WIDE.U32 R18, R26, R28, R24 ;  /* 0x0000001c1a127225 */ /* 0x000fe200078e0018 */
[----:B------:R-:W-:-:S04]  /*ac60*/  IADD3.X R25, R3, UR11, RZ, P1, !PT ;  /* 0x0000000b03197c10 */ /* 0x000fc80008ffe4ff */
[----:B------:R-:W-:-:S07]  /*ac70*/  IADD3 R19, R19, R21, RZ ;  /* 0x0000001513137210 */ /* 0x000fce0007ffe0ff */
.L_x_1680:
[----:B------:R-:W-:-:S04]  /*ac80*/  ISETP.NE.U32.AND P1, PT, RZ, UR9, PT ;  /* 0x00000009ff007c0c */ /* 0x000fc8000bf25070 */
[----:B------:R-:W-:-:S13]  /*ac90*/  ISETP.NE.OR.EX P0, PT, RZ, UR10, P0, P1 ;  /* 0x0000000aff007c0c */ /* 0x000fda0008705710 */
[----:B------:R-:W-:Y:S05]  /*aca0*/  @!P0 BRA `(.L_x_1676) ;  /* 0x0000000000a88947 */ /* 0x000fea0003800000 */
.L_x_1677:
        /* <DEDUP_REMOVED lines=26> */
[----:B------:R-:W-:-:S03]  /*ae50*/  ISETP.NE.U32.AND P0, PT, RZ, UR9, PT ;  /* 0x00000009ff007c0c */ /* 0x000fc6000bf05070 */
[----:B------:R-:W-:Y:S01]  /*ae60*/  IADD3 R27, R27, R21, RZ ;  /* 0x000000151b1b7210 */ /* 0x000fe20007ffe0ff */
[----:B----4-:R-:W-:Y:S01]  /*ae70*/  IMAD R21, R29, R30, RZ ;  /* 0x0000001e1d157224 */ /* 0x010fe200078e02ff */
[----:B------:R-:W-:-:S03]  /*ae80*/  ISETP.NE.AND.EX P0, PT, RZ, UR10, PT, P0 ;  /* 0x0000000aff007c0c */ /* 0x000fc6000bf05300 */
[C---:B------:R-:W-:Y:S02]  /*ae90*/  IMAD R21, R28.reuse, R31, R21 ;  /* 0x0000001f1c157224 */ /* 0x040fe400078e0215 */
[----:B------:R-:W-:Y:S01]  /*aea0*/  IMAD.WIDE.U32 R28, R28, R30, R26 ;  /* 0x0000001e1c1c7225 */ /* 0x000fe200078e001a */
[----:B------:R-:W-:Y:S01]  /*aeb0*/  UIADD3 UR4, UP0, UR4, 0x4, URZ ;  /* 0x0000000404047890 */ /* 0x000fe2000ff1e03f */
[----:B------:R-:W-:Y:S02]  /*aec0*/  IADD3 R0, P1, R24, UR18, RZ ;  /* 0x0000001218007c10 */ /* 0x000fe4000ff3e0ff */
[----:B------:R-:W-:Y:S01]  /*aed0*/  IMAD.IADD R29, R29, 0x1, R21 ;  /* 0x000000011d1d7824 */ /* 0x000fe200078e0215 */
[----:B------:R-:W-:Y:S01]  /*aee0*/  UIADD3.X UR5, URZ, UR5, URZ, UP0, !UPT ;  /* 0x000000053f057290 */ /* 0x000fe200087fe43f */
[----:B0-----:R-:W-:Y:S01]  /*aef0*/  IADD3.X R25, R25, UR11, RZ, P1, !PT ;  /* 0x0000000b19197c10 */ /* 0x001fe20008ffe4ff */
[----:B--2---:R-:W-:-:S04]  /*af00*/  IMAD R3, R3, R18, RZ ;  /* 0x0000001203037224 */ /* 0x004fc800078e02ff */
[C---:B------:R-:W-:Y:S02]  /*af10*/  IMAD R3, R2.reuse, R19, R3 ;  /* 0x0000001302037224 */ /* 0x040fe400078e0203 */
[----:B------:R-:W-:-:S05]  /*af20*/  IMAD.WIDE.U32 R18, R2, R18, R28 ;  /* 0x0000001202127225 */ /* 0x000fca00078e001c */
[----:B------:R-:W-:Y:S01]  /*af30*/  IADD3 R19, R19, R3, RZ ;  /* 0x0000000313137210 */ /* 0x000fe20007ffe0ff */
[----:B------:R-:W-:Y:S06]  /*af40*/  @P0 BRA `(.L_x_1677) ;  /* 0xfffffffc00580947 */ /* 0x000fec000383ffff */
.L_x_1676:
        /* <DEDUP_REMOVED lines=8> */
[----:B------:R-:W-:-:S03]  /*afd0*/  UIMAD UR5, UR4, UR15, UR5 ;  /* 0x0000000f040572a4 */ /* 0x000fc6000f8e0205 */
[----:B------:R-:W-:Y:S01]  /*afe0*/  IMAD R3, R22, UR11, R3 ;  /* 0x0000000b16037c24 */ /* 0x000fe2000f8e0203 */
[----:B------:R-:W-:Y:S01]  /*aff0*/  ULDC.64 UR10, c[0x0][0x218] ;  /* 0x00008600000a7ab9 */ /* 0x000fe20000000a00 */
[----:B------:R-:W-:-:S03]  /*b000*/  IMAD.U32 R0, R0, 0x8, R1 ;  /* 0x0000000800007824 */ /* 0x000fc600078e0001 */
[----:B------:R-:W-:Y:S01]  /*b010*/  IADD3 R21, R21, R3, RZ ;  /* 0x0000000315157210 */ /* 0x000fe20007ffe0ff */
[----:B------:R-:W-:Y:S01]  /*b020*/  IMAD.U32 R3, RZ, RZ, UR14 ;  /* 0x0000000eff037e24 */ /* 0x000fe2000f8e00ff */
[----:B------:R-:W2:Y:S03]  /*b030*/  LDL.64 R22, [R0+0x18] ;  /* 0x0000180000167983 */ /* 0x000ea60000100a00 */
[----:B------:R-:W-:-:S05]  /*b040*/  IMAD.WIDE.U32 R20, R3, UR4, R20 ;  /* 0x0000000403147c25 */ /* 0x000fca000f8e0014 */
        /* <DEDUP_REMOVED lines=34> */
.L_x_1675:
[----:B------:R-:W0:Y:S01]  /*b270*/  S2R R21, SR_TID.X ;  /* 0x0000000000157919 */ /* 0x000e220000002100 */
[----:B------:R-:W-:Y:S02]  /*b280*/  ULDC.64 UR4, c[0x0][0x280] ;  /* 0x0000a00000047ab9 */ /* 0x000fe40000000a00 */
[----:B------:R-:W-:-:S06]  /*b290*/  UIMAD.WIDE.U32 UR4, UR8, 0x8, UR4 ;  /* 0x00000008080478a5 */ /* 0x000fcc000f8e0004 */
[----:B------:R-:W-:Y:S01]  /*b2a0*/  MOV R2, UR4 ;  /* 0x0000000400027c02 */ /* 0x000fe20008000f00 */
[----:B------:R-:W-:-:S04]  /*b2b0*/  IMAD.U32 R3, RZ, RZ, UR5 ;  /* 0x00000005ff037e24 */ /* 0x000fc8000f8e00ff */
[----:B0-----:R-:W-:-:S05]  /*b2c0*/  IMAD.WIDE R2, R21, 0x10, R2 ;  /* 0x0000001015027825 */ /* 0x001fca00078e0202 */
[----:B------:R-:W-:Y:S04]  /*b2d0*/  STG.E.128 desc[UR6][R2.64], R4 ;  /* 0x0000000402007986 */ /* 0x000fe8000c101d06 */
[----:B------:R-:W-:Y:S04]  /*b2e0*/  STG.E.128 desc[UR6][R2.64+0x800], R8 ;  /* 0x0008000802007986 */ /* 0x000fe8000c101d06 */
[----:B------:R-:W-:Y:S04]  /*b2f0*/  STG.E.128 desc[UR6][R2.64+0x1000], R12 ;  /* 0x0010000c02007986 */ /* 0x000fe8000c101d06 */
[----:B------:R-:W-:Y:S01]  /*b300*/  STG.E.128 desc[UR6][R2.64+0x1800], R16 ;  /* 0x0018001002007986 */ /* 0x000fe2000c101d06 */
[----:B------:R-:W-:Y:S05]  /*b310*/  EXIT ;  /* 0x000000000000794d */ /* 0x000fea0003800000 */
.L_x_1632:
[----:B------:R-:W0:Y:S01]  /*b320*/  S2R R0, SR_TID.X ;  /* 0x0000000000007919 */ /* 0x000e220000002100 */
[----:B------:R-:W-:Y:S01]  /*b330*/  ULDC UR4, c[0x0][0x210] ;  /* 0x0000840000047ab9 */ /* 0x000fe20000000800 */
[----:B------:R-:W-:Y:S01]  /*b340*/  CS2R R22, SRZ ;  /* 0x0000000000167805 */ /* 0x000fe2000001ff00 */
[----:B------:R-:W-:-:S06]  /*b350*/  UIADD3 UR4, -UR8, UR4, URZ ;  /* 0x0000000408047290 */ /* 0x000fcc000fffe13f */
[----:B0-----:R-:W-:-:S13]  /*b360*/  ISETP.GE.AND P1, PT, R0, UR4, PT ;  /* 0x0000000400007c0c */ /* 0x001fda000bf26270 */
[C---:B------:R-:W-:Y:S02]  /*b370*/  @!P1 IADD3 R5, R0.reuse, UR8, RZ ;  /* 0x0000000800059c10 */ /* 0x040fe4000fffe0ff */
[----:B------:R-:W-:-:S04]  /*b380*/  @!P1 IADD3 R0, R0, 0x80, RZ ;  /* 0x0000008000009810 */ /* 0x000fc80007ffe0ff */
[----:B------:R-:W-:-:S13]  /*b390*/  ISETP.GE.AND P6, PT, R0, UR4, PT ;  /* 0x0000000400007c0c */ /* 0x000fda000bfc6270 */
[C---:B------:R-:W-:Y:S01]  /*b3a0*/  @!P6 VIADD R19, R0.reuse, UR8 ;  /* 0x000000080013ec36 */ /* 0x040fe20008000000 */
[----:B------:R-:W-:Y:S01]  /*b3b0*/  @!P6 IADD3 R0, R0, 0x80, RZ ;  /* 0x000000800000e810 */ /* 0x000fe20007ffe0ff */
[----:B------:R-:W0:Y:S03]  /*b3c0*/  @!P6 LDC.64 R2, c[0x0][0x288] ;  /* 0x0000a200ff02eb82 */ /* 0x000e260000000a00 */
[----:B------:R-:W-:-:S13]  /*b3d0*/  ISETP.GE.AND P5, PT, R0, UR4, PT ;  /* 0x0000000400007c0c */ /* 0x000fda000bfa6270 */
[C---:B------:R-:W-:Y:S01]  /*b3e0*/  @!P5 IADD3 R25, R0.reuse, UR8, RZ ;  /* 0x000000080019dc10 */ /* 0x040fe2000fffe0ff */
[----:B------:R-:W-:Y:S01]  /*b3f0*/  @!P5 VIADD R0, R0, 0x80 ;  /* 0x000000800000d836 */ /* 0x000fe20000000000 */
[----:B------:R-:W1:Y:S04]  /*b400*/  @!P5 LDC.64 R20, c[0x0][0x288] ;  /* 0x0000a200ff14db82 */ /* 0x000e680000000a00 */
[----:B------:R-:W-:Y:S01]  /*b410*/  ISETP.GE.AND P4, PT, R0, UR4, PT ;  /* 0x0000000400007c0c */ /* 0x000fe2000bf86270 */
[----:B0-----:R-:W-:-:S03]  /*b420*/  @!P6 IMAD.WIDE.U32 R18, R19, 0x8, R2 ;  /* 0x000000081312e825 */ /* 0x001fc600078e0002 */
[----:B------:R-:W0:Y:S02]  /*b430*/  @!P1 LDC.64 R2, c[0x0][0x288] ;  /* 0x0000a200ff029b82 */ /* 0x000e240000000a00 */
[----:B------:R2:W5:Y:S07]  /*b440*/  @!P6 LDG.E.64 R22, desc[UR6][R18.64] ;  /* 0x000000061216e981 */ /* 0x00056e000c1e1b00 */
[C---:B------:R-:W-:Y:S01]  /*b450*/  @!P4 IADD3 R29, R0.reuse, UR8, RZ ;  /* 0x00000008001dcc10 */ /* 0x040fe2000fffe0ff */
[----:B------:R-:W2:Y:S01]  /*b460*/  @!P4 LDC.64 R26, c[0x0][0x288] ;  /* 0x0000a200ff1acb82 */ /* 0x000ea20000000a00 */
[----:B------:R-:W-:-:S04]  /*b470*/  @!P4 IADD3 R0, R0, 0x80, RZ ;  /* 0x000000800000c810 */ /* 0x000fc80007ffe0ff */
[----:B------:R-:W-:-:S13]  /*b480*/  ISETP.GE.AND P3, PT, R0, UR4, PT ;  /* 0x0000000400007c0c */ /* 0x000fda000bf66270 */
[C---:B------:R-:W-:Y:S01]  /*b490*/  @!P3 VIADD R31, R0.reuse, UR8 ;  /* 0x00000008001fbc36 */ /* 0x040fe20008000000 */
[----:B------:R-:W-:Y:S01]  /*b4a0*/  @!P3 IADD3 R0, R0, 0x80, RZ ;  /* 0x000000800000b810 */ /* 0x000fe20007ffe0ff */
[----:B------:R-:W3:Y:S03]  /*b4b0*/  @!P3 LDC.64 R12, c[0x0][0x288] ;  /* 0x0000a200ff0cbb82 */ /* 0x000ee60000000a00 */
[----:B------:R-:W-:-:S13]  /*b4c0*/  ISETP.GE.AND P2, PT, R0, UR4, PT ;  /* 0x0000000400007c0c */ /* 0x000fda000bf46270 */
[C---:B------:R-:W-:Y:S01]  /*b4d0*/  @!P2 IADD3 R11, R0.reuse, UR8, RZ ;  /* 0x00000008000bac10 */ /* 0x040fe2000fffe0ff */
[----:B------:R-:W-:Y:S01]  /*b4e0*/  @!P2 VIADD R0, R0, 0x80 ;  /* 0x000000800000a836 */ /* 0x000fe20000000000 */
[----:B------:R-:W4:Y:S04]  /*b4f0*/  @!P2 LDC.64 R14, c[0x0][0x288] ;  /* 0x0000a200ff0eab82 */ /* 0x000f280000000a00 */
[----:B------:R-:W-:-:S13]  /*b500*/  ISETP.GE.AND P0, PT, R0, UR4, PT ;  /* 0x0000000400007c0c */ /* 0x000fda000bf06270 */
[C---:B------:R-:W-:Y:S01]  /*b510*/  @!P0 IADD3 R17, R0.reuse, UR8, RZ ;  /* 0x0000000800118c10 */ /* 0x040fe2000fffe0ff */
[----:B------:R-:W1:Y:S01]  /*b520*/  @!P0 LDC.64 R8, c[0x0][0x288] ;  /* 0x0000a200ff088b82 */ /* 0x000e620000000a00 */
[----:B------:R-:W-:-:S04]  /*b530*/  @!P0 IADD3 R0, R0, 0x80, RZ ;  /* 0x0000008000008810 */ /* 0x000fc80007ffe0ff */
[----:B------:R-:W-:-:S13]  /*b540*/  ISETP.GE.AND P6, PT, R0, UR4, PT ;  /* 0x0000000400007c0c */ /* 0x000fda000bfc6270 */
[----:B------:R-:W3:Y:S01]  /*b550*/  @!P6 LDC.64 R6, c[0x0][0x288] ;  /* 0x0000a200ff06eb82 */ /* 0x000ee20000000a00 */
[----:B--2---:R-:W-:Y:S01]  /*b560*/  @!P4 IMAD.WIDE.U32 R18, R29, 0x8, R26 ;  /* 0x000000081d12c825 */ /* 0x004fe200078e001a */
[----:B------:R-:W-:-:S03]  /*b570*/  CS2R R26, SRZ ;  /* 0x00000000001a7805 */ /* 0x000fc6000001ff00 */
[----:B------:R-:W-:Y:S02]  /*b580*/  @!P6 VIADD R29, R0, UR8 ;  /* 0x00000008001dec36 */ /* 0x000fe40008000000 */
[----:B-1----:R-:W-:Y:S01]  /*b590*/  @!P0 IMAD.WIDE.U32 R8, R17, 0x8, R8 ;  /* 0x0000000811088825 */ /* 0x002fe200078e0008 */
[----:B------:R3:W5:Y:S03]  /*b5a0*/  @!P4 LDG.E.64 R26, desc[UR6][R18.64] ;  /* 0x00000006121ac981 */ /* 0x000766000c1e1b00 */
[----:B0-----:R-:W-:Y:S02]  /*b5b0*/  @!P1 IMAD.WIDE.U32 R16, R5, 0x8, R2 ;  /* 0x0000000805109825 */ /* 0x001fe400078e0002 */
[----:B------:R-:W0:Y:S08]  /*b5c0*/  LDC.64 R2, c[0x0][0x218] ;  /* 0x00008600ff027b82 */ /* 0x000e300000000a00 */
[----:B------:R-:W1:Y:S01]  /*b5d0*/  LDC.64 R4, c[0x0][0x220] ;  /* 0x00008800ff047b82 */ /* 0x000e620000000a00 */
[----:B---3--:R-:W-:-:S07]  /*b5e0*/  @!P6 IMAD.WIDE.U32 R18, R29, 0x8, R6 ;  /* 0x000000081d12e825 */ /* 0x008fce00078e0006 */
[----:B------:R-:W2:Y:S01]  /*b5f0*/  LDC.64 R6, c[0x0][0x228] ;  /* 0x00008a00ff067b82 */ /* 0x000ea20000000a00 */
[----:B------:R-:W-:Y:S01]  /*b600*/  @!P5 IMAD.WIDE.U32 R20, R25, 0x8, R20 ;  /* 0x000000081914d825 */ /* 0x000fe200078e0014 */
[----:B------:R-:W-:Y:S02]  /*b610*/  CS2R R24, SRZ ;  /* 0x0000000000187805 */ /* 0x000fe4000001ff00 */
[----:B------:R-:W-:Y:S02]  /*b620*/  CS2R R28, SRZ ;  /* 0x00000000001c7805 */ /* 0x000fe4000001ff00 */
[----:B------:R-:W-:Y:S01]  /*b630*/  CS2R R32, SRZ ;  /* 0x0000000000207805 */ /* 0x000fe2000001ff00 */
[----:B------:R-:W-:Y:S01]  /*b640*/  @!P3 IMAD.WIDE.U32 R12, R31, 0x8, R12 ;  /* 0x000000081f0cb825 */ /* 0x000fe200078e000c */
[----:B------:R-:W-:Y:S02]  /*b650*/  CS2R R30, SRZ ;  /* 0x00000000001e7805 */ /* 0x000fe4000001ff00 */
[----:B------:R-:W-:-:S02]  /*b660*/  CS2R R34, SRZ ;  /* 0x0000000000227805 */ /* 0x000fc4000001ff00 */
[----:B------:R-:W-:Y:S01]  /*b670*/  CS2R R36, SRZ ;  /* 0x0000000000247805 */ /* 0x000fe2000001ff00 */
[----:B----4-:R-:W-:Y:S01]  /*b680*/  @!P2 IMAD.WIDE.U32 R14, R11, 0x8, R14 ;  /* 0x000000080b0ea825 */ /* 0x010fe200078e000e */
[----:B------:R3:W5:Y:S01]  /*b690*/  @!P5 LDG.E.64 R24, desc[UR6][R20.64] ;  /* 0x000000061418d981 */ /* 0x000762000c1e1b00 */
[----:B------:R-:W4:Y:S03]  /*b6a0*/  LDC.64 R10, c[0x0][0x238] ;  /* 0x00008e00ff0a7b82 */ /* 0x000f260000000a00 */
[----:B------:R0:W5:Y:S04]  /*b6b0*/  @!P3 LDG.E.64 R28, desc[UR6][R12.64] ;  /* 0x000000060c1cb981 */ /* 0x000168000c1e1b00 */
[----:B------:R-:W5:Y:S01]  /*b6c0*/  @!P2 LDG.E.64 R30, desc[UR6][R14.64] ;  /* 0x000000060e1ea981 */ /* 0x000f62000c1e1b00 */
[----:B---3--:R-:W3:Y:S03]  /*b6d0*/  LDC.64 R20, c[0x0][0x260] ;  /* 0x00009800ff147b82 */ /* 0x008ee60000000a00 */
[----:B------:R1:W5:Y:S04]  /*b6e0*/  @!P0 LDG.E.64 R32, desc[UR6][R8.64] ;  /* 0x0000000608208981 */ /* 0x000368000c1e1b00 */
[----:B------:R-:W5:Y:S01]  /*b6f0*/  @!P6 LDG.E.64 R34, desc[UR6][R18.64] ;  /* 0x000000061222e981 */ /* 0x000f62000c1e1b00 */
[----:B0-----:R-:W0:Y:S03]  /*b700*/  LDC.64 R12, c[0x0][0x240] ;  /* 0x00009000ff0c7b82 */ /* 0x001e260000000a00 */
[----:B------:R2:W5:Y:S04]  /*b710*/  @!P1 LDG.E.64 R36, desc[UR6][R16.64] ;  /* 0x0000000610249981 */ /* 0x000568000c1e1b00 */
[----:B------:R4:W-:Y:S01]  /*b720*/  STL.64 [R1], R2 ;  /* 0x0000000201007387 */ /* 0x0009e20000100a00 */
[----:B-1----:R-:W1:Y:S03]  /*b730*/  LDC.64 R8, c[0x0][0x230] ;  /* 0x00008c00ff087b82 */ /* 0x002e660000000a00 */
[----:B------:R4:W-:Y:S04]  /*b740*/  STL.64 [R1+0x8], R4 ;  /* 0x0000080401007387 */ /* 0x0009e80000100a00 */
[----:B--2---:R2:W-:Y:S01]  /*b750*/  STL.64 [R1+0x10], R6 ;  /* 0x0000100601007387 */ /* 0x0045e20000100a00 */
[----:B------:R-:W3:Y:S08]  /*b760*/  LDC.64 R14, c[0x0][0x248] ;  /* 0x00009200ff0e7b82 */ /* 0x000ef00000000a00 */
[----:B------:R-:W3:Y:S08]  /*b770*/  LDC.64 R16, c[0x0][0x250] ;  /* 0x00009400ff107b82 */ /* 0x000ef00000000a00 */
[----:B------:R-:W3:Y:S08]  /*b780*/  LDC.64 R18, c[0x0][0x258] ;  /* 0x00009600ff127b82 */ /* 0x000ef00000000a00 */
[----:B----4-:R-:W4:Y:S08]  /*b790*/  LDC.64 R2, c[0x0][0x268] ;  /* 0x00009a00ff027b82 */ /* 0x010f300000000a00 */
[----:B------:R-:W4:Y:S08]  /*b7a0*/  LDC.64 R4, c[0x0][0x270] ;  /* 0x00009c00ff047b82 */ /* 0x000f300000000a00 */
[----:B--2---:R-:W2:Y:S01]  /*b7b0*/  LDC.64 R6, c[0x0][0x278] ;  /* 0x00009e00ff067b82 */ /* 0x004ea20000000a00 */
[----:B-1----:R1:W-:Y:S04]  /*b7c0*/  STL.64 [R1+0x18], R8 ;  /* 0x0000180801007387 */ /* 0x0023e80000100a00 */
[----:B------:R1:W-:Y:S04]  /*b7d0*/  STL.64 [R1+0x20], R10 ;  /* 0x0000200a01007387 */ /* 0x0003e80000100a00 */
[----:B0-----:R1:W-:Y:S04]  /*b7e0*/  STL.64 [R1+0x28], R12 ;  /* 0x0000280c01007387 */ /* 0x0013e80000100a00 */
[----:B---3--:R1:W-:Y:S04]  /*b7f0*/  STL.64 [R1+0x30], R14 ;  /* 0x0000300e01007387 */ /* 0x0083e80000100a00 */
[----:B------:R1:W-:Y:S04]  /*b800*/  STL.64 [R1+0x38], R16 ;  /* 0x0000381001007387 */ /* 0x0003e80000100a00 */
[----:B------:R1:W-:Y:S04]  /*b810*/  STL.64 [R1+0x40], R18 ;  /* 0x0000401201007387 */ /* 0x0003e80000100a00 */
[----:B------:R1:W-:Y:S04]  /*b820*/  STL.64 [R1+0x48], R20 ;  /* 0x0000481401007387 */ /* 0x0003e80000100a00 */
[----:B----4-:R1:W-:Y:S04]  /*b830*/  STL.64 [R1+0x50], R2 ;  /* 0x0000500201007387 */ /* 0x0103e80000100a00 */
[----:B------:R1:W-:Y:S04]  /*b840*/  STL.64 [R1+0x58], R4 ;  /* 0x0000580401007387 */ /* 0x0003e80000100a00 */
[----:B--2---:R1:W-:Y:S01]  /*b850*/  STL.64 [R1+0x60], R6 ;  /* 0x0000600601007387 */ /* 0x0043e20000100a00 */
[----:B------:R-:W-:Y:S04]  /*b860*/  BSSY B0, `(.L_x_1681) ;  /* 0x000015f000007945 */ /* 0x000fe80003800000 */
[----:B------:R-:W-:Y:S05]  /*b870*/  @P1 BRA `(.L_x_1682) ;  /* 0x0000001400741947 */ /* 0x000fea0003800000 */
[----:B------:R-:W-:Y:S01]  /*b880*/  ULDC.64 UR10, c[0x0][0x228] ;  /* 0x00008a00000a7ab9 */ /* 0x000fe20000000a00 */
[----:B------:R-:W-:Y:S01]  /*b890*/  ULDC.64 UR4, c[0x0][0x220] ;  /* 0x0000880000047ab9 */ /* 0x000fe20000000a00 */
[----:B------:R-:W-:Y:S01]  /*b8a0*/  UISETP.GE.U32.AND UP0, UPT, UR10, 0x1, UPT ;  /* 0x000000010a00788c */ /* 0x000fe2000bf06070 */
[----:B-1---5:R-:W-:Y:S01]  /*b8b0*/  IMAD R5, R37, UR4, RZ ;  /* 0x0000000425057c24 */ /* 0x022fe2000f8e02ff */
[----:B------:R-:W-:Y:S01]  /*b8c0*/  CS2R R8, SRZ ;  /* 0x0000000000087805 */ /* 0x000fe2000001ff00 */
[----:B------:R-:W-:Y:S01]  /*b8d0*/  IMAD.WIDE.U32 R2, R36, UR4, RZ ;  /* 0x0000000424027c25 */ /* 0x000fe2000f8e00ff */
[----:B------:R-:W-:-:S03]  /*b8e0*/  UISETP.GE.AND.EX UP0, UPT, UR11, URZ, UPT, UP0 ;  /* 0x0000003f0b00728c */ /* 0x000fc6000bf06300 */
[----:B------:R-:W-:-:S03]  /*b8f0*/  IMAD R5, R36, UR5, R5 ;  /* 0x0000000524057c24 */ /* 0x000fc6000f8e0205 */
[----:B------:R-:W-:-:S13]  /*b900*/  PLOP3.LUT P0, PT, PT, PT, UP0, 0x80, 0x0 ;  /* 0x000000000000781c */ /* 0x000fda0003f0f008 */
[----:B------:R-:W-:Y:S05]  /*b910*/  @!P0 BRA `(.L_x_1682) ;  /* 0x00000014004c8947 */ /* 0x000fea0003800000 */
[----:B------:R-:W-:Y:S01]  /*b920*/  UIADD3 UR4, UP0, UR10, -0x1, URZ ;  /* 0xffffffff0a047890 */ /* 0x000fe2000ff1e03f */
[----:B------:R-:W-:Y:S01]  /*b930*/  IADD3 R5, R3, R5, RZ ;  /* 0x0000000503057210 */ /* 0x000fe20007ffe0ff */
[----:B------:R-:W-:Y:S01]  /*b940*/  ULDC.64 UR16, c[0x0][0x270] ;  /* 0x00009c0000107ab9 */ /* 0x000fe20000000a00 */
[----:B------:R-:W-:Y:S01]  /*b950*/  CS2R R8, SRZ ;  /* 0x0000000000087805 */ /* 0x000fe2000001ff00 */
        /* <DEDUP_REMOVED lines=9> */
[----:B------:R-:W-:Y:S02]  /*b9f0*/  USHF.L.U32 UR17, UR17, 0x3, URZ ;  /* 0x0000000311117899 */ /* 0x000fe4000800063f */
[----:B------:R-:W-:-:S04]  /*ba00*/  UIADD3 UR9, UP0, -UR9, UR10, URZ ;  /* 0x0000000a09097290 */ /* 0x000fc8000ff1e13f */
[----:B------:R-:W-:Y:S02]  /*ba10*/  UIADD3.X UR12, UR11, -0x1, URZ, UP0, !UPT ;  /* 0xffffffff0b0c7890 */ /* 0x000fe400087fe43f */
[----:B------:R-:W-:Y:S01]  /*ba20*/  ISETP.LT.U32.AND P0, PT, RZ, UR9, PT ;  /* 0x00000009ff007c0c */ /* 0x000fe2000bf01070 */
[----:B------:R-:W-:-:S03]  /*ba30*/  UIMAD.WIDE.U32 UR10, UR16, 0x8, URZ ;  /* 0x00000008100a78a5 */ /* 0x000fc6000f8e003f */
[----:B------:R-:W-:Y:S01]  /*ba40*/  MOV R0, UR12 ;  /* 0x0000000c00007c02 */ /* 0x000fe20008000f00 */
        /* <DEDUP_REMOVED lines=13> */
.L_x_1686:
[----:B------:R-:W-:Y:S01]  /*bb20*/  ULEA UR13, UR4, UR14, 0x3 ;  /* 0x0000000e040d7291 */ /* 0x000fe2000f8e183f */
[----:B------:R-:W-:-:S05]  /*bb30*/  IMAD.MOV.U32 R6, RZ, RZ, R0 ;  /* 0x000000ffff067224 */ /* 0x000fca00078e0000 */
[----:B------:R-:W2:Y:S04]  /*bb40*/  LDG.E.64 R14, desc[UR6][R6.64] ;  /* 0x00000006060e7981 */ /* 0x000ea8000c1e1b00 */
[----:B------:R-:W2:Y:S01]  /*bb50*/  LDL.64 R16, [UR13+0x18] ;  /* 0x0000180dff107983 */ /* 0x000ea20008100a00 */
[----:B------:R-:W-:-:S03]  /*bb60*/  IADD3 R18, P2, R0, UR10, RZ ;  /* 0x0000000a00127c10 */ /* 0x000fc6000ff5e0ff */
[----:B------:R-:W3:Y:S01]  /*bb70*/  LDL.64 R20, [UR13+0x28] ;  /* 0x0000280dff147983 */ /* 0x000ee20008100a00 */
[----:B------:R-:W-:Y:S02]  /*bb80*/  IADD3.X R19, R7, UR17, RZ, P2, !PT ;  /* 0x0000001107137c10 */ /* 0x000fe400097fe4ff */
[----:B------:R-:W-:Y:S01]  /*bb90*/  IADD3 R12, P2, R18, UR10, RZ ;  /* 0x0000000a120c7c10 */ /* 0x000fe2000ff5e0ff */
[----:B------:R-:W4:Y:S04]  /*bba0*/  LDL.64 R6, [UR13+0x20] ;  /* 0x0000200dff067983 */ /* 0x000f280008100a00 */
[----:B------:R-:W4:Y:S01]  /*bbb0*/  LDG.E.64 R10, desc[UR6][R18.64] ;  /* 0x00000006120a7981 */ /* 0x000f22000c1e1b00 */
[----:B------:R-:W-:Y:S02]  /*bbc0*/  IADD3.X R13, R19, UR17, RZ, P2, !PT ;  /* 0x00000011130d7c10 */ /* 0x000fe400097fe4ff */
[----:B------:R-:W-:-:S03]  /*bbd0*/  IADD3 R36, P2, R12, UR10, RZ ;  /* 0x0000000a0c247c10 */ /* 0x000fc6000ff5e0ff */
[----:B------:R-:W3:Y:S01]  /*bbe0*/  LDG.E.64 R18, desc[UR6][R12.64] ;  /* 0x000000060c127981 */ /* 0x000ee2000c1e1b00 */
[----:B------:R-:W-:Y:S01]  /*bbf0*/  IADD3.X R37, R13, UR17, RZ, P2, !PT ;  /* 0x000000110d257c10 */ /* 0x000fe200097fe4ff */
[-C--:B--2---:R-:W-:Y:S02]  /*bc00*/  IMAD R15, R15, R16.reuse, RZ ;  /* 0x000000100f0f7224 */ /* 0x084fe400078e02ff */
[----:B------:R-:W-:-:S04]  /*bc10*/  IMAD.WIDE.U32 R8, R14, R16, R8 ;  /* 0x000000100e087225 */ /* 0x000fc800078e0008 */
[----:B------:R-:W-:Y:S02]  /*bc20*/  IMAD R0, R14, R17, R15 ;  /* 0x000000110e007224 */ /* 0x000fe400078e020f */
[----:B------:R0:W2:Y:S04]  /*bc30*/  LDG.E.64 R14, desc[UR6][R36.64] ;  /* 0x00000006240e7981 */ /* 0x0000a8000c1e1b00 */
[----:B------:R-:W2:Y:S01]  /*bc40*/  LDL.64 R16, [UR13+0x30] ;  /* 0x0000300dff107983 */ /* 0x000ea20008100a00 */
[----:B------:R-:W-:Y:S01]  /*bc50*/  IADD3 R9, R9, R0, RZ ;  /* 0x0000000009097210 */ /* 0x000fe20007ffe0ff */
[----:B----4-:R-:W-:-:S04]  /*bc60*/  IMAD R11, R11, R6, RZ ;  /* 0x000000060b0b7224 */ /* 0x010fc800078e02ff */
[C---:B------:R-:W-:Y:S02]  /*bc70*/  IMAD R0, R10.reuse, R7, R11 ;  /* 0x000000070a007224 */ /* 0x040fe400078e020b */
[----:B------:R-:W-:Y:S01]  /*bc80*/  IMAD.WIDE.U32 R6, R10, R6, R8 ;  /* 0x000000060a067225 */ /* 0x000fe200078e0008 */
[----:B------:R-:W-:-:S03]  /*bc90*/  IADD3 R10, P2, R36, UR10, RZ ;  /* 0x0000000a240a7c10 */ /* 0x000fc6000ff5e0ff */
[----:B---3--:R-:W-:Y:S01]  /*bca0*/  IMAD R9, R19, R20, RZ ;  /* 0x0000001413097224 */ /* 0x008fe200078e02ff */
[----:B------:R-:W-:Y:S02]  /*bcb0*/  IADD3 R7, R7, R0, RZ ;  /* 0x0000000007077210 */ /* 0x000fe40007ffe0ff */
[----:B------:R-:W-:Y:S01]  /*bcc0*/  IADD3.X R11, R37, UR17, RZ, P2, !PT ;  /* 0x00000011250b7c10 */ /* 0x000fe200097fe4ff */
[C---:B------:R-:W-:Y:S02]  /*bcd0*/  IMAD R0, R18.reuse, R21, R9 ;  /* 0x0000001512007224 */ /* 0x040fe400078e0209 */
[----:B------:R-:W-:Y:S01]  /*bce0*/  IMAD.WIDE.U32 R18, R18, R20, R6 ;  /* 0x0000001412127225 */ /* 0x000fe200078e0006 */
[----:B------:R-:W-:Y:S01]  /*bcf0*/  IADD3 R20, P2, R10, UR10, RZ ;  /* 0x0000000a0a147c10 */ /* 0x000fe2000ff5e0ff */
[----:B------:R-:W3:Y:S04]  /*bd00*/  LDL.64 R6, [UR13+0x38] ;  /* 0x0000380dff067983 */ /* 0x000ee80008100a00 */
[----:B------:R-:W3:Y:S01]  /*bd10*/  LDG.E.64 R8, desc[UR6][R10.64] ;  /* 0x000000060a087981 */ /* 0x000ee2000c1e1b00 */
[----:B------:R-:W-:Y:S01]  /*bd20*/  IMAD.IADD R19, R19, 0x1, R0 ;  /* 0x0000000113137824 */ /* 0x000fe200078e0200 */
[----:B------:R-:W-:-:S02]  /*bd30*/  IADD3.X R21, R11, UR17, RZ, P2, !PT ;  /* 0x000000110b157c10 */ /* 0x000fc400097fe4ff */
[----:B0-----:R-:W-:-:S04]  /*bd40*/  IADD3 R36, P2, R20, UR10, RZ ;  /* 0x0000000a14247c10 */ /* 0x001fc8000ff5e0ff */
[----:B------:R-:W-:-:S05]  /*bd50*/  IADD3.X R37, R21, UR17, RZ, P2, !PT ;  /* 0x0000001115257c10 */ /* 0x000fca00097fe4ff */
[----:B------:R-:W4:Y:S01]  /*bd60*/  LDG.E.64 R10, desc[UR6][R36.64] ;  /* 0x00000006240a7981 */ /* 0x000f22000c1e1b00 */
[----:B--2---:R-:W-:-:S04]  /*bd70*/  IMAD R13, R15, R16, RZ ;  /* 0x000000100f0d7224 */ /* 0x004fc800078e02ff */
[C---:B------:R-:W-:Y:S02]  /*bd80*/  IMAD R0, R14.reuse, R17, R13 ;  /* 0x000000110e007224 */ /* 0x040fe400078e020d */
[----:B------:R-:W-:Y:S01]  /*bd90*/  IMAD.WIDE.U32 R14, R14, R16, R18 ;  /* 0x000000100e0e7225 */ /* 0x000fe200078e0012 */
[----:B------:R-:W4:Y:S04]  /*bda0*/  LDL.64 R12, [UR13+0x48] ;  /* 0x0000480dff0c7983 */ /* 0x000f280008100a00 */
[----:B------:R-:W2:Y:S04]  /*bdb0*/  LDL.64 R18, [UR13+0x40] ;  /* 0x0000400dff127983 */ /* 0x000ea80008100a00 */
[----:B------:R0:W2:Y:S01]  /*bdc0*/  LDG.E.64 R16, desc[UR6][R20.64] ;  /* 0x0000000614107981 */ /* 0x0000a2000c1e1b00 */
[----:B------:R-:W-:Y:S01]  /*bdd0*/  IADD3 R15, R15, R0, RZ ;  /* 0x000000000f0f7210 */ /* 0x000fe20007ffe0ff */
[----:B---3--:R-:W-:-:S04]  /*bde0*/  IMAD R9, R9, R6, RZ ;  /* 0x0000000609097224 */ /* 0x008fc800078e02ff */
[C---:B------:R-:W-:Y:S02]  /*bdf0*/  IMAD R0, R8.reuse, R7, R9 ;  /* 0x0000000708007224 */ /* 0x040fe400078e0209 */
[----:B------:R-:W-:Y:S01]  /*be00*/  IMAD.WIDE.U32 R6, R8, R6, R14 ;  /* 0x0000000608067225 */ /* 0x000fe200078e000e */
[----:B------:R-:W-:-:S04]  /*be10*/  IADD3 R14, P2, R36, UR10, RZ ;  /* 0x0000000a240e7c10 */ /* 0x000fc8000ff5e0ff */
[----:B------:R-:W-:Y:S02]  /*be20*/  IADD3 R7, R7, R0, RZ ;  /* 0x0000000007077210 */ /* 0x000fe40007ffe0ff */
[----:B------:R-:W-:Y:S02]  /*be30*/  IADD3.X R15, R37, UR17, RZ, P2, !PT ;  /* 0x00000011250f7c10 */ /* 0x000fe400097fe4ff */
[----:B0-----:R-:W-:-:S04]  /*be40*/  IADD3 R20, P2, R14, UR10, RZ ;  /* 0x0000000a0e147c10 */ /* 0x001fc8000ff5e0ff */
[----:B------:R-:W-:Y:S02]  /*be50*/  IADD3.X R21, R15, UR17, RZ, P2, !PT ;  /* 0x000000110f157c10 */ /* 0x000fe400097fe4ff */
[----:B------:R-:W-:-:S04]  /*be60*/  IADD3 R36, P2, R20, UR10, RZ ;  /* 0x0000000a14247c10 */ /* 0x000fc8000ff5e0ff */
[----:B------:R-:W-:Y:S01]  /*be70*/  IADD3.X R37, R21, UR17, RZ, P2, !PT ;  /* 0x0000001115257c10 */ /* 0x000fe200097fe4ff */
[----:B--2---:R-:W-:-:S04]  /*be80*/  IMAD R9, R17, R18, RZ ;  /* 0x0000001211097224 */ /* 0x004fc800078e02ff */
[C---:B------:R-:W-:Y:S02]  /*be90*/  IMAD R0, R16.reuse, R19, R9 ;  /* 0x0000001310007224 */ /* 0x040fe400078e0209 */
[----:B------:R-:W-:Y:S01]  /*bea0*/  IMAD.WIDE.U32 R16, R16, R18, R6 ;  /* 0x0000001210107225 */ /* 0x000fe200078e0006 */
[----:B------:R4:W2:Y:S04]  /*beb0*/  LDG.E.64 R8, desc[UR6][R14.64] ;  /* 0x000000060e087981 */ /* 0x0008a8000c1e1b00 */
[----:B------:R-:W2:Y:S01]  /*bec0*/  LDL.64 R6, [UR13+0x50] ;  /* 0x0000500dff067983 */ /* 0x000ea20008100a00 */
[----:B------:R-:W-:-:S03]  /*bed0*/  IMAD.IADD R17, R17, 0x1, R0 ;  /* 0x0000000111117824 */ /* 0x000fc600078e0200 */
[----:B------:R-:W3:Y:S01]  /*bee0*/  LDL.64 R18, [UR13+0x58] ;  /* 0x0000580dff127983 */ /* 0x000ee20008100a00 */
[----:B----4-:R-:W-:-:S03]  /*bef0*/  IMAD.WIDE.U32 R14, R10, R12, R16 ;  /* 0x0000000c0a0e7225 */ /* 0x010fc600078e0010 */
[----:B------:R-:W3:Y:S01]  /*bf00*/  LDG.E.64 R16, desc[UR6][R20.64] ;  /* 0x0000000614107981 */ /* 0x000ee2000c1e1b00 */
[----:B------:R-:W-:-:S04]  /*bf10*/  IMAD R11, R11, R12, RZ ;  /* 0x0000000c0b0b7224 */ /* 0x000fc800078e02ff */
[----:B------:R-:W-:Y:S02]  /*bf20*/  IMAD R0, R10, R13, R11 ;  /* 0x0000000d0a007224 */ /* 0x000fe400078e020b */
[----:B------:R0:W4:Y:S04]  /*bf30*/  LDG.E.64 R10, desc[UR6][R36.64] ;  /* 0x00000006240a7981 */ /* 0x000128000c1e1b00 */
[----:B------:R-:W4:Y:S01]  /*bf40*/  LDL.64 R12, [UR13+0x60] ;  /* 0x0000600dff0c7983 */ /* 0x000f220008100a00 */
[----:B------:R-:W-:Y:S01]  /*bf50*/  IADD3 R15, R15, R0, RZ ;  /* 0x000000000f0f7210 */ /* 0x000fe20007ffe0ff */
[----:B--2---:R-:W-:-:S04]  /*bf60*/  IMAD R9, R9, R6, RZ ;  /* 0x0000000609097224 */ /* 0x004fc800078e02ff */
        /* <DEDUP_REMOVED lines=9> */
[----:B------:R-:W2:Y:S04]  /*c000*/  LDL.64 R6, [UR13+0x68] ;  /* 0x0000680dff067983 */ /* 0x000ea80008100a00 */
[----:B------:R4:W2:Y:S01]  /*c010*/  LDG.E.64 R8, desc[UR6][R14.64] ;  /* 0x000000060e087981 */ /* 0x0008a2000c1e1b00 */
[----:B------:R-:W-:Y:S01]  /*c020*/  IMAD.IADD R17, R17, 0x1, R0 ;  /* 0x0000000111117824 */ /* 0x000fe200078e0200 */
[----:B------:R-:W-:-:S02]  /*c030*/  IADD3.X R21, R15, UR17, RZ, P2, !PT ;  /* 0x000000110f157c10 */ /* 0x000fc400097fe4ff */
[----:B------:R-:W3:Y:S01]  /*c040*/  LDL.64 R18, [UR13+0x70] ;  /* 0x0000700dff127983 */ /* 0x000ee20008100a00 */
[----:B0-----:R-:W-:Y:S01]  /*c050*/  IADD3 R36, P2, R20, UR10, RZ ;  /* 0x0000000a14247c10 */ /* 0x001fe2000ff5e0ff */
[-C--:B----4-:R-:W-:Y:S02]  /*c060*/  IMAD.WIDE.U32 R14, R10, R12.reuse, R16 ;  /* 0x0000000c0a0e7225 */ /* 0x090fe400078e0010 */
[----:B------:R-:W3:Y:S01]  /*c070*/  LDG.E.64 R16, desc[UR6][R20.64] ;  /* 0x0000000614107981 */ /* 0x000ee2000c1e1b00 */
[----:B------:R-:W-:Y:S01]  /*c080*/  IADD3.X R37, R21, UR17, RZ, P2, !PT ;  /* 0x0000001115257c10 */ /* 0x000fe200097fe4ff */
[----:B------:R-:W-:-:S04]  /*c090*/  IMAD R11, R11, R12, RZ ;  /* 0x0000000c0b0b7224 */ /* 0x000fc800078e02ff */
[----:B------:R-:W-:Y:S02]  /*c0a0*/  IMAD R0, R10, R13, R11 ;  /* 0x0000000d0a007224 */ /* 0x000fe400078e020b */
[----:B------:R-:W4:Y:S04]  /*c0b0*/  LDG.E.64 R10, desc[UR6][R36.64] ;  /* 0x00000006240a7981 */ /* 0x000f28000c1e1b00 */
[----:B------:R-:W4:Y:S01]  /*c0c0*/  LDL.64 R12, [UR13+0x78] ;  /* 0x0000780dff0c7983 */ /* 0x000f220008100a00 */
[----:B------:R-:W-:Y:S01]  /*c0d0*/  IADD3 R15, R15, R0, RZ ;  /* 0x000000000f0f7210 */ /* 0x000fe20007ffe0ff */
[----:B--2---:R-:W-:-:S04]  /*c0e0*/  IMAD R9, R9, R6, RZ ;  /* 0x0000000609097224 */ /* 0x004fc800078e02ff */
[C---:B------:R-:W-:Y:S02]  /*c0f0*/  IMAD R0, R8.reuse, R7, R9 ;  /* 0x0000000708007224 */ /* 0x040fe400078e0209 */
[----:B------:R-:W-:Y:S01]  /*c100*/  IMAD.WIDE.U32 R8, R8, R6, R14 ;  /* 0x0000000608087225 */ /* 0x000fe200078e000e */
[----:B------:R-:W-:-:S04]  /*c110*/  IADD3 R6, P2, R36, UR10, RZ ;  /* 0x0000000a24067c10 */ /* 0x000fc8000ff5e0ff */
[----:B------:R-:W-:Y:S01]  /*c120*/  IADD3 R9, R9, R0, RZ ;  /* 0x0000000009097210 */ /* 0x000fe20007ffe0ff */
[-C--:B---3--:R-:W-:Y:S01]  /*c130*/  IMAD R15, R17, R18.reuse, RZ ;  /* 0x00000012110f7224 */ /* 0x088fe200078e02ff */
[----:B------:R-:W-:Y:S02]  /*c140*/  IADD3.X R7, R37, UR17, RZ, P2, !PT ;  /* 0x0000001125077c10 */ /* 0x000fe400097fe4ff */
[----:B------:R-:W2:Y:S01]  /*c150*/  LDL.64 R36, [UR13+0x90] ;  /* 0x0000900dff247983 */ /* 0x000ea20008100a00 */
[C---:B------:R-:W-:Y:S02]  /*c160*/  IMAD R0, R16.reuse, R19, R15 ;  /* 0x0000001310007224 */ /* 0x040fe400078e020f */
[----:B------:R-:W-:Y:S01]  /*c170*/  IMAD.WIDE.U32 R16, R16, R18, R8 ;  /* 0x0000001210107225 */ /* 0x000fe200078e0008 */
[----:B------:R0:W3:Y:S01]  /*c180*/  LDG.E.64 R14, desc[UR6][R6.64] ;  /* 0x00000006060e7981 */ /* 0x0000e2000c1e1b00 */
[----:B------:R-:W-:-:S03]  /*c190*/  IADD3 R18, P2, R6, UR10, RZ ;  /* 0x0000000a06127c10 */ /* 0x000fc6000ff5e0ff */
[----:B------:R-:W3:Y:S01]  /*c1a0*/  LDL.64 R8, [UR13+0x80] ;  /* 0x0000800dff087983 */ /* 0x000ee20008100a00 */
[-C--:B----4-:R-:W-:Y:S01]  /*c1b0*/  IMAD R11, R11, R12.reuse, RZ ;  /* 0x0000000c0b0b7224 */ /* 0x090fe200078e02ff */
[----:B------:R-:W-:Y:S01]  /*c1c0*/  IADD3.X R19, R7, UR17, RZ, P2, !PT ;  /* 0x0000001107137c10 */ /* 0x000fe200097fe4ff */
[----:B------:R-:W-:Y:S02]  /*c1d0*/  IMAD.IADD R17, R17, 0x1, R0 ;  /* 0x0000000111117824 */ /* 0x000fe400078e0200 */
[----:B------:R-:W-:Y:S01]  /*c1e0*/  IMAD R0, R10, R13, R11 ;  /* 0x0000000d0a007224 */ /* 0x000fe200078e020b */
[----:B0-----:R-:W-:Y:S01]  /*c1f0*/  IADD3 R6, P2, R18, UR10, RZ ;  /* 0x0000000a12067c10 */ /* 0x001fe2000ff5e0ff */
[----:B------:R-:W-:Y:S02]  /*c200*/  IMAD.WIDE.U32 R16, R10, R12, R16 ;  /* 0x0000000c0a107225 */ /* 0x000fe400078e0010 */
[----:B------:R-:W4:Y:S01]  /*c210*/  LDL.64 R12, [UR13+0x88] ;  /* 0x0000880dff0c7983 */ /* 0x000f220008100a00 */
[----:B------:R-:W-:-:S03]  /*c220*/  IADD3.X R7, R19, UR17, RZ, P2, !PT ;  /* 0x0000001113077c10 */ /* 0x000fc600097fe4ff */
[----:B------:R-:W4:Y:S04]  /*c230*/  LDG.E.64 R10, desc[UR6][R18.64] ;  /* 0x00000006120a7981 */ /* 0x000f28000c1e1b00 */
[----:B------:R0:W2:Y:S01]  /*c240*/  LDG.E.64 R20, desc[UR6][R6.64] ;  /* 0x0000000606147981 */ /* 0x0000a2000c1e1b00 */
[----:B------:R-:W-:Y:S01]  /*c250*/  UIADD3 UR9, UP0, UR9, -0x10, URZ ;  /* 0xfffffff009097890 */ /* 0x000fe2000ff1e03f */
[----:B------:R-:W-:-:S03]  /*c260*/  IADD3 R17, R17, R0, RZ ;  /* 0x0000000011117210 */ /* 0x000fc60007ffe0ff */
[----:B------:R-:W-:Y:S02]  /*c270*/  UIADD3.X UR12, UR12, -0x1, URZ, UP0, !UPT ;  /* 0xffffffff0c0c7890 */ /* 0x000fe400087fe43f */
[----:B------:R-:W-:-:S04]  /*c280*/  UISETP.GT.U32.AND UP0, UPT, UR9, 0xc, UPT ;  /* 0x0000000c0900788c */ /* 0x000fc8000bf04070 */
[----:B------:R-:W-:-:S06]  /*c290*/  UISETP.GT.AND.EX UP0, UPT, UR12, URZ, UPT, UP0 ;  /* 0x0000003f0c00728c */ /* 0x000fcc000bf04300 */
[----:B------:R-:W-:Y:S01]  /*c2a0*/  PLOP3.LUT P3, PT, PT, PT, UP0, 0x80, 0x0 ;  /* 0x000000000000781c */ /* 0x000fe20003f6f008 */
[----:B------:R-:W-:Y:S01]  /*c2b0*/  UIADD3 UR4, UP1, UR4, 0x10, URZ ;  /* 0x0000001004047890 */ /* 0x000fe2000ff3e03f */
[----:B------:R-:W-:-:S03]  /*c2c0*/  IADD3 R0, P2, R6, UR10, RZ ;  /* 0x0000000a06007c10 */ /* 0x000fc6000ff5e0ff */
[----:B------:R-:W-:Y:S01]  /*c2d0*/  UIADD3.X UR5, URZ, UR5, URZ, UP1, !UPT ;  /* 0x000000053f057290 */ /* 0x000fe20008ffe43f */
[----:B0-----:R-:W-:Y:S01]  /*c2e0*/  IADD3.X R7, R7, UR17, RZ, P2, !PT ;  /* 0x0000001107077c10 */ /* 0x001fe200097fe4ff */
[----:B---3--:R-:W-:-:S04]  /*c2f0*/  IMAD R15, R15, R8, RZ ;  /* 0x000000080f0f7224 */ /* 0x008fc800078e02ff */
[C---:B------:R-:W-:Y:S02]  /*c300*/  IMAD R15, R14.reuse, R9, R15 ;  /* 0x000000090e0f7224 */ /* 0x040fe400078e020f */
[----:B------:R-:W-:-:S05]  /*c310*/  IMAD.WIDE.U32 R8, R14, R8, R16 ;  /* 0x000000080e087225 */ /* 0x000fca00078e0010 */
[----:B------:R-:W-:Y:S01]  /*c320*/  IADD3 R9, R9, R15, RZ ;  /* 0x0000000f09097210 */ /* 0x000fe20007ffe0ff */
[----:B----4-:R-:W-:-:S04]  /*c330*/  IMAD R11, R11, R12, RZ ;  /* 0x0000000c0b0b7224 */ /* 0x010fc800078e02ff */
[C---:B------:R-:W-:Y:S02]  /*c340*/  IMAD R13, R10.reuse, R13, R11 ;  /* 0x0000000d0a0d7224 */ /* 0x040fe400078e020b */
[----:B------:R-:W-:-:S04]  /*c350*/  IMAD.WIDE.U32 R10, R10, R12, R8 ;  /* 0x0000000c0a0a7225 */ /* 0x000fc800078e0008 */
[-C--:B--2---:R-:W-:Y:S02]  /*c360*/  IMAD R9, R21, R36.reuse, RZ ;  /* 0x0000002415097224 */ /* 0x084fe400078e02ff */
[----:B------:R-:W-:Y:S02]  /*c370*/  IMAD.IADD R11, R11, 0x1, R13 ;  /* 0x000000010b0b7824 */ /* 0x000fe400078e020d */
[C---:B------:R-:W-:Y:S02]  /*c380*/  IMAD R13, R20.reuse, R37, R9 ;  /* 0x00000025140d7224 */ /* 0x040fe400078e0209 */
[----:B------:R-:W-:-:S05]  /*c390*/  IMAD.WIDE.U32 R8, R20, R36, R10 ;  /* 0x0000002414087225 */ /* 0x000fca00078e000a */
[----:B------:R-:W-:Y:S01]  /*c3a0*/  IADD3 R9, R9, R13, RZ ;  /* 0x0000000d09097210 */ /* 0x000fe20007ffe0ff */
[----:B------:R-:W-:Y:S06]  /*c3b0*/  @P3 BRA `(.L_x_1686) ;  /* 0xfffffff400d83947 */ /* 0x000fec000383ffff */
.L_x_1685:
        /* <DEDUP_REMOVED lines=13> */
[----:B------:R-:W-:Y:S02]  /*c490*/  IADD3.X R21, R17, UR17, RZ, P0, !PT ;  /* 0x0000001111157c10 */ /* 0x000fe400087fe4ff */
[----:B------:R-:W-:-:S04]  /*c4a0*/  IADD3 R36, P0, R20, UR10, RZ ;  /* 0x0000000a14247c10 */ /* 0x000fc8000ff1e0ff */
[----:B------:R-:W-:-:S05]  /*c4b0*/  IADD3.X R37, R21, UR17, RZ, P0, !PT ;  /* 0x0000001115257c10 */ /* 0x000fca00087fe4ff */
[----:B------:R-:W4:Y:S01]  /*c4c0*/  LDG.E.64 R16, desc[UR6][R36.64] ;  /* 0x0000000624107981 */ /* 0x000f22000c1e1b00 */
[-C--:B--2---:R-:W-:Y:S02]  /*c4d0*/  IMAD R11, R11, R12.reuse, RZ ;  /* 0x0000000c0b0b7224 */ /* 0x084fe400078e02ff */
[----:B------:R-:W-:-:S04]  /*c4e0*/  IMAD.WIDE.U32 R8, R10, R12, R8 ;  /* 0x0000000c0a087225 */ /* 0x000fc800078e0008 */
[----:B------:R-:W-:Y:S02]  /*c4f0*/  IMAD R19, R10, R13, R11 ;  /* 0x0000000d0a137224 */ /* 0x000fe400078e020b */
[----:B------:R-:W2:Y:S04]  /*c500*/  LDL.64 R10, [UR13+0x28] ;  /* 0x0000280dff0a7983 */ /* 0x000ea80008100a00 */
[----:B------:R0:W2:Y:S01]  /*c510*/  LDG.E.64 R12, desc[UR6][R20.64] ;  /* 0x00000006140c7981 */ /* 0x0000a2000c1e1b00 */
[----:B------:R-:W-:Y:S02]  /*c520*/  IMAD.IADD R9, R9, 0x1, R19 ;  /* 0x0000000109097824 */ /* 0x000fe400078e0213 */
[----:B---3--:R-:W-:Y:S01]  /*c530*/  IMAD R15, R15, R6, RZ ;  /* 0x000000060f0f7224 */ /* 0x008fe200078e02ff */
[----:B------:R-:W4:Y:S03]  /*c540*/  LDL.64 R18, [UR13+0x30] ;  /* 0x0000300dff127983 */ /* 0x000f260008100a00 */
[----:B------:R-:W-:-:S02]  /*c550*/  IMAD R0, R14, R7, R15 ;  /* 0x000000070e007224 */ /* 0x000fc400078e020f */
[----:B------:R-:W-:Y:S01]  /*c560*/  IMAD.WIDE.U32 R14, R14, R6, R8 ;  /* 0x000000060e0e7225 */ /* 0x000fe200078e0008 */
[----:B0-----:R-:W-:Y:S01]  /*c570*/  IADD3 R20, P0, R36, UR10, RZ ;  /* 0x0000000a24147c10 */ /* 0x001fe2000ff1e0ff */
[----:B------:R-:W3:Y:S03]  /*c580*/  LDL.64 R8, [UR13+0x38] ;  /* 0x0000380dff087983 */ /* 0x000ee60008100a00 */
[----:B------:R-:W-:-:S05]  /*c590*/  IADD3.X R21, R37, UR17, RZ, P0, !PT ;  /* 0x0000001125157c10 */ /* 0x000fca00087fe4ff */
[----:B------:R-:W3:Y:S01]  /*c5a0*/  LDG.E.64 R6, desc[UR6][R20.64] ;  /* 0x0000000614067981 */ /* 0x000ee2000c1e1b00 */
[----:B------:R-:W-:Y:S02]  /*c5b0*/  IADD3 R15, R15, R0, RZ ;  /* 0x000000000f0f7210 */ /* 0x000fe40007ffe0ff */
[----:B------:R-:W-:-:S04]  /*c5c0*/  IADD3 R36, P0, R20, UR10, RZ ;  /* 0x0000000a14247c10 */ /* 0x000fc8000ff1e0ff */
[----:B------:R-:W-:Y:S01]  /*c5d0*/  IADD3.X R37, R21, UR17, RZ, P0, !PT ;  /* 0x0000001115257c10 */ /* 0x000fe200087fe4ff */
[----:B--2---:R-:W-:-:S04]  /*c5e0*/  IMAD R13, R13, R10, RZ ;  /* 0x0000000a0d0d7224 */ /* 0x004fc800078e02ff */
[C---:B------:R-:W-:Y:S02]  /*c5f0*/  IMAD R13, R12.reuse, R11, R13 ;  /* 0x0000000b0c0d7224 */ /* 0x040fe400078e020d */
[----:B------:R-:W-:-:S05]  /*c600*/  IMAD.WIDE.U32 R10, R12, R10, R14 ;  /* 0x0000000a0c0a7225 */ /* 0x000fca00078e000e */
[----:B------:R-:W-:Y:S01]  /*c610*/  IADD3 R11, R11, R13, RZ ;  /* 0x0000000d0b0b7210 */ /* 0x000fe20007ffe0ff */
[----:B----4-:R-:W-:Y:S01]  /*c620*/  IMAD R13, R17, R18, RZ ;  /* 0x00000012110d7224 */ /* 0x010fe200078e02ff */
[----:B------:R-:W-:-:S03]  /*c630*/  IADD3 R14, P0, R36, UR10, RZ ;  /* 0x0000000a240e7c10 */ /* 0x000fc6000ff1e0ff */
[C---:B------:R-:W-:Y:S02]  /*c640*/  IMAD R15, R16.reuse, R19, R13 ;  /* 0x00000013100f7224 */ /* 0x040fe400078e020d */
[----:B------:R-:W-:Y:S01]  /*c650*/  IMAD.WIDE.U32 R16, R16, R18, R10 ;  /* 0x0000001210107225 */ /* 0x000fe200078e000a */
[----:B------:R-:W2:Y:S04]  /*c660*/  LDL.64 R12, [UR13+0x40] ;  /* 0x0000400dff0c7983 */ /* 0x000ea80008100a00 */
[----:B------:R-:W2:Y:S01]  /*c670*/  LDG.E.64 R10, desc[UR6][R36.64] ;  /* 0x00000006240a7981 */ /* 0x000ea2000c1e1b00 */
[----:B------:R-:W-:Y:S01]  /*c680*/  IMAD.IADD R17, R17, 0x1, R15 ;  /* 0x0000000111117824 */ /* 0x000fe200078e020f */
[----:B------:R-:W-:Y:S01]  /*c690*/  IADD3.X R15, R37, UR17, RZ, P0, !PT ;  /* 0x00000011250f7c10 */ /* 0x000fe200087fe4ff */
[----:B---3--:R-:W-:-:S02]  /*c6a0*/  IMAD R7, R7, R8, RZ ;  /* 0x0000000807077224 */ /* 0x008fc400078e02ff */
[C---:B------:R-:W-:Y:S02]  /*c6b0*/  IMAD.WIDE.U32 R18, R6.reuse, R8, R16 ;  /* 0x0000000806127225 */ /* 0x040fe400078e0010 */
[----:B------:R-:W3:Y:S02]  /*c6c0*/  LDL.64 R16, [UR13+0x48] ;  /* 0x0000480dff107983 */ /* 0x000ee40008100a00 */
[----:B------:R-:W-:Y:S01]  /*c6d0*/  IMAD R0, R6, R9, R7 ;  /* 0x0000000906007224 */ /* 0x000fe200078e0207 */
[----:B------:R-:W-:Y:S01]  /*c6e0*/  IADD3 R6, P0, R14, UR10, RZ ;  /* 0x0000000a0e067c10 */ /* 0x000fe2000ff1e0ff */
[----:B------:R-:W3:Y:S03]  /*c6f0*/  LDG.E.64 R8, desc[UR6][R14.64] ;  /* 0x000000060e087981 */ /* 0x000ee6000c1e1b00 */
[----:B------:R-:W-:Y:S01]  /*c700*/  IADD3.X R7, R15, UR17, RZ, P0, !PT ;  /* 0x000000110f077c10 */ /* 0x000fe200087fe4ff */
[----:B------:R-:W4:Y:S04]  /*c710*/  LDL.64 R36, [UR13+0x50] ;  /* 0x0000500dff247983 */ /* 0x000f280008100a00 */
[----:B------:R0:W4:Y:S01]  /*c720*/  LDG.E.64 R20, desc[UR6][R6.64] ;  /* 0x0000000606147981 */ /* 0x000122000c1e1b00 */
[----:B------:R-:W-:-:S02]  /*c730*/  IADD3 R19, R19, R0, RZ ;  /* 0x0000000013137210 */ /* 0x000fc40007ffe0ff */
[----:B------:R-:W-:Y:S01]  /*c740*/  IADD3 R0, P2, R6, UR10, RZ ;  /* 0x0000000a06007c10 */ /* 0x000fe2000ff5e0ff */
[----:B------:R-:W-:Y:S01]  /*c750*/  UIADD3 UR9, UP1, UR9, -0x8, URZ ;  /* 0xfffffff809097890 */ /* 0x000fe2000ff3e03f */
[----:B------:R-:W-:Y:S01]  /*c760*/  PLOP3.LUT P0, PT, PT, PT, PT, 0x8, 0x0 ;  /* 0x000000000000781c */ /* 0x000fe20003f0e170 */
[----:B------:R-:W-:Y:S01]  /*c770*/  UIADD3 UR4, UP0, UR4, 0x8, URZ ;  /* 0x0000000804047890 */ /* 0x000fe2000ff1e03f */
[----:B0-----:R-:W-:Y:S01]  /*c780*/  IADD3.X R7, R7, UR17, RZ, P2, !PT ;  /* 0x0000001107077c10 */ /* 0x001fe200097fe4ff */
[----:B------:R-:W-:Y:S02]  /*c790*/  UIADD3.X UR12, UR12, -0x1, URZ, UP1, !UPT ;  /* 0xffffffff0c0c7890 */ /* 0x000fe40008ffe43f */
[----:B------:R-:W-:Y:S01]  /*c7a0*/  UIADD3.X UR5, URZ, UR5, URZ, UP0, !UPT ;  /* 0x000000053f057290 */ /* 0x000fe200087fe43f */
[----:B--2---:R-:W-:-:S04]  /*c7b0*/  IMAD R11, R11, R12, RZ ;  /* 0x0000000c0b0b7224 */ /* 0x004fc800078e02ff */
[C---:B------:R-:W-:Y:S02]  /*c7c0*/  IMAD R13, R10.reuse, R13, R11 ;  /* 0x0000000d0a0d7224 */ /* 0x040fe400078e020b */
[----:B------:R-:W-:-:S05]  /*c7d0*/  IMAD.WIDE.U32 R10, R10, R12, R18 ;  /* 0x0000000c0a0a7225 */ /* 0x000fca00078e0012 */
[----:B------:R-:W-:Y:S01]  /*c7e0*/  IADD3 R11, R11, R13, RZ ;  /* 0x0000000d0b0b7210 */ /* 0x000fe20007ffe0ff */
[----:B---3--:R-:W-:-:S04]  /*c7f0*/  IMAD R9, R9, R16, RZ ;  /* 0x0000001009097224 */ /* 0x008fc800078e02ff */
[C---:B------:R-:W-:Y:S02]  /*c800*/  IMAD R13, R8.reuse, R17, R9 ;  /* 0x00000011080d7224 */ /* 0x040fe400078e0209 */
[----:B------:R-:W-:-:S04]  /*c810*/  IMAD.WIDE.U32 R8, R8, R16, R10 ;  /* 0x0000001008087225 */ /* 0x000fc800078e000a */
[-C--:B----4-:R-:W-:Y:S02]  /*c820*/  IMAD R11, R21, R36.reuse, RZ ;  /* 0x00000024150b7224 */ /* 0x090fe400078e02ff */
[----:B------:R-:W-:Y:S02]  /*c830*/  IMAD.IADD R9, R9, 0x1, R13 ;  /* 0x0000000109097824 */ /* 0x000fe400078e020d */
[C---:B------:R-:W-:Y:S02]  /*c840*/  IMAD R11, R20.reuse, R37, R11 ;  /* 0x00000025140b7224 */ /* 0x040fe400078e020b */
[----:B------:R-:W-:-:S05]  /*c850*/  IMAD.WIDE.U32 R8, R20, R36, R8 ;  /* 0x0000002414087225 */ /* 0x000fca00078e0008 */
[----:B------:R-:W-:-:S07]  /*c860*/  IADD3 R9, R9, R11, RZ ;  /* 0x0000000b09097210 */ /* 0x000fce0007ffe0ff */
.L_x_1687:
[----:B------:R-:W-:-:S04]  /*c870*/  ISETP.NE.U32.AND P2, PT, RZ, UR9, PT ;  /* 0x00000009ff007c0c */ /* 0x000fc8000bf45070 */
[----:B------:R-:W-:-:S13]  /*c880*/  ISETP.NE.OR.EX P0, PT, RZ, UR12, P0, P2 ;  /* 0x0000000cff007c0c */ /* 0x000fda0008705720 */
[----:B------:R-:W-:Y:S05]  /*c890*/  @!P0 BRA `(.L_x_1683) ;  /* 0x0000000000a48947 */ /* 0x000fea0003800000 */
.L_x_1684:
[----:B------:R-:W-:Y:S01]  /*c8a0*/  ULEA UR13, UR4, UR14, 0x3 ;  /* 0x0000000e040d7291 */ /* 0x000fe2000f8e183f */
[----:B------:R-:W-:-:S05]  /*c8b0*/  MOV R6, R0 ;  /* 0x0000000000067202 */ /* 0x000fca0000000f00 */
        /* <DEDUP_REMOVED lines=8> */
[----:B------:R-:W-:-:S03]  /*c940*/  IADD3.X R13, R21, UR17, RZ, P0, !PT ;  /* 0x00000011150d7c10 */ /* 0x000fc600087fe4ff */
[----:B------:R-:W5:Y:S01]  /*c950*/  LDL.64 R36, [UR13+0x30] ;  /* 0x0000300dff247983 */ /* 0x000f620008100a00 */
[-C--:B--2---:R-:W-:Y:S02]  /*c960*/  IMAD R15, R15, R16.reuse, RZ ;  /* 0x000000100f0f7224 */ /* 0x084fe400078e02ff */
[----:B------:R-:W-:-:S04]  /*c970*/  IMAD.WIDE.U32 R8, R14, R16, R8 ;  /* 0x000000100e087225 */ /* 0x000fc800078e0008 */
[----:B------:R-:W-:Y:S02]  /*c980*/  IMAD R0, R14, R17, R15 ;  /* 0x000000110e007224 */ /* 0x000fe400078e020f */
[----:B------:R-:W3:Y:S01]  /*c990*/  LDG.E.64 R16, desc[UR6][R12.64] ;  /* 0x000000060c107981 */ /* 0x000ee2000c1e1b00 */
[----:B------:R-:W-:-:S04]  /*c9a0*/  IADD3 R14, P0, R12, UR10, RZ ;  /* 0x0000000a0c0e7c10 */ /* 0x000fc8000ff1e0ff */
[----:B------:R-:W-:-:S05]  /*c9b0*/  IADD3.X R15, R13, UR17, RZ, P0, !PT ;  /* 0x000000110d0f7c10 */ /* 0x000fca00087fe4ff */
[----:B------:R-:W5:Y:S01]  /*c9c0*/  LDG.E.64 R20, desc[UR6][R14.64] ;  /* 0x000000060e147981 */ /* 0x000f62000c1e1b00 */
[-C--:B----4-:R-:W-:Y:S02]  /*c9d0*/  IMAD R11, R11, R6.reuse, RZ ;  /* 0x000000060b0b7224 */ /* 0x090fe400078e02ff */
[----:B------:R-:W-:Y:S02]  /*c9e0*/  IMAD.IADD R9, R9, 0x1, R0 ;  /* 0x0000000109097824 */ /* 0x000fe400078e0200 */
[C---:B------:R-:W-:Y:S02]  /*c9f0*/  IMAD R11, R10.reuse, R7, R11 ;  /* 0x000000070a0b7224 */ /* 0x040fe400078e020b */
[----:B------:R-:W-:Y:S01]  /*ca00*/  IMAD.WIDE.U32 R6, R10, R6, R8 ;  /* 0x000000060a067225 */ /* 0x000fe200078e0008 */
[----:B------:R-:W-:-:S04]  /*ca10*/  UIADD3 UR9, UP0, UR9, -0x4, URZ ;  /* 0xfffffffc09097890 */ /* 0x000fc8000ff1e03f */
[----:B------:R-:W-:Y:S01]  /*ca20*/  IADD3 R7, R7, R11, RZ ;  /* 0x0000000b07077210 */ /* 0x000fe20007ffe0ff */
[----:B------:R-:W-:Y:S01]  /*ca30*/  UIADD3.X UR12, UR12, -0x1, URZ, UP0, !UPT ;  /* 0xffffffff0c0c7890 */ /* 0x000fe200087fe43f */
[----:B------:R-:W-:-:S05]  /*ca40*/  ISETP.NE.U32.AND P0, PT, RZ, UR9, PT ;  /* 0x00000009ff007c0c */ /* 0x000fca000bf05070 */
[----:B------:R-:W-:Y:S01]  /*ca50*/  ISETP.NE.AND.EX P0, PT, RZ, UR12, PT, P0 ;  /* 0x0000000cff007c0c */ /* 0x000fe2000bf05300 */
[----:B------:R-:W-:Y:S01]  /*ca60*/  UIADD3 UR4, UP0, UR4, 0x4, URZ ;  /* 0x0000000404047890 */ /* 0x000fe2000ff1e03f */
[----:B------:R-:W-:-:S03]  /*ca70*/  IADD3 R0, P2, R14, UR10, RZ ;  /* 0x0000000a0e007c10 */ /* 0x000fc6000ff5e0ff */
[----:B------:R-:W-:Y:S01]  /*ca80*/  UIADD3.X UR5, URZ, UR5, URZ, UP0, !UPT ;  /* 0x000000053f057290 */ /* 0x000fe200087fe43f */
[----:B---3--:R-:W-:-:S04]  /*ca90*/  IMAD R9, R17, R18, RZ ;  /* 0x0000001211097224 */ /* 0x008fc800078e02ff */
[C---:B------:R-:W-:Y:S02]  /*caa0*/  IMAD R9, R16.reuse, R19, R9 ;  /* 0x0000001310097224 */ /* 0x040fe400078e0209 */
[----:B------:R-:W-:-:S04]  /*cab0*/  IMAD.WIDE.U32 R16, R16, R18, R6 ;  /* 0x0000001210107225 */ /* 0x000fc800078e0006 */
[----:B-----5:R-:W-:Y:S01]  /*cac0*/  IMAD R7, R21, R36, RZ ;  /* 0x0000002415077224 */ /* 0x020fe200078e02ff */
[----:B------:R-:W-:-:S03]  /*cad0*/  IADD3 R17, R17, R9, RZ ;  /* 0x0000000911117210 */ /* 0x000fc60007ffe0ff */
[C---:B------:R-:W-:Y:S02]  /*cae0*/  IMAD R7, R20.reuse, R37, R7 ;  /* 0x0000002514077224 */ /* 0x040fe400078e0207 */
[----:B------:R-:W-:-:S04]  /*caf0*/  IMAD.WIDE.U32 R8, R20, R36, R16 ;  /* 0x0000002414087225 */ /* 0x000fc800078e0010 */
[----:B------:R-:W-:Y:S01]  /*cb00*/  IMAD.IADD R9, R9, 0x1, R7 ;  /* 0x0000000109097824 */ /* 0x000fe200078e0207 */
[----:B------:R-:W-:Y:S01]  /*cb10*/  IADD3.X R7, R15, UR17, RZ, P2, !PT ;  /* 0x000000110f077c10 */ /* 0x000fe200097fe4ff */
[----:B------:R-:W-:Y:S06]  /*cb20*/  @P0 BRA `(.L_x_1684) ;  /* 0xfffffffc005c0947 */ /* 0x000fec000383ffff */
.L_x_1683:
        /* <DEDUP_REMOVED lines=8> */
[----:B0-----:R-:W-:-:S03]  /*cbb0*/  IMAD R0, R6, UR5, RZ ;  /* 0x0000000506007c24 */ /* 0x001fc6000f8e02ff */
[----:B------:R-:W-:-:S04]  /*cbc0*/  IMAD.WIDE.U32 R12, R6, UR4, R4 ;  /* 0x00000004060c7c25 */ /* 0x000fc8000f8e0004 */
[----:B------:R-:W-:Y:S01]  /*cbd0*/  IMAD R15, R7, UR4, R0 ;  /* 0x00000004070f7c24 */ /* 0x000fe2000f8e0200 */
[----:B------:R-:W-:Y:S02]  /*cbe0*/  LEA R10, P0, R12, UR10, 0x3 ;  /* 0x0000000a0c0a7c11 */ /* 0x000fe4000f8018ff */
[----:B------:R-:W-:Y:S01]  /*cbf0*/  MOV R0, UR4 ;  /* 0x0000000400007c02 */ /* 0x000fe20008000f00 */
[----:B------:R-:W-:-:S03]  /*cc00*/  IMAD.IADD R11, R13, 0x1, R15 ;  /* 0x000000010d0b7824 */ /* 0x000fc600078e020f */
[----:B------:R-:W-:Y:S02]  /*cc10*/  LEA R0, R0, R1, 0x3 ;  /* 0x0000000100007211 */ /* 0x000fe400078e18ff */
[----:B------:R-:W-:-:S03]  /*cc20*/  LEA.HI.X R11, R12, UR11, R11, 0x3, P0 ;  /* 0x0000000b0c0b7c11 */ /* 0x000fc600080f1c0b */
[----:B------:R-:W2:Y:S04]  /*cc30*/  LDL.64 R12, [R0+0x18] ;  /* 0x00001800000c7983 */ /* 0x000ea80000100a00 */
        /* <DEDUP_REMOVED lines=10> */
[----:B------:R-:W-:Y:S01]  /*cce0*/  IMAD.U32 R10, RZ, RZ, UR12 ;  /* 0x0000000cff0a7e24 */ /* 0x000fe2000f8e00ff */
[----:B------:R-:W-:Y:S02]  /*ccf0*/  MOV R11, UR13 ;  /* 0x0000000d000b7c02 */ /* 0x000fe40008000f00 */
[----:B------:R-:W-:Y:S01]  /*cd00*/  ISETP.NE.AND.EX P0, PT, RZ, RZ, PT, P0 ;  /* 0x000000ffff00720c */ /* 0x000fe20003f05300 */
[----:B------:R-:W-:-:S03]  /*cd10*/  IMAD.WIDE.U32 R10, R6, UR4, R10 ;  /* 0x00000004060a7c25 */ /* 0x000fc6000f8e000a */
        /* <DEDUP_REMOVED lines=19> */
.L_x_1682:
[----:B------:R-:W-:Y:S05]  /*ce50*/  BSYNC B0 ;  /* 0x0000000000007941 */ /* 0x000fea0003800000 */
.L_x_1681:
[----:B-1----:R-:W0:Y:S01]  /*ce60*/  S2R R4, SR_TID.X ;  /* 0x0000000000047919 */ /* 0x002e220000002100 */
[----:B------:R-:W-:Y:S01]  /*ce70*/  ULDC UR4, c[0x0][0x210] ;  /* 0x0000840000047ab9 */ /* 0x000fe20000000800 */
[----:B------:R-:W-:Y:S01]  /*ce80*/  BSSY B0, `(.L_x_1688) ;  /* 0x0000166000007945 */ /* 0x000fe20003800000 */
[----:B------:R-:W-:Y:S01]  /*ce90*/  UIADD3 UR4, -UR8, UR4, URZ ;  /* 0x0000000408047290 */ /* 0x000fe2000fffe13f */
[----:B------:R-:W-:Y:S01]  /*cea0*/  IMAD.MOV.U32 R2, RZ, RZ, R8 ;  /* 0x000000ffff027224 */ /* 0x000fe200078e0008 */
[----:B------:R-:W-:Y:S02]  /*ceb0*/  MOV R3, R9 ;  /* 0x0000000900037202 */ /* 0x000fe40000000f00 */
[----:B0-----:R-:W-:-:S04]  /*cec0*/  IADD3 R0, R4, 0x80, RZ ;  /* 0x0000008004007810 */ /* 0x001fc80007ffe0ff */
[----:B------:R-:W-:-:S13]  /*ced0*/  ISETP.GE.AND P0, PT, R0, UR4, PT ;  /* 0x0000000400007c0c */ /* 0x000fda000bf06270 */
[----:B------:R-:W-:Y:S05]  /*cee0*/  @P0 BRA `(.L_x_1689) ;  /* 0x00000014007c0947 */ /* 0x000fea0003800000 */
[----:B------:R-:W-:Y:S01]  /*cef0*/  ULDC.64 UR10, c[0x0][0x228] ;  /* 0x00008a00000a7ab9 */ /* 0x000fe20000000a00 */
[----:B------:R-:W-:Y:S01]  /*cf00*/  ULDC.64 UR4, c[0x0][0x220] ;  /* 0x0000880000047ab9 */ /* 0x000fe20000000a00 */
[----:B------:R-:W-:Y:S01]  /*cf10*/  UISETP.GE.U32.AND UP0, UPT, UR10, 0x1, UPT ;  /* 0x000000010a00788c */ /* 0x000fe2000bf06070 */
[----:B-----5:R-:W-:Y:S01]  /*cf20*/  IMAD R5, R23, UR4, RZ ;  /* 0x0000000417057c24 */ /* 0x020fe2000f8e02ff */
        /* <DEDUP_REMOVED lines=8> */
[----:B------:R-:W-:Y:S01]  /*cfb0*/  ULOP3.LUT UR9, UR10, 0x3, URZ, 0xc0, !UPT ;  /* 0x000000030a097892 */ /* 0x000fe2000f8ec03f */
[----:B------:R-:W-:Y:S01]  /*cfc0*/  CS2R R10, SRZ ;  /* 0x00000000000a7805 */ /* 0x000fe2000001ff00 */
[----:B------:R-:W-:Y:S02]  /*cfd0*/  UIADD3.X UR5, UR11, -0x1, URZ, UP0, !UPT ;  /* 0xffffffff0b057890 */ /* 0x000fe400087fe43f */
        /* <DEDUP_REMOVED lines=8> */
[----:B------:R-:W-:Y:S01]  /*d060*/  ULDC.64 UR4, c[0x0][0x218] ;  /* 0x0000860000047ab9 */ /* 0x000fe20000000a00 */
[----:B------:R-:W-:Y:S02]  /*d070*/  USHF.L.U32 UR17, UR17, 0x3, URZ ;  /* 0x0000000311117899 */ /* 0x000fe4000800063f */
[----:B------:R-:W-:Y:S02]  /*d080*/  UIADD3.X UR12, UR11, -0x1, URZ, UP0, !UPT ;  /* 0xffffffff0b0c7890 */ /* 0x000fe400087fe43f */
[----:B------:R-:W-:Y:S01]  /*d090*/  ISETP.LT.U32.AND P0, PT, RZ, UR9, PT ;  /* 0x00000009ff007c0c */ /* 0x000fe2000bf01070 */
[----:B------:R-:W-:-:S03]  /*d0a0*/  UIMAD.WIDE.U32 UR10, UR16, 0x8, URZ ;  /* 0x00000008100a78a5 */ /* 0x000fc6000f8e003f */
[----:B------:R-:W-:Y:S01]  /*d0b0*/  IMAD.U32 R0, RZ, RZ, UR12 ;  /* 0x0000000cff007e24 */ /* 0x000fe2000f8e00ff */
[----:B------:R-:W-:-:S04]  /*d0c0*/  UIADD3 UR17, UR11, UR17, URZ ;  /* 0x000000110b117290 */ /* 0x000fc8000fffe03f */
        /* <DEDUP_REMOVED lines=12> */
.L_x_1693:
[----:B------:R-:W-:Y:S01]  /*d190*/  ULEA UR13, UR4, UR14, 0x3 ;  /* 0x0000000e040d7291 */ /* 0x000fe2000f8e183f */
[----:B------:R-:W-:Y:S02]  /*d1a0*/  MOV R18, R0 ;  /* 0x0000000000127202 */ /* 0x000fe40000000f00 */
[----:B------:R-:W-:Y:S02]  /*d1b0*/  MOV R19, R5 ;  /* 0x0000000500137202 */ /* 0x000fe40000000f00 */
        /* <DEDUP_REMOVED lines=23> */
[----:B------:R-:W-:-:S05]  /*d330*/  IADD3.X R23, R21, UR17, RZ, P2, !PT ;  /* 0x0000001115177c10 */ /* 0x000fca00097fe4ff */
[----:B------:R-:W4:Y:S01]  /*d340*/  LDG.E.64 R12, desc[UR6][R22.64] ;  /* 0x00000006160c7981 */ /* 0x000f22000c1e1b00 */
[-C--:B--2---:R-:W-:Y:S02]  /*d350*/  IMAD R5, R19, R10.reuse, RZ ;  /* 0x0000000a13057224 */ /* 0x084fe400078e02ff */
[----:B------:R-:W-:-:S04]  /*d360*/  IMAD.WIDE.U32 R36, R18, R10, R36 ;  /* 0x0000000a12247225 */ /* 0x000fc800078e0024 */
[----:B------:R-:W-:Y:S02]  /*d370*/  IMAD R0, R18, R11, R5 ;  /* 0x0000000b12007224 */ /* 0x000fe400078e0205 */
[----:B------:R-:W4:Y:S01]  /*d380*/  LDL.64 R10, [UR13+0x38] ;  /* 0x0000380dff0a7983 */ /* 0x000f220008100a00 */
[----:B------:R-:W-:Y:S02]  /*d390*/  IADD3 R18, P2, R22, UR10, RZ ;  /* 0x0000000a16127c10 */ /* 0x000fe4000ff5e0ff */
[----:B------:R-:W-:Y:S02]  /*d3a0*/  IADD3 R37, R37, R0, RZ ;  /* 0x0000000025257210 */ /* 0x000fe40007ffe0ff */
[----:B------:R-:W-:Y:S01]  /*d3b0*/  IADD3.X R19, R23, UR17, RZ, P2, !PT ;  /* 0x0000001117137c10 */ /* 0x000fe200097fe4ff */
[-C--:B---3--:R-:W-:Y:S02]  /*d3c0*/  IMAD R5, R17, R14.reuse, RZ ;  /* 0x0000000e11057224 */ /* 0x088fe400078e02ff */
[----:B------:R-:W-:-:S04]  /*d3d0*/  IMAD.WIDE.U32 R36, R16, R14, R36 ;  /* 0x0000000e10247225 */ /* 0x000fc800078e0024 */
[----:B------:R-:W-:Y:S02]  /*d3e0*/  IMAD R0, R16, R15, R5 ;  /* 0x0000000f10007224 */ /* 0x000fe400078e0205 */
[----:B------:R-:W2:Y:S04]  /*d3f0*/  LDL.64 R14, [UR13+0x40] ;  /* 0x0000400dff0e7983 */ /* 0x000ea80008100a00 */
[----:B------:R0:W2:Y:S01]  /*d400*/  LDG.E.64 R16, desc[UR6][R18.64] ;  /* 0x0000000612107981 */ /* 0x0000a2000c1e1b00 */
[----:B------:R-:W-:Y:S01]  /*d410*/  IADD3 R20, P2, R18, UR10, RZ ;  /* 0x0000000a12147c10 */ /* 0x000fe2000ff5e0ff */
[----:B------:R-:W-:-:S03]  /*d420*/  IMAD.IADD R37, R37, 0x1, R0 ;  /* 0x0000000125257824 */ /* 0x000fc600078e0200 */
[----:B------:R-:W-:Y:S02]  /*d430*/  IADD3.X R21, R19, UR17, RZ, P2, !PT ;  /* 0x0000001113157c10 */ /* 0x000fe400097fe4ff */
[----:B0-----:R-:W-:-:S04]  /*d440*/  IADD3 R18, P2, R20, UR10, RZ ;  /* 0x0000000a14127c10 */ /* 0x001fc8000ff5e0ff */
[----:B------:R-:W-:Y:S01]  /*d450*/  IADD3.X R19, R21, UR17, RZ, P2, !PT ;  /* 0x0000001115137c10 */ /* 0x000fe200097fe4ff */
[-C--:B----4-:R-:W-:Y:S02]  /*d460*/  IMAD R5, R13, R10.reuse, RZ ;  /* 0x0000000a0d057224 */ /* 0x090fe400078e02ff */
[----:B------:R-:W-:-:S04]  /*d470*/  IMAD.WIDE.U32 R22, R12, R10, R36 ;  /* 0x0000000a0c167225 */ /* 0x000fc800078e0024 */
[----:B------:R-:W-:Y:S02]  /*d480*/  IMAD R0, R12, R11, R5 ;  /* 0x0000000b0c007224 */ /* 0x000fe400078e0205 */
[----:B------:R-:W3:Y:S04]  /*d490*/  LDL.64 R10, [UR13+0x48] ;  /* 0x0000480dff0a7983 */ /* 0x000ee80008100a00 */
[----:B------:R0:W3:Y:S01]  /*d4a0*/  LDG.E.64 R12, desc[UR6][R20.64] ;  /* 0x00000006140c7981 */ /* 0x0000e2000c1e1b00 */
[----:B------:R-:W-:Y:S01]  /*d4b0*/  IADD3 R23, R23, R0, RZ ;  /* 0x0000000017177210 */ /* 0x000fe20007ffe0ff */
        /* <DEDUP_REMOVED lines=36> */
[----:B------:R-:W2:Y:S01]  /*d700*/  LDG.E.64 R16, desc[UR6][R18.64] ;  /* 0x0000000612107981 */ /* 0x000ea2000c1e1b00 */
[----:B0-----:R-:W-:Y:S01]  /*d710*/  IADD3 R20, P2, R18, UR10, RZ ;  /* 0x0000000a12147c10 */ /* 0x001fe2000ff5e0ff */
[----:B------:R-:W-:-:S03]  /*d720*/  IMAD.IADD R23, R23, 0x1, R0 ;  /* 0x0000000117177824 */ /* 0x000fc600078e0200 */
[----:B------:R-:W-:Y:S02]  /*d730*/  IADD3.X R21, R19, UR17, RZ, P2, !PT ;  /* 0x0000001113157c10 */ /* 0x000fe400097fe4ff */
[----:B------:R-:W4:Y:S01]  /*d740*/  LDL.64 R18, [UR13+0x88] ;  /* 0x0000880dff127983 */ /* 0x000f220008100a00 */
[-C--:B---3--:R-:W-:Y:S02]  /*d750*/  IMAD R5, R13, R10.reuse, RZ ;  /* 0x0000000a0d057224 */ /* 0x088fe400078e02ff */
[----:B------:R-:W-:Y:S01]  /*d760*/  IMAD.WIDE.U32 R36, R12, R10, R22 ;  /* 0x0000000a0c247225 */ /* 0x000fe200078e0016 */
[----:B------:R-:W-:-:S03]  /*d770*/  IADD3 R22, P2, R20, UR10, RZ ;  /* 0x0000000a14167c10 */ /* 0x000fc6000ff5e0ff */
[----:B------:R-:W-:Y:S02]  /*d780*/  IMAD R0, R12, R11, R5 ;  /* 0x0000000b0c007224 */ /* 0x000fe400078e0205 */
[----:B------:R-:W3:Y:S04]  /*d790*/  LDL.64 R10, [UR13+0x78] ;  /* 0x0000780dff0a7983 */ /* 0x000ee80008100a00 */
[----:B------:R0:W3:Y:S01]  /*d7a0*/  LDG.E.64 R12, desc[UR6][R20.64] ;  /* 0x00000006140c7981 */ /* 0x0000e2000c1e1b00 */
[----:B------:R-:W-:Y:S02]  /*d7b0*/  IADD3 R37, R37, R0, RZ ;  /* 0x0000000025257210 */ /* 0x000fe40007ffe0ff */
[----:B------:R-:W-:Y:S01]  /*d7c0*/  IADD3.X R23, R21, UR17, RZ, P2, !PT ;  /* 0x0000001115177c10 */ /* 0x000fe200097fe4ff */
[----:B--2---:R-:W-:-:S02]  /*d7d0*/  IMAD R5, R17, R14, RZ ;  /* 0x0000000e11057224 */ /* 0x004fc400078e02ff */
        /* <DEDUP_REMOVED lines=8> */
[----:B------:R-:W-:-:S04]  /*d860*/  IMAD.WIDE.U32 R36, R12, R10, R36 ;  /* 0x0000000a0c247225 */ /* 0x000fc800078e0024 */
[----:B------:R-:W-:Y:S02]  /*d870*/  IMAD R5, R12, R11, R5 ;  /* 0x0000000b0c057224 */ /* 0x000fe400078e0205 */
[----:B------:R-:W4:Y:S01]  /*d880*/  LDG.E.64 R10, desc[UR6][R20.64] ;  /* 0x00000006140a7981 */ /* 0x000f22000c1e1b00 */
        /* <DEDUP_REMOVED lines=17> */
[----:B----4-:R-:W-:-:S04]  /*d9a0*/  IMAD R5, R11, R18, RZ ;  /* 0x000000120b057224 */ /* 0x010fc800078e02ff */
[C---:B------:R-:W-:Y:S02]  /*d9b0*/  IMAD R5, R10.reuse, R19, R5 ;  /* 0x000000130a057224 */ /* 0x040fe400078e0205 */
[----:B------:R-:W-:-:S05]  /*d9c0*/  IMAD.WIDE.U32 R10, R10, R18, R36 ;  /* 0x000000120a0a7225 */ /* 0x000fca00078e0024 */
[----:B------:R-:W-:Y:S01]  /*d9d0*/  IADD3 R11, R11, R5, RZ ;  /* 0x000000050b0b7210 */ /* 0x000fe20007ffe0ff */
[-C--:B--2---:R-:W-:Y:S02]  /*d9e0*/  IMAD R5, R15, R16.reuse, RZ ;  /* 0x000000100f057224 */ /* 0x084fe400078e02ff */
[----:B------:R-:W-:-:S04]  /*d9f0*/  IMAD.WIDE.U32 R10, R14, R16, R10 ;  /* 0x000000100e0a7225 */ /* 0x000fc800078e000a */
[----:B------:R-:W-:-:S04]  /*da00*/  IMAD R5, R14, R17, R5 ;  /* 0x000000110e057224 */ /* 0x000fc800078e0205 */
[----:B------:R-:W-:Y:S01]  /*da10*/  IMAD.IADD R11, R11, 0x1, R5 ;  /* 0x000000010b0b7824 */ /* 0x000fe200078e0205 */
[----:B------:R-:W-:Y:S01]  /*da20*/  IADD3.X R5, R13, UR17, RZ, P2, !PT ;  /* 0x000000110d057c10 */ /* 0x000fe200097fe4ff */
[----:B------:R-:W-:Y:S06]  /*da30*/  @P3 BRA `(.L_x_1693) ;  /* 0xfffffff400d43947 */ /* 0x000fec000383ffff */
.L_x_1692:
[----:B------:R-:W-:-:S04]  /*da40*/  UISETP.GT.U32.AND UP0, UPT, UR9, 0x4, UPT ;  /* 0x000000040900788c */ /* 0x000fc8000bf04070 */
[----:B------:R-:W-:-:S06]  /*da50*/  UISETP.GT.AND.EX UP0, UPT, UR12, URZ, UPT, UP0 ;  /* 0x0000003f0c00728c */ /* 0x000fcc000bf04300 */
[----:B------:R-:W-:-:S13]  /*da60*/  PLOP3.LUT P2, PT, PT, PT, UP0, 0x80, 0x0 ;  /* 0x000000000000781c */ /* 0x000fda0003f4f008 */
[----:B------:R-:W-:Y:S05]  /*da70*/  @!P2 BRA `(.L_x_1694) ;  /* 0x000000040020a947 */ /* 0x000fea0003800000 */
        /* <DEDUP_REMOVED lines=8> */
[----:B------:R0:W3:Y:S01]  /*db00*/  LDG.E.64 R18, desc[UR6][R36.64] ;  /* 0x0000000624127981 */ /* 0x0000e2000c1e1b00 */
[----:B------:R-:W-:-:S04]  /*db10*/  IADD3 R16, P0, R36, UR10, RZ ;  /* 0x0000000a24107c10 */ /* 0x000fc8000ff1e0ff */
[----:B------:R-:W-:Y:S02]  /*db20*/  IADD3.X R17, R37, UR17, RZ, P0, !PT ;  /* 0x0000001125117c10 */ /* 0x000fe400087fe4ff */
[----:B0-----:R-:W-:-:S04]  /*db30*/  IADD3 R36, P0, R16, UR10, RZ ;  /* 0x0000000a10247c10 */ /* 0x001fc8000ff1e0ff */
[----:B------:R-:W-:Y:S01]  /*db40*/  IADD3.X R37, R17, UR17, RZ, P0, !PT ;  /* 0x0000001111257c10 */ /* 0x000fe200087fe4ff */
[-C--:B--2---:R-:W-:Y:S02]  /*db50*/  IMAD R5, R13, R14.reuse, RZ ;  /* 0x0000000e0d057224 */ /* 0x084fe400078e02ff */
[C---:B------:R-:W-:Y:S02]  /*db60*/  IMAD.WIDE.U32 R22, R12.reuse, R14, R10 ;  /* 0x0000000e0c167225 */ /* 0x040fe400078e000a */
[----:B------:R-:W2:Y:S02]  /*db70*/  LDL.64 R10, [UR13+0x28] ;  /* 0x0000280dff0a7983 */ /* 0x000ea40008100a00 */
[----:B------:R-:W-:Y:S02]  /*db80*/  IMAD R5, R12, R15, R5 ;  /* 0x0000000f0c057224 */ /* 0x000fe400078e0205 */
[----:B------:R-:W2:Y:S02]  /*db90*/  LDG.E.64 R12, desc[UR6][R16.64] ;  /* 0x00000006100c7981 */ /* 0x000ea4000c1e1b00 */
[----:B------:R-:W-:-:S02]  /*dba0*/  IMAD.IADD R23, R23, 0x1, R5 ;  /* 0x0000000117177824 */ /* 0x000fc400078e0205 */
[-C--:B---3--:R-:W-:Y:S01]  /*dbb0*/  IMAD R5, R19, R20.reuse, RZ ;  /* 0x0000001413057224 */ /* 0x088fe200078e02ff */
[----:B------:R-:W3:Y:S03]  /*dbc0*/  LDL.64 R14, [UR13+0x30] ;  /* 0x0000300dff0e7983 */ /* 0x000ee60008100a00 */
[C---:B------:R-:W-:Y:S02]  /*dbd0*/  IMAD R0, R18.reuse, R21, R5 ;  /* 0x0000001512007224 */ /* 0x040fe400078e0205 */
[----:B------:R-:W-:Y:S01]  /*dbe0*/  IMAD.WIDE.U32 R20, R18, R20, R22 ;  /* 0x0000001412147225 */ /* 0x000fe200078e0016 */
[----:B------:R-:W4:Y:S04]  /*dbf0*/  LDL.64 R16, [UR13+0x38] ;  /* 0x0000380dff107983 */ /* 0x000f280008100a00 */
[----:B------:R-:W3:Y:S01]  /*dc00*/  LDG.E.64 R18, desc[UR6][R36.64] ;  /* 0x0000000624127981 */ /* 0x000ee2000c1e1b00 */
[----:B------:R-:W-:-:S02]  /*dc10*/  IADD3 R22, P0, R36, UR10, RZ ;  /* 0x0000000a24167c10 */ /* 0x000fc4000ff1e0ff */
[----:B------:R-:W-:Y:S02]  /*dc20*/  IADD3 R21, R21, R0, RZ ;  /* 0x0000000015157210 */ /* 0x000fe40007ffe0ff */
[----:B------:R-:W-:Y:S01]  /*dc30*/  IADD3.X R23, R37, UR17, RZ, P0, !PT ;  /* 0x0000001125177c10 */ /* 0x000fe200087fe4ff */
[----:B--2---:R-:W-:-:S04]  /*dc40*/  IMAD R5, R13, R10, RZ ;  /* 0x0000000a0d057224 */ /* 0x004fc800078e02ff */
[C---:B------:R-:W-:Y:S02]  /*dc50*/  IMAD R0, R12.reuse, R11, R5 ;  /* 0x0000000b0c007224 */ /* 0x040fe400078e0205 */
[----:B------:R-:W-:Y:S02]  /*dc60*/  IMAD.WIDE.U32 R10, R12, R10, R20 ;  /* 0x0000000a0c0a7225 */ /* 0x000fe400078e0014 */
[----:B------:R0:W4:Y:S03]  /*dc70*/  LDG.E.64 R20, desc[UR6][R22.64] ;  /* 0x0000000616147981 */ /* 0x000126000c1e1b00 */
[----:B------:R-:W-:Y:S01]  /*dc80*/  IADD3 R11, R11, R0, RZ ;  /* 0x000000000b0b7210 */ /* 0x000fe20007ffe0ff */
[----:B---3--:R-:W-:Y:S01]  /*dc90*/  IMAD R5, R19, R14, RZ ;  /* 0x0000000e13057224 */ /* 0x008fe200078e02ff */
[----:B0-----:R-:W-:-:S03]  /*dca0*/  IADD3 R22, P0, R22, UR10, RZ ;  /* 0x0000000a16167c10 */ /* 0x001fc6000ff1e0ff */
[C---:B------:R-:W-:Y:S01]  /*dcb0*/  IMAD R0, R18.reuse, R15, R5 ;  /* 0x0000000f12007224 */ /* 0x040fe200078e0205 */
[----:B------:R-:W-:Y:S01]  /*dcc0*/  IADD3.X R23, R23, UR17, RZ, P0, !PT ;  /* 0x0000001117177c10 */ /* 0x000fe200087fe4ff */
[----:B------:R-:W-:Y:S02]  /*dcd0*/  IMAD.WIDE.U32 R14, R18, R14, R10 ;  /* 0x0000000e120e7225 */ /* 0x000fe400078e000a */
[----:B------:R-:W2:Y:S04]  /*dce0*/  LDL.64 R10, [UR13+0x40] ;  /* 0x0000400dff0a7983 */ /* 0x000ea80008100a00 */
[----:B------:R-:W2:Y:S01]  /*dcf0*/  LDG.E.64 R12, desc[UR6][R22.64] ;  /* 0x00000006160c7981 */ /* 0x000ea2000c1e1b00 */
[----:B------:R-:W-:Y:S01]  /*dd00*/  IADD3 R36, P0, R22, UR10, RZ ;  /* 0x0000000a16247c10 */ /* 0x000fe2000ff1e0ff */
[----:B------:R-:W-:-:S02]  /*dd10*/  IMAD.IADD R15, R15, 0x1, R0 ;  /* 0x000000010f0f7824 */ /* 0x000fc400078e0200 */
[----:B------:R-:W3:Y:S01]  /*dd20*/  LDL.64 R18, [UR13+0x48] ;  /* 0x0000480dff127983 */ /* 0x000ee20008100a00 */
[----:B------:R-:W-:Y:S01]  /*dd30*/  IADD3.X R37, R23, UR17, RZ, P0, !PT ;  /* 0x0000001117257c10 */ /* 0x000fe200087fe4ff */
[----:B----4-:R-:W-:-:S04]  /*dd40*/  IMAD R5, R21, R16, RZ ;  /* 0x0000001015057224 */ /* 0x010fc800078e02ff */
[C---:B------:R-:W-:Y:S02]  /*dd50*/  IMAD R5, R20.reuse, R17, R5 ;  /* 0x0000001114057224 */ /* 0x040fe400078e0205 */
[----:B------:R-:W-:Y:S01]  /*dd60*/  IMAD.WIDE.U32 R20, R20, R16, R14 ;  /* 0x0000001014147225 */ /* 0x000fe200078e000e */
[----:B------:R-:W-:Y:S01]  /*dd70*/  IADD3 R14, P0, R36, UR10, RZ ;  /* 0x0000000a240e7c10 */ /* 0x000fe2000ff1e0ff */
[----:B------:R-:W3:Y:S03]  /*dd80*/  LDG.E.64 R16, desc[UR6][R36.64] ;  /* 0x0000000624107981 */ /* 0x000ee6000c1e1b00 */
[----:B------:R-:W-:Y:S02]  /*dd90*/  IADD3 R21, R21, R5, RZ ;  /* 0x0000000515157210 */ /* 0x000fe40007ffe0ff */
[----:B------:R-:W-:Y:S01]  /*dda0*/  IADD3.X R15, R37, UR17, RZ, P0, !PT ;  /* 0x00000011250f7c10 */ /* 0x000fe200087fe4ff */
[----:B--2---:R-:W-:-:S02]  /*ddb0*/  IMAD R5, R13, R10, RZ ;  /* 0x0000000a0d057224 */ /* 0x004fc400078e02ff */
        /* <DEDUP_REMOVED lines=11> */
[----:B---3--:R-:W-:-:S04]  /*de70*/  IMAD R5, R17, R18, RZ ;  /* 0x0000001211057224 */ /* 0x008fc800078e02ff */
[C---:B------:R-:W-:Y:S02]  /*de80*/  IMAD R5, R16.reuse, R19, R5 ;  /* 0x0000001310057224 */ /* 0x040fe400078e0205 */
[----:B------:R-:W-:-:S04]  /*de90*/  IMAD.WIDE.U32 R16, R16, R18, R20 ;  /* 0x0000001210107225 */ /* 0x000fc800078e0014 */
[----:B------:R-:W-:Y:S02]  /*dea0*/  IMAD.IADD R17, R17, 0x1, R5 ;  /* 0x0000000111117824 */ /* 0x000fe400078e0205 */
[----:B--2---:R-:W-:-:S04]  /*deb0*/  IMAD R11, R11, R12, RZ ;  /* 0x0000000c0b0b7224 */ /* 0x004fc800078e02ff */
[C---:B------:R-:W-:Y:S02]  /*dec0*/  IMAD R5, R10.reuse, R13, R11 ;  /* 0x0000000d0a057224 */ /* 0x040fe400078e020b */
[----:B------:R-:W-:-:S05]  /*ded0*/  IMAD.WIDE.U32 R10, R10, R12, R16 ;  /* 0x0000000c0a0a7225 */ /* 0x000fca00078e0010 */
[----:B------:R-:W-:Y:S02]  /*dee0*/  IADD3 R11, R11, R5, RZ ;  /* 0x000000050b0b7210 */ /* 0x000fe40007ffe0ff */
[----:B------:R-:W-:-:S07]  /*def0*/  IADD3.X R5, R15, UR17, RZ, P2, !PT ;  /* 0x000000110f057c10 */ /* 0x000fce00097fe4ff */
.L_x_1694:
[----:B------:R-:W-:-:S04]  /*df00*/  ISETP.NE.U32.AND P2, PT, RZ, UR9, PT ;  /* 0x00000009ff007c0c */ /* 0x000fc8000bf45070 */
[----:B------:R-:W-:-:S13]  /*df10*/  ISETP.NE.OR.EX P0, PT, RZ, UR12, P0, P2 ;  /* 0x0000000cff007c0c */ /* 0x000fda0008705720 */
[----:B------:R-:W-:Y:S05]  /*df20*/  @!P0 BRA `(.L_x_1690) ;  /* 0x0000000000a88947 */ /* 0x000fea0003800000 */
.L_x_1691:
        /* <DEDUP_REMOVED lines=9> */
[----:B------:R-:W-:-:S03]  /*dfc0*/  IADD3 R20, P0, R36, UR10, RZ ;  /* 0x0000000a24147c10 */ /* 0x000fc6000ff1e0ff */
[----:B------:R-:W4:Y:S01]  /*dfd0*/  LDL.64 R22, [UR13+0x28] ;  /* 0x0000280dff167983 */ /* 0x000f220008100a00 */
[----:B------:R-:W-:Y:S01]  /*dfe0*/  IADD3.X R21, R37, UR17, RZ, P0, !PT ;  /* 0x0000001125157c10 */ /* 0x000fe200087fe4ff */
[-C--:B--2---:R-:W-:Y:S02]  /*dff0*/  IMAD R5, R15, R12.reuse, RZ ;  /* 0x0000000c0f057224 */ /* 0x084fe400078e02ff */
[----:B------:R-:W-:Y:S01]  /*e000*/  IMAD.WIDE.U32 R10, R14, R12, R10 ;  /* 0x0000000c0e0a7225 */ /* 0x000fe200078e000a */
[----:B------:R-:W-:-:S03]  /*e010*/  IADD3 R12, P0, R20, UR10, RZ ;  /* 0x0000000a140c7c10 */ /* 0x000fc6000ff1e0ff */
[----:B------:R-:W-:Y:S02]  /*e020*/  IMAD R5, R14, R13, R5 ;  /* 0x0000000d0e057224 */ /* 0x000fe400078e0205 */
[----:B------:R-:W4:Y:S01]  /*e030*/  LDG.E.64 R14, desc[UR6][R20.64] ;  /* 0x00000006140e7981 */ /* 0x000f22000c1e1b00 */
[----:B------:R-:W-:Y:S02]  /*e040*/  IADD3.X R13, R21, UR17, RZ, P0, !PT ;  /* 0x00000011150d7c10 */ /* 0x000fe400087fe4ff */
[----:B------:R-:W-:Y:S01]  /*e050*/  IADD3 R11, R11, R5, RZ ;  /* 0x000000050b0b7210 */ /* 0x000fe20007ffe0ff */
[----:B---3--:R-:W-:-:S04]  /*e060*/  IMAD R5, R19, R16, RZ ;  /* 0x0000001013057224 */ /* 0x008fc800078e02ff */
[C---:B------:R-:W-:Y:S02]  /*e070*/  IMAD R0, R18.reuse, R17, R5 ;  /* 0x0000001112007224 */ /* 0x040fe400078e0205 */
[----:B------:R-:W-:Y:S02]  /*e080*/  IMAD.WIDE.U32 R18, R18, R16, R10 ;  /* 0x0000001012127225 */ /* 0x000fe400078e000a */
[----:B------:R-:W2:Y:S04]  /*e090*/  LDL.64 R16, [UR13+0x30] ;  /* 0x0000300dff107983 */ /* 0x000ea80008100a00 */
[----:B------:R-:W2:Y:S01]  /*e0a0*/  LDG.E.64 R10, desc[UR6][R12.64] ;  /* 0x000000060c0a7981 */ /* 0x000ea2000c1e1b00 */
[----:B------:R-:W-:Y:S01]  /*e0b0*/  UIADD3 UR9, UP0, UR9, -0x4, URZ ;  /* 0xfffffffc09097890 */ /* 0x000fe2000ff1e03f */
[----:B------:R-:W-:-:S03]  /*e0c0*/  IADD3 R19, R19, R0, RZ ;  /* 0x0000000013137210 */ /* 0x000fc60007ffe0ff */
[----:B------:R-:W-:Y:S02]  /*e0d0*/  UIADD3.X UR12, UR12, -0x1, URZ, UP0, !UPT ;  /* 0xffffffff0c0c7890 */ /* 0x000fe400087fe43f */
[----:B------:R-:W-:-:S04]  /*e0e0*/  ISETP.NE.U32.AND P0, PT, RZ, UR9, PT ;  /* 0x00000009ff007c0c */ /* 0x000fc8000bf05070 */
[----:B------:R-:W-:Y:S01]  /*e0f0*/  ISETP.NE.AND.EX P0, PT, RZ, UR12, PT, P0 ;  /* 0x0000000cff007c0c */ /* 0x000fe2000bf05300 */
[----:B------:R-:W-:Y:S01]  /*e100*/  UIADD3 UR4, UP0, UR4, 0x4, URZ ;  /* 0x0000000404047890 */ /* 0x000fe2000ff1e03f */
[----:B------:R-:W-:-:S03]  /*e110*/  IADD3 R0, P2, R12, UR10, RZ ;  /* 0x0000000a0c007c10 */ /* 0x000fc6000ff5e0ff */
        /* <DEDUP_REMOVED lines=8> */
[----:B------:R-:W-:Y:S02]  /*e1a0*/  IADD3 R11, R11, R5, RZ ;  /* 0x000000050b0b7210 */ /* 0x000fe40007ffe0ff */
[----:B------:R-:W-:Y:S01]  /*e1b0*/  IADD3.X R5, R13, UR17, RZ, P2, !PT ;  /* 0x000000110d057c10 */ /* 0x000fe200097fe4ff */
[----:B------:R-:W-:Y:S06]  /*e1c0*/  @P0 BRA `(.L_x_1691) ;  /* 0xfffffffc00580947 */ /* 0x000fec000383ffff */
.L_x_1690:
[----:B------:R-:W0:Y:S02]  /*e1d0*/  LDC R18, c[0x0][0x228] ;  /* 0x00008a00ff127b82 */ /* 0x000e240000000800 */
[----:B0-----:R-:W-:-:S13]  /*e1e0*/  LOP3.LUT P0, RZ, R18, 0x3, RZ, 0xc0, !PT ;  /* 0x0000000312ff7812 */ /* 0x001fda000780c0ff */
[----:B------:R-:W-:Y:S05]  /*e1f0*/  @!P0 BRA `(.L_x_1689) ;  /* 0x0000000000b88947 */ /* 0x000fea0003800000 */
[----:B------:R-:W0:Y:S01]  /*e200*/  LDC.64 R12, c[0x0][0x270] ;  /* 0x00009c00ff0c7b82 */ /* 0x000e220000000a00 */
[----:B------:R-:W-:Y:S01]  /*e210*/  MOV R8, R6 ;  /* 0x0000000600087202 */ /* 0x000fe20000000f00 */
[----:B------:R-:W-:Y:S01]  /*e220*/  ULDC.64 UR10, c[0x0][0x218] ;  /* 0x00008600000a7ab9 */ /* 0x000fe20000000a00 */
[----:B0-----:R-:W-:-:S03]  /*e230*/  IMAD R0, R12, UR5, RZ ;  /* 0x000000050c007c24 */ /* 0x001fc6000f8e02ff */
[----:B------:R-:W-:-:S04]  /*e240*/  IMAD.WIDE.U32 R16, R12, UR4, R8 ;  /* 0x000000040c107c25 */ /* 0x000fc8000f8e0008 */
[----:B------:R-:W-:Y:S01]  /*e250*/  IMAD R5, R13, UR4, R0 ;  /* 0x000000040d057c24 */ /* 0x000fe2000f8e0200 */
[----:B------:R-:W-:Y:S01]  /*e260*/  LEA R14, P0, R16, UR10, 0x3 ;  /* 0x0000000a100e7c11 */ /* 0x000fe2000f8018ff */
[----:B------:R-:W-:-:S03]  /*e270*/  IMAD.U32 R0, RZ, RZ, UR4 ;  /* 0x00000004ff007e24 */ /* 0x000fc6000f8e00ff */
[----:B------:R-:W-:Y:S02]  /*e280*/  IADD3 R15, R17, R5, RZ ;  /* 0x00000005110f7210 */ /* 0x000fe40007ffe0ff */
[----:B------:R-:W-:Y:S02]  /*e290*/  LEA R0, R0, R1, 0x3 ;  /* 0x0000000100007211 */ /* 0x000fe400078e18ff */
[----:B------:R-:W-:-:S03]  /*e2a0*/  LEA.HI.X R15, R16, UR11, R15, 0x3, P0 ;  /* 0x0000000b100f7c11 */ /* 0x000fc600080f1c0f */
[----:B------:R-:W2:Y:S04]  /*e2b0*/  LDL.64 R16, [R0+0x18] ;  /* 0x0000180000107983 */ /* 0x000ea80000100a00 */
[----:B------:R-:W2:Y:S01]  /*e2c0*/  LDG.E.64 R14, desc[UR6][R14.64] ;  /* 0x000000060e0e7981 */ /* 0x000ea2000c1e1b00 */
[----:B------:R-:W-:-:S04]  /*e2d0*/  LOP3.LUT R18, R18, 0x3, RZ, 0xc0, !PT ;  /* 0x0000000312127812 */ /* 0x000fc800078ec0ff */
        /* <DEDUP_REMOVED lines=8> */
[----:B------:R-:W-:Y:S02]  /*e360*/  ISETP.NE.U32.AND P0, PT, R18, 0x2, PT ;  /* 0x000000021200780c */ /* 0x000fe40003f05070 */
[----:B------:R-:W-:Y:S02]  /*e370*/  MOV R14, UR12 ;  /* 0x0000000c000e7c02 */ /* 0x000fe40008000f00 */
        /* <DEDUP_REMOVED lines=8> */
[----:B------:R-:W2:Y:S03]  /*e400*/  LDL.64 R6, [R0+0x20] ;  /* 0x0000200000067983 */ /* 0x000ea60000100a00 */
[----:B------:R-:W-:Y:S01]  /*e410*/  @P0 LEA.HI.X R15, R12, R17, R13, 0x3, P2 ;  /* 0x000000110c0f0211 */ /* 0x000fe200010f1c0d */
[----:B------:R-:W2:Y:S04]  /*e420*/  LDG.E.64 R8, desc[UR6][R16.64] ;  /* 0x0000000610087981 */ /* 0x000ea8000c1e1b00 */
[----:B------:R-:W3:Y:S04]  /*e430*/  @P0 LDL.64 R12, [R0+0x28] ;  /* 0x00002800000c0983 */ /* 0x000ee80000100a00 */
        /* <DEDUP_REMOVED lines=10> */
.L_x_1689:
[----:B------:R-:W-:Y:S05]  /*e4e0*/  BSYNC B0 ;  /* 0x0000000000007941 */ /* 0x000fea0003800000 */
.L_x_1688:
[----:B------:R-:W-:Y:S01]  /*e4f0*/  ULDC UR13, c[0x0][0x210] ;  /* 0x00008400000d7ab9 */ /* 0x000fe20000000800 */
[----:B------:R-:W-:Y:S01]  /*e500*/  VIADD R0, R4, 0x100 ;  /* 0x0000010004007836 */ /* 0x000fe20000000000 */
[----:B------:R-:W-:Y:S01]  /*e510*/  UIADD3 UR4, -UR8, UR13, URZ ;  /* 0x0000000d08047290 */ /* 0x000fe2000fffe13f */
[----:B------:R-:W-:Y:S01]  /*e520*/  BSSY B0, `(.L_x_1695) ;  /* 0x0000164000007945 */ /* 0x000fe20003800000 */
[----:B------:R-:W-:Y:S02]  /*e530*/  MOV R6, R10 ;  /* 0x0000000a00067202 */ /* 0x000fe40000000f00 */
[----:B------:R-:W-:Y:S02]  /*e540*/  MOV R7, R11 ;  /* 0x0000000b00077202 */ /* 0x000fe40000000f00 */
        /* <DEDUP_REMOVED lines=13> */
[----:B------:R-:W-:Y:S01]  /*e620*/  IMAD.IADD R11, R9, 0x1, R5 ;  /* 0x00000001090b7824 */ /* 0x000fe200078e0205 */
        /* <DEDUP_REMOVED lines=30> */
.L_x_1700:
        /* <DEDUP_REMOVED lines=17> */
[----:B------:R-:W-:-:S02]  /*e920*/  IADD3.X R23, R15, UR17, RZ, P2, !PT ;  /* 0x000000110f177c10 */ /* 0x000fc400097fe4ff */
[----:B------:R-:W-:Y:S01]  /*e930*/  IADD3 R25, R25, R5, RZ ;  /* 0x0000000519197210 */ /* 0x000fe20007ffe0ff */
[----:B---3--:R-:W-:-:S04]  /*e940*/  IMAD R5, R17, R18, RZ ;  /* 0x0000001211057224 */ /* 0x008fc800078e02ff */
[C---:B------:R-:W-:Y:S02]  /*e950*/  IMAD R0, R16.reuse, R19, R5 ;  /* 0x0000001310007224 */ /* 0x040fe400078e0205 */
[----:B------:R-:W-:Y:S02]  /*e960*/  IMAD.WIDE.U32 R36, R16, R18, R24 ;  /* 0x0000001210247225 */ /* 0x000fe400078e0018 */
[----:B------:R-:W3:Y:S04]  /*e970*/  LDL.64 R16, [UR15+0x30] ;  /* 0x0000300fff107983 */ /* 0x000ee80008100a00 */
[----:B------:R-:W3:Y:S01]  /*e980*/  LDG.E.64 R18, desc[UR6][R22.64] ;  /* 0x0000000616127981 */ /* 0x000ee2000c1e1b00 */
[----:B------:R-:W-:Y:S02]  /*e990*/  IADD3 R24, P2, R22, UR10, RZ ;  /* 0x0000000a16187c10 */ /* 0x000fe4000ff5e0ff */
[----:B------:R-:W-:-:S02]  /*e9a0*/  IADD3 R37, R37, R0, RZ ;  /* 0x0000000025257210 */ /* 0x000fc40007ffe0ff */
[----:B------:R-:W-:-:S05]  /*e9b0*/  IADD3.X R25, R23, UR17, RZ, P2, !PT ;  /* 0x0000001117197c10 */ /* 0x000fca00097fe4ff */
[----:B------:R-:W4:Y:S01]  /*e9c0*/  LDG.E.64 R14, desc[UR6][R24.64] ;  /* 0x00000006180e7981 */ /* 0x000f22000c1e1b00 */
[-C--:B--2---:R-:W-:Y:S02]  /*e9d0*/  IMAD R5, R21, R12.reuse, RZ ;  /* 0x0000000c15057224 */ /* 0x084fe400078e02ff */
[----:B------:R-:W-:-:S04]  /*e9e0*/  IMAD.WIDE.U32 R36, R20, R12, R36 ;  /* 0x0000000c14247225 */ /* 0x000fc800078e0024 */
[----:B------:R-:W-:Y:S01]  /*e9f0*/  IMAD R0, R20, R13, R5 ;  /* 0x0000000d14007224 */ /* 0x000fe200078e0205 */
[----:B------:R-:W-:Y:S01]  /*ea00*/  IADD3 R20, P2, R24, UR10, RZ ;  /* 0x0000000a18147c10 */ /* 0x000fe2000ff5e0ff */
        /* <DEDUP_REMOVED lines=58> */
[----:B------:R-:W-:-:S02]  /*edb0*/  IADD3.X R23, R21, UR17, RZ, P2, !PT ;  /* 0x0000001115177c10 */ /* 0x000fc400097fe4ff */
        /* <DEDUP_REMOVED lines=14> */
[----:B0-----:R-:W-:Y:S01]  /*eea0*/  IADD3 R22, P2, R24, UR10, RZ ;  /* 0x0000000a18167c10 */ /* 0x001fe2000ff5e0ff */
[----:B------:R-:W-:-:S03]  /*eeb0*/  IMAD.IADD R37, R37, 0x1, R0 ;  /* 0x0000000125257824 */ /* 0x000fc600078e0200 */
[----:B------:R-:W-:Y:S01]  /*eec0*/  IADD3.X R23, R25, UR17, RZ, P2, !PT ;  /* 0x0000001119177c10 */ /* 0x000fe200097fe4ff */
[-C--:B---3--:R-:W-:Y:S02]  /*eed0*/  IMAD R5, R15, R12.reuse, RZ ;  /* 0x0000000c0f057224 */ /* 0x088fe400078e02ff */
[----:B------:R-:W-:-:S04]  /*eee0*/  IMAD.WIDE.U32 R36, R14, R12, R36 ;  /* 0x0000000c0e247225 */ /* 0x000fc800078e0024 */
[----:B------:R-:W-:Y:S01]  /*eef0*/  IMAD R5, R14, R13, R5 ;  /* 0x0000000d0e057224 */ /* 0x000fe200078e0205 */
[----:B------:R-:W-:Y:S01]  /*ef00*/  IADD3 R14, P2, R22, UR10, RZ ;  /* 0x0000000a160e7c10 */ /* 0x000fe2000ff5e0ff */
[----:B------:R-:W4:Y:S03]  /*ef10*/  LDG.E.64 R12, desc[UR6][R22.64] ;  /* 0x00000006160c7981 */ /* 0x000f26000c1e1b00 */
[----:B------:R-:W-:Y:S02]  /*ef20*/  IADD3 R37, R37, R5, RZ ;  /* 0x0000000525257210 */ /* 0x000fe40007ffe0ff */
        /* <DEDUP_REMOVED lines=17> */
[----:B------:R-:W-:-:S04]  /*f040*/  IMAD.WIDE.U32 R12, R12, R20, R36 ;  /* 0x000000140c0c7225 */ /* 0x000fc800078e0024 */
[----:B------:R-:W-:Y:S02]  /*f050*/  IMAD.IADD R13, R13, 0x1, R5 ;  /* 0x000000010d0d7824 */ /* 0x000fe400078e0205 */
[-C--:B--2---:R-:W-:Y:S02]  /*f060*/  IMAD R5, R17, R18.reuse, RZ ;  /* 0x0000001211057224 */ /* 0x084fe400078e02ff */
[----:B------:R-:W-:-:S04]  /*f070*/  IMAD.WIDE.U32 R12, R16, R18, R12 ;  /* 0x00000012100c7225 */ /* 0x000fc800078e000c */
[----:B------:R-:W-:-:S05]  /*f080*/  IMAD R5, R16, R19, R5 ;  /* 0x0000001310057224 */ /* 0x000fca00078e0205 */
[----:B------:R-:W-:Y:S02]  /*f090*/  IADD3 R13, R13, R5, RZ ;  /* 0x000000050d0d7210 */ /* 0x000fe40007ffe0ff */
[----:B------:R-:W-:Y:S01]  /*f0a0*/  IADD3.X R5, R15, UR17, RZ, P2, !PT ;  /* 0x000000110f057c10 */ /* 0x000fe200097fe4ff */
[----:B------:R-:W-:Y:S06]  /*f0b0*/  @P3 BRA `(.L_x_1700) ;  /* 0xfffffff400d43947 */ /* 0x000fec000383ffff */
.L_x_1699:
[----:B------:R-:W-:-:S04]  /*f0c0*/  UISETP.GT.U32.AND UP0, UPT, UR9, 0x4, UPT ;  /* 0x000000040900788c */ /* 0x000fc8000bf04070 */
[----:B------:R-:W-:-:S06]  /*f0d0*/  UISETP.GT.AND.EX UP0, UPT, UR12, URZ, UPT, UP0 ;  /* 0x0000003f0c00728c */ /* 0x000fcc000bf04300 */
[----:B------:R-:W-:-:S13]  /*f0e0*/  PLOP3.LUT P2, PT, PT, PT, UP0, 0x80, 0x0 ;  /* 0x000000000000781c */ /* 0x000fda0003f4f008 */
[----:B------:R-:W-:Y:S05]  /*f0f0*/  @!P2 BRA `(.L_x_1701) ;  /* 0x000000040020a947 */ /* 0x000fea0003800000 */
        /* <DEDUP_REMOVED lines=17> */
[----:B------:R-:W2:Y:S03]  /*f210*/  LDG.E.64 R14, desc[UR6][R18.64] ;  /* 0x00000006120e7981 */ /* 0x000ea6000c1e1b00 */
[----:B------:R-:W-:Y:S01]  /*f220*/  IADD3 R25, R25, R5, RZ ;  /* 0x0000000519197210 */ /* 0x000fe20007ffe0ff */
[----:B---3--:R-:W-:Y:S01]  /*f230*/  IMAD R5, R21, R22, RZ ;  /* 0x0000001615057224 */ /* 0x008fe200078e02ff */
[----:B------:R-:W3:Y:S03]  /*f240*/  LDL.64 R16, [UR15+0x30] ;  /* 0x0000300fff107983 */ /* 0x000ee60008100a00 */
[----:B------:R-:W-:-:S02]  /*f250*/  IMAD R0, R20, R23, R5 ;  /* 0x0000001714007224 */ /* 0x000fc400078e0205 */
[----:B------:R-:W-:Y:S01]  /*f260*/  IMAD.WIDE.U32 R22, R20, R22, R24 ;  /* 0x0000001614167225 */ /* 0x000fe200078e0018 */
[----:B------:R-:W4:Y:S04]  /*f270*/  LDL.64 R18, [UR15+0x38] ;  /* 0x0000380fff127983 */ /* 0x000f280008100a00 */
[----:B------:R-:W3:Y:S01]  /*f280*/  LDG.E.64 R20, desc[UR6][R36.64] ;  /* 0x0000000624147981 */ /* 0x000ee2000c1e1b00 */
[----:B------:R-:W-:Y:S02]  /*f290*/  IADD3 R24, P0, R36, UR10, RZ ;  /* 0x0000000a24187c10 */ /* 0x000fe4000ff1e0ff */
[----:B------:R-:W-:Y:S02]  /*f2a0*/  IADD3 R23, R23, R0, RZ ;  /* 0x0000000017177210 */ /* 0x000fe40007ffe0ff */
[----:B------:R-:W-:Y:S01]  /*f2b0*/  IADD3.X R25, R37, UR17, RZ, P0, !PT ;  /* 0x0000001125197c10 */ /* 0x000fe200087fe4ff */
[----:B--2---:R-:W-:-:S04]  /*f2c0*/  IMAD R5, R15, R12, RZ ;  /* 0x0000000c0f057224 */ /* 0x004fc800078e02ff */
[C---:B------:R-:W-:Y:S02]  /*f2d0*/  IMAD R0, R14.reuse, R13, R5 ;  /* 0x0000000d0e007224 */ /* 0x040fe400078e0205 */
[----:B------:R-:W-:Y:S02]  /*f2e0*/  IMAD.WIDE.U32 R12, R14, R12, R22 ;  /* 0x0000000c0e0c7225 */ /* 0x000fe400078e0016 */
[----:B------:R0:W4:Y:S02]  /*f2f0*/  LDG.E.64 R22, desc[UR6][R24.64] ;  /* 0x0000000618167981 */ /* 0x000124000c1e1b00 */
[----:B------:R-:W-:Y:S02]  /*f300*/  IMAD.IADD R13, R13, 0x1, R0 ;  /* 0x000000010d0d7824 */ /* 0x000fe400078e0200 */
[----:B---3--:R-:W-:Y:S01]  /*f310*/  IMAD R5, R21, R16, RZ ;  /* 0x0000001015057224 */ /* 0x008fe200078e02ff */
[----:B0-----:R-:W-:-:S03]  /*f320*/  IADD3 R24, P0, R24, UR10, RZ ;  /* 0x0000000a18187c10 */ /* 0x001fc6000ff1e0ff */
[C---:B------:R-:W-:Y:S01]  /*f330*/  IMAD R0, R20.reuse, R17, R5 ;  /* 0x0000001114007224 */ /* 0x040fe200078e0205 */
[----:B------:R-:W-:Y:S01]  /*f340*/  IADD3.X R25, R25, UR17, RZ, P0, !PT ;  /* 0x0000001119197c10 */ /* 0x000fe200087fe4ff */
[----:B------:R-:W-:Y:S02]  /*f350*/  IMAD.WIDE.U32 R16, R20, R16, R12 ;  /* 0x0000001014107225 */ /* 0x000fe400078e000c */
[----:B------:R-:W2:Y:S04]  /*f360*/  LDL.64 R12, [UR15+0x40] ;  /* 0x0000400fff0c7983 */ /* 0x000ea80008100a00 */
[----:B------:R-:W2:Y:S01]  /*f370*/  LDG.E.64 R14, desc[UR6][R24.64] ;  /* 0x00000006180e7981 */ /* 0x000ea2000c1e1b00 */
[----:B------:R-:W-:Y:S02]  /*f380*/  IADD3 R36, P0, R24, UR10, RZ ;  /* 0x0000000a18247c10 */ /* 0x000fe4000ff1e0ff */
[----:B------:R-:W-:Y:S01]  /*f390*/  IADD3 R17, R17, R0, RZ ;  /* 0x0000000011117210 */ /* 0x000fe20007ffe0ff */
        /* <DEDUP_REMOVED lines=14> */
[----:B------:R-:W-:Y:S01]  /*f480*/  IMAD.IADD R23, R23, 0x1, R0 ;  /* 0x0000000117177824 */ /* 0x000fe200078e0200 */
        /* <DEDUP_REMOVED lines=8> */
[----:B------:R-:W-:-:S05]  /*f510*/  IMAD.WIDE.U32 R18, R18, R20, R22 ;  /* 0x0000001412127225 */ /* 0x000fca00078e0016 */
[----:B------:R-:W-:Y:S01]  /*f520*/  IADD3 R19, R19, R5, RZ ;  /* 0x0000000513137210 */ /* 0x000fe20007ffe0ff */
[----:B--2---:R-:W-:-:S04]  /*f530*/  IMAD R13, R13, R14, RZ ;  /* 0x0000000e0d0d7224 */ /* 0x004fc800078e02ff */
[C---:B------:R-:W-:Y:S02]  /*f540*/  IMAD R5, R12.reuse, R15, R13 ;  /* 0x0000000f0c057224 */ /* 0x040fe400078e020d */
[----:B------:R-:W-:-:S05]  /*f550*/  IMAD.WIDE.U32 R12, R12, R14, R18 ;  /* 0x0000000e0c0c7225 */ /* 0x000fca00078e0012 */
[----:B------:R-:W-:Y:S02]  /*f560*/  IADD3 R13, R13, R5, RZ ;  /* 0x000000050d0d7210 */ /* 0x000fe40007ffe0ff */
[----:B------:R-:W-:-:S07]  /*f570*/  IADD3.X R5, R17, UR17, RZ, P2, !PT ;  /* 0x0000001111057c10 */ /* 0x000fce00097fe4ff */
.L_x_1701:
[----:B------:R-:W-:-:S04]  /*f580*/  ISETP.NE.U32.AND P2, PT, RZ, UR9, PT ;  /* 0x00000009ff007c0c */ /* 0x000fc8000bf45070 */
[----:B------:R-:W-:-:S13]  /*f590*/  ISETP.NE.OR.EX P0, PT, RZ, UR12, P0, P2 ;  /* 0x0000000cff007c0c */ /* 0x000fda0008705720 */
[----:B------:R-:W-:Y:S05]  /*f5a0*/  @!P0 BRA `(.L_x_1697) ;  /* 0x0000000000a88947 */ /* 0x000fea0003800000 */
.L_x_1698:
        /* <DEDUP_REMOVED lines=25> */
[----:B------:R-:W-:-:S03]  /*f740*/  IMAD.IADD R21, R21, 0x1, R0 ;  /* 0x0000000115157824 */ /* 0x000fc600078e0200 */
        /* <DEDUP_REMOVED lines=8> */
[----:B------:R-:W-:-:S05]  /*f7d0*/  IMAD.WIDE.U32 R16, R16, R24, R20 ;  /* 0x0000001810107225 */ /* 0x000fca00078e0014 */
[----:B------:R-:W-:Y:S01]  /*f7e0*/  IADD3 R17, R17, R5, RZ ;  /* 0x0000000511117210 */ /* 0x000fe20007ffe0ff */
[----:B--2---:R-:W-:-:S04]  /*f7f0*/  IMAD R5, R13, R18, RZ ;  /* 0x000000120d057224 */ /* 0x004fc800078e02ff */
[C---:B------:R-:W-:Y:S02]  /*f800*/  IMAD R5, R12.reuse, R19, R5 ;  /* 0x000000130c057224 */ /* 0x040fe400078e0205 */
[----:B------:R-:W-:-:S05]  /*f810*/  IMAD.WIDE.U32 R12, R12, R18, R16 ;  /* 0x000000120c0c7225 */ /* 0x000fca00078e0010 */
[----:B------:R-:W-:Y:S02]  /*f820*/  IADD3 R13, R13, R5, RZ ;  /* 0x000000050d0d7210 */ /* 0x000fe40007ffe0ff */
[----:B------:R-:W-:Y:S01]  /*f830*/  IADD3.X R5, R15, UR17, RZ, P2, !PT ;  /* 0x000000110f057c10 */ /* 0x000fe200097fe4ff */
[----:B------:R-:W-:Y:S06]  /*f840*/  @P0 BRA `(.L_x_1698) ;  /* 0xfffffffc00580947 */ /* 0x000fec000383ffff */
.L_x_1697:
[----:B------:R-:W0:Y:S02]  /*f850*/  LDC R20, c[0x0][0x228] ;  /* 0x00008a00ff147b82 */ /* 0x000e240000000800 */
[----:B0-----:R-:W-:-:S13]  /*f860*/  LOP3.LUT P0, RZ, R20, 0x3, RZ, 0xc0, !PT ;  /* 0x0000000314ff7812 */ /* 0x001fda000780c0ff */
[----:B------:R-:W-:Y:S05]  /*f870*/  @!P0 BRA `(.L_x_1696) ;  /* 0x0000000000b88947 */ /* 0x000fea0003800000 */
[----:B------:R-:W0:Y:S01]  /*f880*/  LDC.64 R14, c[0x0][0x270] ;  /* 0x00009c00ff0e7b82 */ /* 0x000e220000000a00 */
[----:B------:R-:W-:Y:S01]  /*f890*/  IMAD.MOV.U32 R10, RZ, RZ, R8 ;  /* 0x000000ffff0a7224 */ /* 0x000fe200078e0008 */
[----:B------:R-:W-:Y:S01]  /*f8a0*/  ULDC.64 UR10, c[0x0][0x218] ;  /* 0x00008600000a7ab9 */ /* 0x000fe20000000a00 */
[C---:B0-----:R-:W-:Y:S02]  /*f8b0*/  IMAD R0, R14.reuse, UR5, RZ ;  /* 0x000000050e007c24 */ /* 0x041fe4000f8e02ff */
[----:B------:R-:W-:-:S04]  /*f8c0*/  IMAD.WIDE.U32 R18, R14, UR4, R10 ;  /* 0x000000040e127c25 */ /* 0x000fc8000f8e000a */
[----:B------:R-:W-:Y:S01]  /*f8d0*/  IMAD R5, R15, UR4, R0 ;  /* 0x000000040f057c24 */ /* 0x000fe2000f8e0200 */
[----:B------:R-:W-:Y:S02]  /*f8e0*/  MOV R0, UR4 ;  /* 0x0000000400007c02 */ /* 0x000fe40008000f00 */
[----:B------:R-:W-:Y:S02]  /*f8f0*/  LEA R16, P0, R18, UR10, 0x3 ;  /* 0x0000000a12107c11 */ /* 0x000fe4000f8018ff */
[----:B------:R-:W-:Y:S01]  /*f900*/  IADD3 R17, R19, R5, RZ ;  /* 0x0000000513117210 */ /* 0x000fe20007ffe0ff */
[----:B------:R-:W-:-:S03]  /*f910*/  IMAD.U32 R0, R0, 0x8, R1 ;  /* 0x0000000800007824 */ /* 0x000fc600078e0001 */
[----:B------:R-:W-:Y:S02]  /*f920*/  LEA.HI.X R17, R18, UR11, R17, 0x3, P0 ;  /* 0x0000000b12117c11 */ /* 0x000fe400080f1c11 */
[----:B------:R-:W2:Y:S04]  /*f930*/  LDL.64 R18, [R0+0x18] ;  /* 0x0000180000127983 */ /* 0x000ea80000100a00 */
[----:B------:R-:W2:Y:S01]  /*f940*/  LDG.E.64 R16, desc[UR6][R16.64] ;  /* 0x0000000610107981 */ /* 0x000ea2000c1e1b00 */
[----:B------:R-:W-:-:S04]  /*f950*/  LOP3.LUT R20, R20, 0x3, RZ, 0xc0, !PT ;  /* 0x0000000314147812 */ /* 0x000fc800078ec0ff */
        /* <DEDUP_REMOVED lines=11> */
[----:B------:R-:W-:-:S03]  /*fa10*/  ISETP.NE.AND.EX P0, PT, RZ, RZ, PT, P0 ;  /* 0x000000ffff00720c */ /* 0x000fc60003f05300 */
        /* <DEDUP_REMOVED lines=20> */
.L_x_1696:
[----:B------:R-:W-:Y:S05]  /*fb60*/  BSYNC B0 ;  /* 0x0000000000007941 */ /* 0x000fea0003800000 */
.L_x_1695:
[----:B------:R-:W-:Y:S01]  /*fb70*/  UIADD3 UR9, -UR8, UR13, URZ ;  /* 0x0000000d08097290 */ /* 0x000fe2000fffe13f */
[----:B------:R-:W-:Y:S01]  /*fb80*/  IADD3 R0, R4, 0x180, RZ ;  /* 0x0000018004007810 */ /* 0x000fe20007ffe0ff */
[----:B------:R-:W-:Y:S01]  /*fb90*/  BSSY B0, `(.L_x_1702) ;  /* 0x0000165000007945 */ /* 0x000fe20003800000 */
[----:B------:R-:W-:Y:S01]  /*fba0*/  MOV R8, R12 ;  /* 0x0000000c00087202 */ /* 0x000fe20000000f00 */
[----:B------:R-:W-:Y:S02]  /*fbb0*/  IMAD.MOV.U32 R9, RZ, RZ, R13 ;  /* 0x000000ffff097224 */ /* 0x000fe400078e000d */
        /* <DEDUP_REMOVED lines=26> */
[----:B------:R-:W-:Y:S02]  /*fd60*/  UIMAD.WIDE.U32 UR10, UR16, 0x8, URZ ;  /* 0x00000008100a78a5 */ /* 0x000fe4000f8e003f */
[----:B------:R-:W-:Y:S02]  /*fd70*/  UIADD3.X UR13, UR13, -0x1, URZ, UP0, !UPT ;  /* 0xffffffff0d0d7890 */ /* 0x000fe400087fe43f */
[----:B------:R-:W-:Y:S01]  /*fd80*/  ISETP.LT.U32.AND P0, PT, RZ, UR12, PT ;  /* 0x0000000cff007c0c */ /* 0x000fe2000bf01070 */
[----:B------:R-:W-:-:S03]  /*fd90*/  USHF.L.U32 UR17, UR17, 0x3, URZ ;  /* 0x0000000311117899 */ /* 0x000fc6000800063f */
        /* <DEDUP_REMOVED lines=14> */
.L_x_1707:
        /* <DEDUP_REMOVED lines=98> */
[----:B------:R-:W-:Y:S01]  /*104a0*/  IMAD.IADD R37, R37, 0x1, R0 ;  /* 0x0000000125257824 */ /* 0x000fe200078e0200 */
[----:B------:R-:W-:Y:S01]  /*104b0*/  IADD3.X R27, R25, UR17, RZ, P2, !PT ;  /* 0x00000011191b7c10 */ /* 0x000fe200097fe4ff */
        /* <DEDUP_REMOVED lines=12> */
[----:B------:R-:W-:Y:S02]  /*10580*/  IADD3 R16, P2, R24, UR10, RZ ;  /* 0x0000000a18107c10 */ /* 0x000fe4000ff5e0ff */
        /* <DEDUP_REMOVED lines=22> */
[----:B------:R-:W-:-:S05]  /*106f0*/  IMAD R5, R18, R21, R5 ;  /* 0x0000001512057224 */ /* 0x000fca00078e0205 */
[----:B------:R-:W-:Y:S02]  /*10700*/  IADD3 R15, R15, R5, RZ ;  /* 0x000000050f0f7210 */ /* 0x000fe40007ffe0ff */
[----:B------:R-:W-:Y:S01]  /*10710*/  IADD3.X R5, R17, UR17, RZ, P2, !PT ;  /* 0x0000001111057c10 */ /* 0x000fe200097fe4ff */
[----:B------:R-:W-:Y:S06]  /*10720*/  @P3 BRA `(.L_x_1707) ;  /* 0xfffffff400d43947 */ /* 0x000fec000383ffff */
.L_x_1706:
[----:B------:R-:W-:-:S04]  /*10730*/  UISETP.GT.U32.AND UP0, UPT, UR12, 0x4, UPT ;  /* 0x000000040c00788c */ /* 0x000fc8000bf04070 */
[----:B------:R-:W-:-:S06]  /*10740*/  UISETP.GT.AND.EX UP0, UPT, UR13, URZ, UPT, UP0 ;  /* 0x0000003f0d00728c */ /* 0x000fcc000bf04300 */
[----:B------:R-:W-:-:S13]  /*10750*/  PLOP3.LUT P2, PT, PT, PT, UP0, 0x80, 0x0 ;  /* 0x000000000000781c */ /* 0x000fda0003f4f008 */
[----:B------:R-:W-:Y:S05]  /*10760*/  @!P2 BRA `(.L_x_1708) ;  /* 0x000000040020a947 */ /* 0x000fea0003800000 */
        /* <DEDUP_REMOVED lines=25> */
[----:B------:R-:W-:Y:S01]  /*10900*/  IADD3 R26, P0, R36, UR10, RZ ;  /* 0x0000000a241a7c10 */ /* 0x000fe2000ff1e0ff */
[----:B------:R-:W-:-:S03]  /*10910*/  IMAD.IADD R25, R25, 0x1, R0 ;  /* 0x0000000119197824 */ /* 0x000fc600078e0200 */
        /* <DEDUP_REMOVED lines=21> */
[----:B------:R-:W3:Y:S02]  /*10a70*/  LDG.E.64 R20, desc[UR6][R36.64] ;  /* 0x0000000624147981 */ /* 0x000ee4000c1e1b00 */
[----:B------:R-:W-:Y:S01]  /*10a80*/  IMAD.IADD R25, R25, 0x1, R5 ;  /* 0x0000000119197824 */ /* 0x000fe200078e0205 */
[----:B------:R-:W-:Y:S01]  /*10a90*/  IADD3.X R19, R37, UR17, RZ, P0, !PT ;  /* 0x0000001125137c10 */ /* 0x000fe200087fe4ff */
[-C--:B--2---:R-:W-:Y:S02]  /*10aa0*/  IMAD R5, R17, R14.reuse, RZ ;  /* 0x0000000e11057224 */ /* 0x084fe400078e02ff */
        /* <DEDUP_REMOVED lines=17> */
[----:B------:R-:W-:-:S04]  /*10bc0*/  IMAD.WIDE.U32 R14, R14, R16, R20 ;  /* 0x000000100e0e7225 */ /* 0x000fc800078e0014 */
[----:B------:R-:W-:Y:S01]  /*10bd0*/  IMAD.IADD R15, R15, 0x1, R5 ;  /* 0x000000010f0f7824 */ /* 0x000fe200078e0205 */
[----:B------:R-:W-:-:S07]  /*10be0*/  IADD3.X R5, R19, UR17, RZ, P2, !PT ;  /* 0x0000001113057c10 */ /* 0x000fce00097fe4ff */
.L_x_1708:
[----:B------:R-:W-:-:S04]  /*10bf0*/  ISETP.NE.U32.AND P2, PT, RZ, UR12, PT ;  /* 0x0000000cff007c0c */ /* 0x000fc8000bf45070 */
[----:B------:R-:W-:-:S13]  /*10c00*/  ISETP.NE.OR.EX P0, PT, RZ, UR13, P0, P2 ;  /* 0x0000000dff007c0c */ /* 0x000fda0008705720 */
[----:B------:R-:W-:Y:S05]  /*10c10*/  @!P0 BRA `(.L_x_1704) ;  /* 0x0000000000a88947 */ /* 0x000fea0003800000 */
.L_x_1705:
        /* <DEDUP_REMOVED lines=16> */
[----:B------:R-:W4:Y:S02]  /*10d20*/  LDG.E.64 R18, desc[UR6][R24.64] ;  /* 0x0000000618127981 */ /* 0x000f24000c1e1b00 */
[----:B------:R-:W-:Y:S01]  /*10d30*/  IMAD.IADD R15, R15, 0x1, R5 ;  /* 0x000000010f0f7824 */ /* 0x000fe200078e0205 */
[----:B------:R-:W-:Y:S01]  /*10d40*/  IADD3.X R17, R25, UR17, RZ, P0, !PT ;  /* 0x0000001119117c10 */ /* 0x000fe200087fe4ff */
        /* <DEDUP_REMOVED lines=20> */
[----:B------:R-:W-:Y:S01]  /*10e90*/  IMAD.IADD R15, R15, 0x1, R5 ;  /* 0x000000010f0f7824 */ /* 0x000fe200078e0205 */
[----:B------:R-:W-:Y:S01]  /*10ea0*/  IADD3.X R5, R17, UR17, RZ, P2, !PT ;  /* 0x0000001111057c10 */ /* 0x000fe200097fe4ff */
[----:B------:R-:W-:Y:S06]  /*10eb0*/  @P0 BRA `(.L_x_1705) ;  /* 0xfffffffc00580947 */ /* 0x000fec000383ffff */
.L_x_1704:
        /* <DEDUP_REMOVED lines=50> */
.L_x_1703:
[----:B------:R-:W-:Y:S05]  /*111e0*/  BSYNC B0 ;  /* 0x0000000000007941 */ /* 0x000fea0003800000 */
.L_x_1702:
[----:B------:R-:W-:Y:S01]  /*111f0*/  IADD3 R0, R4, 0x200, RZ ;  /* 0x0000020004007810 */ /* 0x000fe20007ffe0ff */
[----:B------:R-:W-:Y:S01]  /*11200*/  BSSY B0, `(.L_x_1709) ;  /* 0x0000174000007945 */ /* 0x000fe20003800000 */
[----:B------:R-:W-:Y:S01]  /*11210*/  IMAD.MOV.U32 R10, RZ, RZ, R14 ;  /* 0x000000ffff0a7224 */ /* 0x000fe200078e000e */
[----:B------:R-:W-:Y:S02]  /*11220*/  MOV R11, R15 ;  /* 0x0000000f000b7202 */ /* 0x000fe40000000f00 */
[----:B------:R-:W-:-:S13]  /*11230*/  ISETP.GE.AND P0, PT, R0, UR9, PT ;  /* 0x0000000900007c0c */ /* 0x000fda000bf06270 */
        /* <DEDUP_REMOVED lines=25> */
[----:B------:R-:W-:Y:S02]  /*113d0*/  UIADD3 UR10, UP0, -UR12, UR10, URZ ;  /* 0x0000000a0c0a7290 */ /* 0x000fe4000ff1e13f */
        /* <DEDUP_REMOVED lines=9> */
[----:B------:R-:W-:-:S02]  /*11470*/  LEA.HI.X R21, R12, UR13, R15, 0x3, P2 ;  /* 0x0000000d0c157c11 */ /* 0x000fc400090f1c0f */
        /* <DEDUP_REMOVED lines=8> */
[----:B------:R-:W-:-:S13]  /*11500*/  PLOP3.LUT P0, PT, PT, PT, PT, 0x8, 0x0 ;  /* 0x000000000000781c */ /* 0x000fda0003f0e170 */
.L_x_1714:
[----:B------:R-:W-:Y:S01]  /*11510*/  ULEA UR13, UR4, UR14, 0x3 ;  /* 0x0000000e040d7291 */ /* 0x000fe2000f8e183f */
[----:B------:R-:W2:Y:S01]  /*11520*/  LDG.E.64 R22, desc[UR6][R20.64] ;  /* 0x0000000614167981 */ /* 0x000ea2000c1e1b00 */
[----:B------:R-:W-:-:S07]  /*11530*/  IADD3 R28, P2, R20, UR18, RZ ;  /* 0x00000012141c7c10 */ /* 0x000fce000ff5e0ff */
[----:B------:R-:W2:Y:S01]  /*11540*/  LDL.64 R24, [UR13+0x18] ;  /* 0x0000180dff187983 */ /* 0x000ea20008100a00 */
[----:B------:R-:W-:-:S03]  /*11550*/  IADD3.X R29, R21, UR12, RZ, P2, !PT ;  /* 0x0000000c151d7c10 */ /* 0x000fc600097fe4ff */
[----:B------:R-:W3:Y:S04]  /*11560*/  LDL.64 R20, [UR13+0x20] ;  /* 0x0000200dff147983 */ /* 0x000ee80008100a00 */
[----:B------:R-:W3:Y:S01]  /*11570*/  LDG.E.64 R18, desc[UR6][R28.64] ;  /* 0x000000061c127981 */ /* 0x000ee2000c1e1b00 */
[----:B------:R-:W-:Y:S01]  /*11580*/  IADD3 R16, P2, R28, UR18, RZ ;  /* 0x000000121c107c10 */ /* 0x000fe2000ff5e0ff */
[----:B------:R-:W-:Y:S01]  /*11590*/  IMAD.MOV.U32 R27, RZ, RZ, R5 ;  /* 0x000000ffff1b7224 */ /* 0x000fe200078e0005 */
        /* <DEDUP_REMOVED lines=10> */
[----:B---3--:R-:W-:-:S04]  /*11640*/  IMAD R5, R19, R20, RZ ;  /* 0x0000001413057224 */ /* 0x008fc800078e02ff */
[C---:B------:R-:W-:Y:S02]  /*11650*/  IMAD R0, R18.reuse, R21, R5 ;  /* 0x0000001512007224 */ /* 0x040fe400078e0205 */
[----:B------:R-:W-:Y:S02]  /*11660*/  IMAD.WIDE.U32 R28, R18, R20, R26 ;  /* 0x00000014121c7225 */ /* 0x000fe400078e001a */
[----:B------:R-:W3:Y:S04]  /*11670*/  LDL.64 R18, [UR13+0x30] ;  /* 0x0000300dff127983 */ /* 0x000ee80008100a00 */
[----:B------:R-:W3:Y:S01]  /*11680*/  LDG.E.64 R20, desc[UR6][R36.64] ;  /* 0x0000000624147981 */ /* 0x000ee2000c1e1b00 */
[----:B------:R-:W-:Y:S02]  /*11690*/  IADD3 R26, P2, R36, UR18, RZ ;  /* 0x00000012241a7c10 */ /* 0x000fe4000ff5e0ff */
[----:B------:R-:W-:Y:S01]  /*116a0*/  IADD3 R29, R29, R0, RZ ;  /* 0x000000001d1d7210 */ /* 0x000fe20007ffe0ff */
[----:B------:R-:W4:Y:S01]  /*116b0*/  LDL.64 R16, [UR13+0x38] ;  /* 0x0000380dff107983 */ /* 0x000f220008100a00 */
[----:B------:R-:W-:Y:S01]  /*116c0*/  IADD3.X R27, R37, UR12, RZ, P2, !PT ;  /* 0x0000000c251b7c10 */ /* 0x000fe200097fe4ff */
[----:B--2---:R-:W-:-:S02]  /*116d0*/  IMAD R5, R25, R22, RZ ;  /* 0x0000001619057224 */ /* 0x004fc400078e02ff */
[----:B------:R-:W-:-:S04]  /*116e0*/  IMAD.WIDE.U32 R28, R24, R22, R28 ;  /* 0x00000016181c7225 */ /* 0x000fc800078e001c */
[----:B------:R-:W-:Y:S01]  /*116f0*/  IMAD R0, R24, R23, R5 ;  /* 0x0000001718007224 */ /* 0x000fe200078e0205 */
[----:B------:R-:W-:Y:S01]  /*11700*/  IADD3 R24, P2, R26, UR18, RZ ;  /* 0x000000121a187c10 */ /* 0x000fe2000ff5e0ff */
[----:B------:R0:W4:Y:S02]  /*11710*/  LDG.E.64 R22, desc[UR6][R26.64] ;  /* 0x000000061a167981 */ /* 0x000124000c1e1b00 */
[----:B------:R-:W-:Y:S01]  /*11720*/  IMAD.IADD R29, R29, 0x1, R0 ;  /* 0x000000011d1d7824 */ /* 0x000fe200078e0200 */
[----:B------:R-:W-:Y:S01]  /*11730*/  IADD3.X R25, R27, UR12, RZ, P2, !PT ;  /* 0x0000000c1b197c10 */ /* 0x000fe200097fe4ff */
[-C--:B---3--:R-:W-:Y:S02]  /*11740*/  IMAD R5, R21, R18.reuse, RZ ;  /* 0x0000001215057224 */ /* 0x088fe400078e02ff */
        /* <DEDUP_REMOVED lines=73> */
[----:B------:R-:W-:Y:S01]  /*11be0*/  IMAD.WIDE.U32 R36, R22, R16, R36 ;  /* 0x0000001016247225 */ /* 0x000fe200078e0024 */
[----:B------:R-:W-:-:S03]  /*11bf0*/  IADD3 R16, P2, R26, UR18, RZ ;  /* 0x000000121a107c10 */ /* 0x000fc6000ff5e0ff */
[----:B------:R-:W-:Y:S02]  /*11c00*/  IMAD R5, R22, R17, R5 ;  /* 0x0000001116057224 */ /* 0x000fe400078e0205 */
[----:B------:R-:W4:Y:S01]  /*11c10*/  LDG.E.64 R22, desc[UR6][R26.64] ;  /* 0x000000061a167981 */ /* 0x000f22000c1e1b00 */
[----:B------:R-:W-:Y:S02]  /*11c20*/  IADD3.X R17, R27, UR12, RZ, P2, !PT ;  /* 0x0000000c1b117c10 */ /* 0x000fe400097fe4ff */
[----:B------:R-:W-:Y:S01]  /*11c30*/  IADD3 R37, R37, R5, RZ ;  /* 0x0000000525257210 */ /* 0x000fe20007ffe0ff */
        /* <DEDUP_REMOVED lines=13> */
[----:B----4-:R-:W-:-:S04]  /*11d10*/  IMAD R5, R23, R24, RZ ;  /* 0x0000001817057224 */ /* 0x010fc800078e02ff */
        /* <DEDUP_REMOVED lines=8> */
[----:B------:R-:W-:Y:S02]  /*11da0*/  IADD3 R5, R19, R5, RZ ;  /* 0x0000000513057210 */ /* 0x000fe40007ffe0ff */
[----:B------:R-:W-:Y:S01]  /*11db0*/  MOV R0, R18 ;  /* 0x0000001200007202 */ /* 0x000fe20000000f00 */
[----:B------:R-:W-:Y:S06]  /*11dc0*/  @P3 BRA `(.L_x_1714) ;  /* 0xfffffff400d03947 */ /* 0x000fec000383ffff */
.L_x_1713:
[----:B------:R-:W-:-:S04]  /*11dd0*/  UISETP.GT.U32.AND UP0, UPT, UR10, 0x4, UPT ;  /* 0x000000040a00788c */ /* 0x000fc8000bf04070 */
[----:B------:R-:W-:-:S06]  /*11de0*/  UISETP.GT.AND.EX UP0, UPT, UR11, URZ, UPT, UP0 ;  /* 0x0000003f0b00728c */ /* 0x000fcc000bf04300 */
[----:B------:R-:W-:-:S13]  /*11df0*/  PLOP3.LUT P2, PT, PT, PT, UP0, 0x80, 0x0 ;  /* 0x000000000000781c */ /* 0x000fda0003f4f008 */
[----:B------:R-:W-:Y:S05]  /*11e00*/  @!P2 BRA `(.L_x_1715) ;  /* 0x000000040024a947 */ /* 0x000fea0003800000 */
[----:B------:R-:W-:Y:S01]  /*11e10*/  ULEA UR13, UR4, UR14, 0x3 ;  /* 0x0000000e040d7291 */ /* 0x000fe2000f8e183f */
[----:B------:R0:W2:Y:S01]  /*11e20*/  LDG.E.64 R16, desc[UR6][R20.64] ;  /* 0x0000000614107981 */ /* 0x0000a2000c1e1b00 */
[----:B------:R-:W-:-:S07]  /*11e30*/  IADD3 R28, P0, R20, UR18, RZ ;  /* 0x00000012141c7c10 */ /* 0x000fce000ff1e0ff */
[----:B------:R-:W2:Y:S01]  /*11e40*/  LDL.64 R18, [UR13+0x18] ;  /* 0x0000180dff127983 */ /* 0x000ea20008100a00 */
[----:B------:R-:W-:-:S03]  /*11e50*/  IADD3.X R29, R21, UR12, RZ, P0, !PT ;  /* 0x0000000c151d7c10 */ /* 0x000fc600087fe4ff */
[----:B------:R-:W3:Y:S04]  /*11e60*/  LDL.64 R24, [UR13+0x20] ;  /* 0x0000200dff187983 */ /* 0x000ee80008100a00 */
[----:B------:R-:W3:Y:S01]  /*11e70*/  LDG.E.64 R22, desc[UR6][R28.64] ;  /* 0x000000061c167981 */ /* 0x000ee2000c1e1b00 */
[----:B0-----:R-:W-:Y:S01]  /*11e80*/  IADD3 R20, P0, R28, UR18, RZ ;  /* 0x000000121c147c10 */ /* 0x001fe2000ff1e0ff */
        /* <DEDUP_REMOVED lines=16> */
[----:B------:R-:W-:Y:S01]  /*11f90*/  IADD3 R28, P0, R36, UR18, RZ ;  /* 0x00000012241c7c10 */ /* 0x000fe2000ff1e0ff */
[----:B------:R-:W-:-:S02]  /*11fa0*/  IMAD.IADD R27, R27, 0x1, R0 ;  /* 0x000000011b1b7824 */ /* 0x000fc400078e0200 */
[----:B------:R-:W4:Y:S01]  /*11fb0*/  LDL.64 R20, [UR13+0x38] ;  /* 0x0000380dff147983 */ /* 0x000f220008100a00 */
        /* <DEDUP_REMOVED lines=28> */
[----:B------:R0:W2:Y:S01]  /*12180*/  LDG.E.64 R16, desc[UR6][R20.64] ;  /* 0x0000000614107981 */ /* 0x0000a2000c1e1b00 */
[----:B------:R-:W-:Y:S01]  /*12190*/  IADD3 R27, R27, R0, RZ ;  /* 0x000000001b1b7210 */ /* 0x000fe20007ffe0ff */
[----:B------:R-:W-:Y:S01]  /*121a0*/  UIADD3 UR10, UP1, UR10, -0x8, URZ ;  /* 0xfffffff80a0a7890 */ /* 0x000fe2000ff3e03f */
[----:B------:R-:W-:Y:S01]  /*121b0*/  PLOP3.LUT P0, PT, PT, PT, PT, 0x8, 0x0 ;  /* 0x000000000000781c */ /* 0x000fe20003f0e170 */
[----:B------:R-:W-:Y:S01]  /*121c0*/  UIADD3 UR4, UP0, UR4, 0x8, URZ ;  /* 0x0000000804047890 */ /* 0x000fe2000ff1e03f */
[----:B0-----:R-:W-:Y:S01]  /*121d0*/  IADD3 R20, P2, R20, UR18, RZ ;  /* 0x0000001214147c10 */ /* 0x001fe2000ff5e0ff */
[----:B------:R-:W-:-:S03]  /*121e0*/  UIADD3.X UR11, UR11, -0x1, URZ, UP1, !UPT ;  /* 0xffffffff0b0b7890 */ /* 0x000fc60008ffe43f */
[----:B------:R-:W-:Y:S01]  /*121f0*/  IADD3.X R21, R21, UR12, RZ, P2, !PT ;  /* 0x0000000c15157c10 */ /* 0x000fe200097fe4ff */
        /* <DEDUP_REMOVED lines=9> */
[----:B------:R-:W-:-:S07]  /*12290*/  MOV R0, R16 ;  /* 0x0000001000007202 */ /* 0x000fce0000000f00 */
.L_x_1715:
[----:B------:R-:W-:-:S04]  /*122a0*/  ISETP.NE.U32.AND P2, PT, RZ, UR10, PT ;  /* 0x0000000aff007c0c */ /* 0x000fc8000bf45070 */
[----:B------:R-:W-:-:S13]  /*122b0*/  ISETP.NE.OR.EX P0, PT, RZ, UR11, P0, P2 ;  /* 0x0000000bff007c0c */ /* 0x000fda0008705720 */
[----:B------:R-:W-:Y:S05]  /*122c0*/  @!P0 BRA `(.L_x_1711) ;  /* 0x0000000000ac8947 */ /* 0x000fea0003800000 */
.L_x_1712:
        /* <DEDUP_REMOVED lines=9> */
[----:B------:R-:W-:Y:S01]  /*12360*/  MOV R26, R0 ;  /* 0x00000000001a7202 */ /* 0x000fe20000000f00 */
[----:B------:R-:W4:Y:S01]  /*12370*/  LDL.64 R28, [UR13+0x28] ;  /* 0x0000280dff1c7983 */ /* 0x000f220008100a00 */
[----:B------:R-:W-:Y:S01]  /*12380*/  IADD3.X R25, R37, UR12, RZ, P0, !PT ;  /* 0x0000000c25197c10 */ /* 0x000fe200087fe4ff */
[----:B--2---:R-:W-:-:S02]  /*12390*/  IMAD R19, R19, R16, RZ ;  /* 0x0000001013137224 */ /* 0x004fc400078e02ff */
[----:B------:R-:W-:Y:S01]  /*123a0*/  IMAD.WIDE.U32 R26, R18, R16, R26 ;  /* 0x00000010121a7225 */ /* 0x000fe200078e001a */
[----:B------:R-:W-:-:S03]  /*123b0*/  IADD3 R16, P0, R24, UR18, RZ ;  /* 0x0000001218107c10 */ /* 0x000fc6000ff1e0ff */
[----:B------:R-:W-:Y:S02]  /*123c0*/  IMAD R17, R18, R17, R19 ;  /* 0x0000001112117224 */ /* 0x000fe400078e0213 */
[----:B------:R-:W4:Y:S01]  /*123d0*/  LDG.E.64 R18, desc[UR6][R24.64] ;  /* 0x0000000618127981 */ /* 0x000f22000c1e1b00 */
[-C--:B---3--:R-:W-:Y:S02]  /*123e0*/  IMAD R5, R23, R20.reuse, RZ ;  /* 0x0000001417057224 */ /* 0x088fe400078e02ff */
[----:B------:R-:W-:Y:S02]  /*123f0*/  IADD3 R27, R27, R17, RZ ;  /* 0x000000111b1b7210 */ /* 0x000fe40007ffe0ff */
[----:B------:R-:W-:Y:S01]  /*12400*/  IADD3.X R17, R25, UR12, RZ, P0, !PT ;  /* 0x0000000c19117c10 */ /* 0x000fe200087fe4ff */
[C---:B------:R-:W-:Y:S02]  /*12410*/  IMAD R0, R22.reuse, R21, R5 ;  /* 0x0000001516007224 */ /* 0x040fe400078e0205 */
[----:B------:R-:W-:-:S02]  /*12420*/  IMAD.WIDE.U32 R26, R22, R20, R26 ;  /* 0x00000014161a7225 */ /* 0x000fc400078e001a */
[----:B------:R-:W2:Y:S04]  /*12430*/  LDL.64 R22, [UR13+0x30] ;  /* 0x0000300dff167983 */ /* 0x000ea80008100a00 */
[----:B------:R-:W2:Y:S01]  /*12440*/  LDG.E.64 R20, desc[UR6][R16.64] ;  /* 0x0000000610147981 */ /* 0x000ea2000c1e1b00 */
[----:B------:R-:W-:Y:S01]  /*12450*/  UIADD3 UR10, UP0, UR10, -0x4, URZ ;  /* 0xfffffffc0a0a7890 */ /* 0x000fe2000ff1e03f */
[----:B------:R-:W-:-:S03]  /*12460*/  IADD3 R27, R27, R0, RZ ;  /* 0x000000001b1b7210 */ /* 0x000fc60007ffe0ff */
[----:B------:R-:W-:Y:S02]  /*12470*/  UIADD3.X UR11, UR11, -0x1, URZ, UP0, !UPT ;  /* 0xffffffff0b0b7890 */ /* 0x000fe400087fe43f */
[----:B------:R-:W-:-:S04]  /*12480*/  ISETP.NE.U32.AND P0, PT, RZ, UR10, PT ;  /* 0x0000000aff007c0c */ /* 0x000fc8000bf05070 */
[----:B------:R-:W-:Y:S01]  /*12490*/  ISETP.NE.AND.EX P0, PT, RZ, UR11, PT, P0 ;  /* 0x0000000bff007c0c */ /* 0x000fe2000bf05300 */
        /* <DEDUP_REMOVED lines=14> */
.L_x_1711:
        /* <DEDUP_REMOVED lines=8> */
[----:B------:R-:W-:Y:S01]  /*12600*/  ULDC UR15, c[0x0][0x274] ;  /* 0x00009d00000f7ab9 */ /* 0x000fe20000000800 */
[----:B------:R-:W-:Y:S01]  /*12610*/  ULDC.64 UR18, c[0x0][0x218] ;  /* 0x0000860000127ab9 */ /* 0x000fe20000000a00 */
[----:B------:R-:W-:Y:S01]  /*12620*/  UIMAD UR12, UR4, UR15, UR5 ;  /* 0x0000000f040c72a4 */ /* 0x000fe2000f8e0205 */
        /* <DEDUP_REMOVED lines=17> */
[----:B------:R-:W-:Y:S01]  /*12740*/  ULDC.64 UR10, c[0x0][0x270] ;  /* 0x00009c00000a7ab9 */ /* 0x000fe20000000a00 */
[----:B------:R-:W-:Y:S01]  /*12750*/  ISETP.NE.U32.AND P0, PT, R18, 0x2, PT ;  /* 0x000000021200780c */ /* 0x000fe20003f05070 */
[----:B------:R-:W-:Y:S02]  /*12760*/  UIMAD.WIDE.U32 UR4, UR4, UR16, UR10 ;  /* 0x00000010040472a5 */ /* 0x000fe4000f8e000a */
[----:B------:R-:W-:Y:S01]  /*12770*/  MOV R19, UR16 ;  /* 0x0000001000137c02 */ /* 0x000fe20008000f00 */
[----:B------:R-:W2:Y:S01]  /*12780*/  LDL.64 R16, [UR13+0x20] ;  /* 0x0000200dff107983 */ /* 0x000ea20008100a00 */
[----:B------:R-:W-:Y:S02]  /*12790*/  ISETP.NE.AND.EX P0, PT, RZ, RZ, PT, P0 ;  /* 0x000000ffff00720c */ /* 0x000fe40003f05300 */
[----:B------:R-:W-:Y:S02]  /*127a0*/  IADD3 R12, P2, R12, UR4, RZ ;  /* 0x000000040c0c7c10 */ /* 0x000fe4000ff5e0ff */
[----:B------:R-:W-:-:S04]  /*127b0*/  MOV R13, UR5 ;  /* 0x00000005000d7c02 */ /* 0x000fc80008000f00 */
[----:B------:R-:W-:Y:S01]  /*127c0*/  IADD3.X R15, R15, UR12, R13, P2, !PT ;  /* 0x0000000c0f0f7c10 */ /* 0x000fe200097fe40d */
[----:B------:R-:W-:Y:S01]  /*127d0*/  IMAD.U32 R13, RZ, RZ, UR16 ;  /* 0x00000010ff0d7e24 */ /* 0x000fe2000f8e00ff */
[----:B------:R-:W-:-:S04]  /*127e0*/  LEA R20, P2, R12, UR18, 0x3 ;  /* 0x000000120c147c11 */ /* 0x000fc8000f8418ff */
[----:B------:R-:W-:Y:S02]  /*127f0*/  LEA.HI.X R21, R12, UR19, R15, 0x3, P2 ;  /* 0x000000130c157c11 */ /* 0x000fe400090f1c0f */
[----:B------:R-:W-:-:S03]  /*12800*/  MOV R12, UR15 ;  /* 0x0000000f000c7c02 */ /* 0x000fc60008000f00 */
[----:B------:R-:W2:Y:S01]  /*12810*/  LDG.E.64 R14, desc[UR6][R20.64] ;  /* 0x00000006140e7981 */ /* 0x000ea2000c1e1b00 */
[----:B------:R-:W-:-:S04]  /*12820*/  @P0 LEA R18, P2, R19, R20, 0x3 ;  /* 0x0000001413120211 */ /* 0x000fc800078418ff */
[----:B------:R-:W-:Y:S02]  /*12830*/  @P0 LEA.HI.X R19, R13, R21, R12, 0x3, P2 ;  /* 0x000000150d130211 */ /* 0x000fe400010f1c0c */
[----:B------:R-:W3:Y:S04]  /*12840*/  @P0 LDL.64 R12, [UR13+0x28] ;  /* 0x0000280dff0c0983 */ /* 0x000ee80008100a00 */
[----:B------:R-:W3:Y:S01]  /*12850*/  @P0 LDG.E.64 R18, desc[UR6][R18.64] ;  /* 0x0000000612120981 */ /* 0x000ee2000c1e1b00 */
[----:B------:R-:W-:Y:S01]  /*12860*/  MOV R22, R0 ;  /* 0x0000000000167202 */ /* 0x000fe20000000f00 */
[----:B------:R-:W-:Y:S02]  /*12870*/  IMAD.MOV.U32 R23, RZ, RZ, R5 ;  /* 0x000000ffff177224 */ /* 0x000fe400078e0005 */
[----:B--2---:R-:W-:-:S02]  /*12880*/  IMAD R15, R15, R16, RZ ;  /* 0x000000100f0f7224 */ /* 0x004fc400078e02ff */
[----:B------:R-:W-:-:S04]  /*12890*/  IMAD.WIDE.U32 R22, R14, R16, R22 ;  /* 0x000000100e167225 */ /* 0x000fc800078e0016 */
[----:B------:R-:W-:Y:S01]  /*128a0*/  IMAD R15, R14, R17, R15 ;  /* 0x000000110e0f7224 */ /* 0x000fe200078e020f */
[----:B------:R-:W-:-:S04]  /*128b0*/  MOV R0, R22 ;  /* 0x0000001600007202 */ /* 0x000fc80000000f00 */
[----:B------:R-:W-:Y:S01]  /*128c0*/  IADD3 R5, R23, R15, RZ ;  /* 0x0000000f17057210 */ /* 0x000fe20007ffe0ff */
[-C--:B---3--:R-:W-:Y:S02]  /*128d0*/  @P0 IMAD R17, R19, R12.reuse, RZ ;  /* 0x0000000c13110224 */ /* 0x088fe400078e02ff */
[----:B------:R-:W-:Y:S01]  /*128e0*/  @P0 IMAD.MOV.U32 R14, RZ, RZ, R0 ;  /* 0x000000ffff0e0224 */ /* 0x000fe200078e0000 */
[----:B------:R-:W-:Y:S01]  /*128f0*/  @P0 MOV R15, R5 ;  /* 0x00000005000f0202 */ /* 0x000fe20000000f00 */
[C---:B------:R-:W-:Y:S02]  /*12900*/  @P0 IMAD R17, R18.reuse, R13, R17 ;  /* 0x0000000d12110224 */ /* 0x040fe400078e0211 */
[----:B------:R-:W-:-:S04]  /*12910*/  @P0 IMAD.WIDE.U32 R12, R18, R12, R14 ;  /* 0x0000000c120c0225 */ /* 0x000fc800078e000e */
[----:B------:R-:W-:Y:S01]  /*12920*/  @P0 IMAD.MOV.U32 R0, RZ, RZ, R12 ;  /* 0x000000ffff000224 */ /* 0x000fe200078e000c */
[----:B------:R-:W-:-:S07]  /*12930*/  @P0 IADD3 R5, R13, R17, RZ ;  /* 0x000000110d050210 */ /* 0x000fce0007ffe0ff */
.L_x_1710:
[----:B------:R-:W-:Y:S05]  /*12940*/  BSYNC B0 ;  /* 0x0000000000007941 */ /* 0x000fea0003800000 */
.L_x_1709:
[----:B------:R-:W-:Y:S01]  /*12950*/  IADD3 R12, R4, 0x280, RZ ;  /* 0x00000280040c7810 */ /* 0x000fe20007ffe0ff */
[----:B------:R-:W-:Y:S01]  /*12960*/  BSSY B0, `(.L_x_1716) ;  /* 0x0000173000007945 */ /* 0x000fe20003800000 */
[----:B------:R-:W-:Y:S02]  /*12970*/  IMAD.MOV.U32 R13, RZ, RZ, R5 ;  /* 0x000000ffff0d7224 */ /* 0x000fe400078e0005 */
        /* <DEDUP_REMOVED lines=10> */
[----:B------:R-:W-:Y:S01]  /*12a20*/  IMAD R17, R30, UR5, R5 ;  /* 0x000000051e117c24 */ /* 0x000fe2000f8e0205 */
[----:B------:R-:W-:Y:S02]  /*12a30*/  MOV R5, RZ ;  /* 0x000000ff00057202 */ /* 0x000fe40000000f00 */
[----:B------:R-:W-:-:S13]  /*12a40*/  PLOP3.LUT P0, PT, PT, PT, UP0, 0x80, 0x0 ;  /* 0x000000000000781c */ /* 0x000fda0003f0f008 */
[----:B------:R-:W-:Y:S05]  /*12a50*/  @!P0 BRA `(.L_x_1717) ;  /* 0x00000014008c8947 */ /* 0x000fea0003800000 */
[----:B------:R-:W-:Y:S01]  /*12a60*/  UIADD3 UR4, UP0, UR10, -0x1, URZ ;  /* 0xffffffff0a047890 */ /* 0x000fe2000ff1e03f */
[----:B------:R-:W-:Y:S01]  /*12a70*/  IMAD.IADD R17, R15, 0x1, R17 ;  /* 0x000000010f117824 */ /* 0x000fe200078e0211 */
[----:B------:R-:W-:Y:S01]  /*12a80*/  ULOP3.LUT UR12, UR10, 0x3, URZ, 0xc0, !UPT ;  /* 0x000000030a0c7892 */ /* 0x000fe2000f8ec03f */
[----:B------:R-:W-:Y:S01]  /*12a90*/  MOV R0, RZ ;  /* 0x000000ff00007202 */ /* 0x000fe20000000f00 */
        /* <DEDUP_REMOVED lines=29> */
.L_x_1721:
[----:B------:R-:W-:Y:S01]  /*12c70*/  ULEA UR13, UR4, UR14, 0x3 ;  /* 0x0000000e040d7291 */ /* 0x000fe2000f8e183f */
[----:B------:R-:W2:Y:S01]  /*12c80*/  LDG.E.64 R24, desc[UR6][R22.64] ;  /* 0x0000000616187981 */ /* 0x000ea2000c1e1b00 */
[----:B------:R-:W-:-:S07]  /*12c90*/  IADD3 R30, P2, R22, UR18, RZ ;  /* 0x00000012161e7c10 */ /* 0x000fce000ff5e0ff */
[----:B------:R-:W2:Y:S01]  /*12ca0*/  LDL.64 R26, [UR13+0x18] ;  /* 0x0000180dff1a7983 */ /* 0x000ea20008100a00 */
[----:B------:R-:W-:-:S03]  /*12cb0*/  IADD3.X R31, R23, UR12, RZ, P2, !PT ;  /* 0x0000000c171f7c10 */ /* 0x000fc600097fe4ff */
[----:B------:R-:W3:Y:S04]  /*12cc0*/  LDL.64 R22, [UR13+0x20] ;  /* 0x0000200dff167983 */ /* 0x000ee80008100a00 */
[----:B------:R-:W3:Y:S01]  /*12cd0*/  LDG.E.64 R20, desc[UR6][R30.64] ;  /* 0x000000061e147981 */ /* 0x000ee2000c1e1b00 */
[----:B------:R-:W-:Y:S02]  /*12ce0*/  IADD3 R18, P2, R30, UR18, RZ ;  /* 0x000000121e127c10 */ /* 0x000fe4000ff5e0ff */
[----:B------:R-:W-:Y:S02]  /*12cf0*/  MOV R28, R0 ;  /* 0x00000000001c7202 */ /* 0x000fe40000000f00 */
        /* <DEDUP_REMOVED lines=11> */
[----:B------:R-:W-:-:S04]  /*12db0*/  IMAD.WIDE.U32 R30, R20, R22, R28 ;  /* 0x00000016141e7225 */ /* 0x000fc800078e001c */
[----:B------:R-:W-:Y:S01]  /*12dc0*/  IMAD R0, R20, R23, R5 ;  /* 0x0000001714007224 */ /* 0x000fe200078e0205 */
[----:B------:R-:W3:Y:S04]  /*12dd0*/  LDL.64 R18, [UR13+0x38] ;  /* 0x0000380dff127983 */ /* 0x000ee80008100a00 */
[----:B------:R-:W4:Y:S04]  /*12de0*/  LDL.64 R20, [UR13+0x30] ;  /* 0x0000300dff147983 */ /* 0x000f280008100a00 */
[----:B------:R-:W4:Y:S01]  /*12df0*/  LDG.E.64 R22, desc[UR6][R36.64] ;  /* 0x0000000624167981 */ /* 0x000f22000c1e1b00 */
[----:B------:R-:W-:-:S02]  /*12e00*/  IADD3 R28, P2, R36, UR18, RZ ;  /* 0x00000012241c7c10 */ /* 0x000fc4000ff5e0ff */
[----:B------:R-:W-:Y:S02]  /*12e10*/  IADD3 R31, R31, R0, RZ ;  /* 0x000000001f1f7210 */ /* 0x000fe40007ffe0ff */
[----:B------:R-:W-:Y:S01]  /*12e20*/  IADD3.X R29, R37, UR12, RZ, P2, !PT ;  /* 0x0000000c251d7c10 */ /* 0x000fe200097fe4ff */
[-C--:B--2---:R-:W-:Y:S02]  /*12e30*/  IMAD R5, R27, R24.reuse, RZ ;  /* 0x000000181b057224 */ /* 0x084fe400078e02ff */
[----:B------:R-:W-:-:S04]  /*12e40*/  IMAD.WIDE.U32 R30, R26, R24, R30 ;  /* 0x000000181a1e7225 */ /* 0x000fc800078e001e */
[----:B------:R-:W-:Y:S02]  /*12e50*/  IMAD R0, R26, R25, R5 ;  /* 0x000000191a007224 */ /* 0x000fe400078e0205 */
[----:B------:R0:W3:Y:S01]  /*12e60*/  LDG.E.64 R24, desc[UR6][R28.64] ;  /* 0x000000061c187981 */ /* 0x0000e2000c1e1b00 */
[----:B------:R-:W-:Y:S02]  /*12e70*/  IADD3 R26, P2, R28, UR18, RZ ;  /* 0x000000121c1a7c10 */ /* 0x000fe4000ff5e0ff */
[----:B------:R-:W-:Y:S02]  /*12e80*/  IADD3 R31, R31, R0, RZ ;  /* 0x000000001f1f7210 */ /* 0x000fe40007ffe0ff */
[----:B------:R-:W-:Y:S01]  /*12e90*/  IADD3.X R27, R29, UR12, RZ, P2, !PT ;  /* 0x0000000c1d1b7c10 */ /* 0x000fe200097fe4ff */
[-C--:B----4-:R-:W-:Y:S02]  /*12ea0*/  IMAD R5, R23, R20.reuse, RZ ;  /* 0x0000001417057224 */ /* 0x090fe400078e02ff */
        /* <DEDUP_REMOVED lines=73> */
[----:B------:R-:W-:Y:S01]  /*13340*/  IMAD.WIDE.U32 R36, R24, R18, R36 ;  /* 0x0000001218247225 */ /* 0x000fe200078e0024 */
[----:B------:R-:W-:-:S03]  /*13350*/  IADD3 R18, P2, R28, UR18, RZ ;  /* 0x000000121c127c10 */ /* 0x000fc6000ff5e0ff */
[----:B------:R-:W-:Y:S02]  /*13360*/  IMAD R5, R24, R19, R5 ;  /* 0x0000001318057224 */ /* 0x000fe400078e0205 */
[----:B------:R-:W4:Y:S01]  /*13370*/  LDG.E.64 R24, desc[UR6][R28.64] ;  /* 0x000000061c187981 */ /* 0x000f22000c1e1b00 */
[----:B------:R-:W-:Y:S01]  /*13380*/  IADD3.X R19, R29, UR12, RZ, P2, !PT ;  /* 0x0000000c1d137c10 */ /* 0x000fe200097fe4ff */
[----:B------:R-:W-:Y:S02]  /*13390*/  IMAD.IADD R37, R37, 0x1, R5 ;  /* 0x0000000125257824 */ /* 0x000fe400078e0205 */
        /* <DEDUP_REMOVED lines=23> */
[----:B------:R-:W-:Y:S01]  /*13510*/  MOV R0, R20 ;  /* 0x0000001400007202 */ /* 0x000fe20000000f00 */
[----:B------:R-:W-:Y:S06]  /*13520*/  @P3 BRA `(.L_x_1721) ;  /* 0xfffffff400d03947 */ /* 0x000fec000383ffff */
.L_x_1720:
        /* <DEDUP_REMOVED lines=59> */
[----:B------:R0:W2:Y:S01]  /*138e0*/  LDG.E.64 R18, desc[UR6][R22.64] ;  /* 0x0000000616127981 */ /* 0x0000a2000c1e1b00 */
[----:B------:R-:W-:Y:S01]  /*138f0*/  IMAD.IADD R29, R29, 0x1, R0 ;  /* 0x000000011d1d7824 */ /* 0x000fe200078e0200 */
        /* <DEDUP_REMOVED lines=14> */
[----:B------:R-:W-:Y:S01]  /*139e0*/  IMAD.MOV.U32 R0, RZ, RZ, R18 ;  /* 0x000000ffff007224 */ /* 0x000fe200078e0012 */
[----:B------:R-:W-:-:S07]  /*139f0*/  IADD3 R5, R19, R5, RZ ;  /* 0x0000000513057210 */ /* 0x000fce0007ffe0ff */
.L_x_1722:
[----:B------:R-:W-:-:S04]  /*13a00*/  ISETP.NE.U32.AND P2, PT, RZ, UR10, PT ;  /* 0x0000000aff007c0c */ /* 0x000fc8000bf45070 */
[----:B------:R-:W-:-:S13]  /*13a10*/  ISETP.NE.OR.EX P0, PT, RZ, UR11, P0, P2 ;  /* 0x0000000bff007c0c */ /* 0x000fda0008705720 */
[----:B------:R-:W-:Y:S05]  /*13a20*/  @!P0 BRA `(.L_x_1718) ;  /* 0x0000000000ac8947 */ /* 0x000fea0003800000 */
.L_x_1719:
        /* <DEDUP_REMOVED lines=8> */
[----:B------:R-:W-:Y:S01]  /*13ab0*/  MOV R28, R0 ;  /* 0x00000000001c7202 */ /* 0x000fe20000000f00 */
[----:B------:R-:W4:Y:S01]  /*13ac0*/  LDL.64 R30, [UR13+0x28] ;  /* 0x0000280dff1e7983 */ /* 0x000f220008100a00 */
[----:B------:R-:W-:Y:S02]  /*13ad0*/  MOV R29, R5 ;  /* 0x00000005001d7202 */ /* 0x000fe40000000f00 */
[----:B------:R-:W-:Y:S01]  /*13ae0*/  IADD3.X R27, R37, UR12, RZ, P0, !PT ;  /* 0x0000000c251b7c10 */ /* 0x000fe200087fe4ff */
[----:B--2---:R-:W-:-:S02]  /*13af0*/  IMAD R21, R21, R18, RZ ;  /* 0x0000001215157224 */ /* 0x004fc400078e02ff */
[----:B------:R-:W-:Y:S01]  /*13b00*/  IMAD.WIDE.U32 R28, R20, R18, R28 ;  /* 0x00000012141c7225 */ /* 0x000fe200078e001c */
[----:B------:R-:W-:-:S03]  /*13b10*/  IADD3 R18, P0, R26, UR18, RZ ;  /* 0x000000121a127c10 */ /* 0x000fc6000ff1e0ff */
[----:B------:R-:W-:Y:S02]  /*13b20*/  IMAD R19, R20, R19, R21 ;  /* 0x0000001314137224 */ /* 0x000fe400078e0215 */
[----:B------:R-:W4:Y:S01]  /*13b30*/  LDG.E.64 R20, desc[UR6][R26.64] ;  /* 0x000000061a147981 */ /* 0x000f22000c1e1b00 */
[-C--:B---3--:R-:W-:Y:S02]  /*13b40*/  IMAD R5, R25, R22.reuse, RZ ;  /* 0x0000001619057224 */ /* 0x088fe400078e02ff */
[----:B------:R-:W-:Y:S01]  /*13b50*/  IMAD.IADD R29, R29, 0x1, R19 ;  /* 0x000000011d1d7824 */ /* 0x000fe200078e0213 */
[----:B------:R-:W-:Y:S01]  /*13b60*/  IADD3.X R19, R27, UR12, RZ, P0, !PT ;  /* 0x0000000c1b137c10 */ /* 0x000fe200087fe4ff */
        /* <DEDUP_REMOVED lines=23> */
.L_x_1718:
        /* <DEDUP_REMOVED lines=24> */
[----:B------:R-:W-:-:S04]  /*13e60*/  MOV R0, R24 ;  /* 0x0000001800007202 */ /* 0x000fc80000000f00 */
[----:B------:R-:W-:Y:S01]  /*13e70*/  IADD3 R5, R25, R21, RZ ;  /* 0x0000001519057210 */ /* 0x000fe20007ffe0ff */
[----:B------:R-:W-:Y:S06]  /*13e80*/  @!P0 BRA `(.L_x_1717) ;  /* 0x0000000000808947 */ /* 0x000fec0003800000 */
[----:B------:R-:W-:Y:S01]  /*13e90*/  ULDC.64 UR10, c[0x0][0x270] ;  /* 0x00009c00000a7ab9 */ /* 0x000fe20000000a00 */
[----:B------:R-:W-:Y:S01]  /*13ea0*/  ISETP.NE.U32.AND P0, PT, R20, 0x2, PT ;  /* 0x000000021400780c */ /* 0x000fe20003f05070 */
[----:B------:R-:W-:Y:S02]  /*13eb0*/  UIMAD.WIDE.U32 UR4, UR4, UR16, UR10 ;  /* 0x00000010040472a5 */ /* 0x000fe4000f8e000a */
[----:B------:R-:W-:Y:S01]  /*13ec0*/  MOV R21, UR16 ;  /* 0x0000001000157c02 */ /* 0x000fe20008000f00 */
[----:B------:R-:W2:Y:S01]  /*13ed0*/  LDL.64 R18, [UR13+0x20] ;  /* 0x0000200dff127983 */ /* 0x000ea20008100a00 */
[----:B------:R-:W-:Y:S02]  /*13ee0*/  ISETP.NE.AND.EX P0, PT, RZ, RZ, PT, P0 ;  /* 0x000000ffff00720c */ /* 0x000fe40003f05300 */
[----:B------:R-:W-:Y:S01]  /*13ef0*/  IMAD.U32 R15, RZ, RZ, UR5 ;  /* 0x00000005ff0f7e24 */ /* 0x000fe2000f8e00ff */
[----:B------:R-:W-:-:S04]  /*13f00*/  IADD3 R14, P2, R14, UR4, RZ ;  /* 0x000000040e0e7c10 */ /* 0x000fc8000ff5e0ff */
[----:B------:R-:W-:Y:S02]  /*13f10*/  IADD3.X R17, R17, UR12, R15, P2, !PT ;  /* 0x0000000c11117c10 */ /* 0x000fe400097fe40f */
[C---:B------:R-:W-:Y:S02]  /*13f20*/  LEA R22, P2, R14.reuse, UR18, 0x3 ;  /* 0x000000120e167c11 */ /* 0x040fe4000f8418ff */
[----:B------:R-:W-:Y:S02]  /*13f30*/  MOV R15, UR16 ;  /* 0x00000010000f7c02 */ /* 0x000fe40008000f00 */
[----:B------:R-:W-:Y:S01]  /*13f40*/  LEA.HI.X R23, R14, UR19, R17, 0x3, P2 ;  /* 0x000000130e177c11 */ /* 0x000fe200090f1c11 */
[----:B------:R-:W-:Y:S01]  /*13f50*/  IMAD.U32 R14, RZ, RZ, UR17 ;  /* 0x00000011ff0e7e24 */ /* 0x000fe2000f8e00ff */
[----:B------:R-:W-:-:S03]  /*13f60*/  @P0 LEA R20, P2, R21, R22, 0x3 ;  /* 0x0000001615140211 */ /* 0x000fc600078418ff */
[----:B------:R-:W2:Y:S01]  /*13f70*/  LDG.E.64 R16, desc[UR6][R22.64] ;  /* 0x0000000616107981 */ /* 0x000ea2000c1e1b00 */
[----:B------:R-:W-:-:S03]  /*13f80*/  @P0 LEA.HI.X R21, R15, R23, R14, 0x3, P2 ;  /* 0x000000170f150211 */ /* 0x000fc600010f1c0e */
[----:B------:R-:W3:Y:S04]  /*13f90*/  @P0 LDL.64 R14, [UR13+0x28] ;  /* 0x0000280dff0e0983 */ /* 0x000ee80008100a00 */
[----:B------:R-:W3:Y:S01]  /*13fa0*/  @P0 LDG.E.64 R20, desc[UR6][R20.64] ;  /* 0x0000000614140981 */ /* 0x000ee2000c1e1b00 */
[----:B------:R-:W-:Y:S02]  /*13fb0*/  MOV R24, R0 ;  /* 0x0000000000187202 */ /* 0x000fe40000000f00 */
        /* <DEDUP_REMOVED lines=13> */
.L_x_1717:
[----:B------:R-:W-:Y:S05]  /*14090*/  BSYNC B0 ;  /* 0x0000000000007941 */ /* 0x000fea0003800000 */
.L_x_1716:
[----:B------:R-:W-:Y:S01]  /*140a0*/  VIADD R14, R4, 0x300 ;  /* 0x00000300040e7836 */ /* 0x000fe20000000000 */
[----:B------:R-:W-:Y:S01]  /*140b0*/  BSSY B0, `(.L_x_1723) ;  /* 0x0000174000007945 */ /* 0x000fe20003800000 */
[----:B------:R-:W-:-:S03]  /*140c0*/  MOV R15, R5 ;  /* 0x00000005000f7202 */ /* 0x000fc60000000f00 */
[----:B------:R-:W-:Y:S02]  /*140d0*/  ISETP.GE.AND P0, PT, R14, UR9, PT ;  /* 0x000000090e007c0c */ /* 0x000fe4000bf06270 */
[----:B------:R-:W-:-:S11]  /*140e0*/  MOV R14, R0 ;  /* 0x00000000000e7202 */ /* 0x000fd60000000f00 */
[----:B------:R-:W-:Y:S05]  /*140f0*/  @P0 BRA `(.L_x_1724) ;  /* 0x0000001400bc0947 */ /* 0x000fea0003800000 */
[----:B------:R-:W-:Y:S01]  /*14100*/  ULDC.64 UR10, c[0x0][0x228] ;  /* 0x00008a00000a7ab9 */ /* 0x000fe20000000a00 */
[----:B------:R-:W-:Y:S01]  /*14110*/  ULDC.64 UR4, c[0x0][0x220] ;  /* 0x0000880000047ab9 */ /* 0x000fe20000000a00 */
[----:B------:R-:W-:Y:S01]  /*14120*/  UISETP.GE.U32.AND UP0, UPT, UR10, 0x1, UPT ;  /* 0x000000010a00788c */ /* 0x000fe2000bf06070 */
[----:B-----5:R-:W-:Y:S02]  /*14130*/  IMAD R5, R33, UR4, RZ ;  /* 0x0000000421057c24 */ /* 0x020fe4000f8e02ff */
[----:B------:R-:W-:Y:S01]  /*14140*/  IMAD.WIDE.U32 R16, R32, UR4, RZ ;  /* 0x0000000420107c25 */ /* 0x000fe2000f8e00ff */
[----:B------:R-:W-:-:S03]  /*14150*/  UISETP.GE.AND.EX UP0, UPT, UR11, URZ, UPT, UP0 ;  /* 0x0000003f0b00728c */ /* 0x000fc6000bf06300 */
[----:B------:R-:W-:Y:S01]  /*14160*/  IMAD R19, R32, UR5, R5 ;  /* 0x0000000520137c24 */ /* 0x000fe2000f8e0205 */
[----:B------:R-:W-:Y:S01]  /*14170*/  HFMA2.MMA R5, -RZ, RZ, 0, 0 ;  /* 0x00000000ff057435 */ /* 0x000fe200000001ff */
        /* <DEDUP_REMOVED lines=36> */
.L_x_1728:
        /* <DEDUP_REMOVED lines=28> */
[-C--:B--2---:R-:W-:Y:S02]  /*14580*/  IMAD R5, R29, R26.reuse, RZ ;  /* 0x0000001a1d057224 */ /* 0x084fe400078e02ff */
[----:B------:R-:W-:-:S04]  /*14590*/  IMAD.WIDE.U32 R32, R28, R26, R32 ;  /* 0x0000001a1c207225 */ /* 0x000fc800078e0020 */
[----:B------:R-:W-:Y:S02]  /*145a0*/  IMAD R0, R28, R27, R5 ;  /* 0x0000001b1c007224 */ /* 0x000fe400078e0205 */
[----:B------:R0:W4:Y:S01]  /*145b0*/  LDG.E.64 R26, desc[UR6][R30.64] ;  /* 0x000000061e1a7981 */ /* 0x000122000c1e1b00 */
        /* <DEDUP_REMOVED lines=105> */
[----:B------:R-:W-:Y:S01]  /*14c50*/  IMAD.MOV.U32 R0, RZ, RZ, R22 ;  /* 0x000000ffff007224 */ /* 0x000fe200078e0016 */
[----:B------:R-:W-:Y:S01]  /*14c60*/  IADD3 R5, R23, R5, RZ ;  /* 0x0000000517057210 */ /* 0x000fe20007ffe0ff */
[----:B------:R-:W-:Y:S06]  /*14c70*/  @P3 BRA `(.L_x_1728) ;  /* 0xfffffff400d03947 */ /* 0x000fec000383ffff */
.L_x_1727:
        /* <DEDUP_REMOVED lines=11> */
[----:B0-----:R-:W-:Y:S02]  /*14d30*/  IADD3 R24, P0, R32, UR18, RZ ;  /* 0x0000001220187c10 */ /* 0x001fe4000ff1e0ff */
        /* <DEDUP_REMOVED lines=14> */
[----:B------:R-:W-:Y:S01]  /*14e20*/  IADD3 R32, P0, R36, UR18, RZ ;  /* 0x0000001224207c10 */ /* 0x000fe2000ff1e0ff */
[----:B------:R-:W3:Y:S04]  /*14e30*/  LDL.64 R26, [UR13+0x30] ;  /* 0x0000300dff1a7983 */ /* 0x000ee80008100a00 */
[----:B------:R-:W3:Y:S01]  /*14e40*/  LDG.E.64 R28, desc[UR6][R36.64] ;  /* 0x00000006241c7981 */ /* 0x000ee2000c1e1b00 */
[----:B------:R-:W-:Y:S02]  /*14e50*/  IADD3 R31, R31, R0, RZ ;  /* 0x000000001f1f7210 */ /* 0x000fe40007ffe0ff */
[----:B------:R-:W-:Y:S01]  /*14e60*/  IADD3.X R33, R37, UR12, RZ, P0, !PT ;  /* 0x0000000c25217c10 */ /* 0x000fe200087fe4ff */
[----:B------:R-:W4:Y:S01]  /*14e70*/  LDL.64 R24, [UR13+0x38] ;  /* 0x0000380dff187983 */ /* 0x000f220008100a00 */
        /* <DEDUP_REMOVED lines=44> */
[----:B------:R-:W-:-:S07]  /*15140*/  MOV R0, R20 ;  /* 0x0000001400007202 */ /* 0x000fce0000000f00 */
.L_x_1729:
[----:B------:R-:W-:-:S04]  /*15150*/  ISETP.NE.U32.AND P2, PT, RZ, UR10, PT ;  /* 0x0000000aff007c0c */ /* 0x000fc8000bf45070 */
[----:B------:R-:W-:-:S13]  /*15160*/  ISETP.NE.OR.EX P0, PT, RZ, UR11, P0, P2 ;  /* 0x0000000bff007c0c */ /* 0x000fda0008705720 */
[----:B------:R-:W-:Y:S05]  /*15170*/  @!P0 BRA `(.L_x_1725) ;  /* 0x0000000000ac8947 */ /* 0x000fea0003800000 */
.L_x_1726:
        /* <DEDUP_REMOVED lines=43> */
.L_x_1725:
[----:B------:R-:W-:-:S04]  /*15430*/  ISETP.NE.U32.AND P0, PT, RZ, UR15, PT ;  /* 0x0000000fff007c0c */ /* 0x000fc8000bf05070 */
[----:B------:R-:W-:-:S13]  /*15440*/  ISETP.NE.AND.EX P0, PT, RZ, RZ, PT, P0 ;  /* 0x000000ffff00720c */ /* 0x000fda0003f05300 */
[----:B------:R-:W-:Y:S05]  /*15450*/  @!P0 BRA `(.L_x_1724) ;  /* 0x0000000000e48947 */ /* 0x000fea0003800000 */
[----:B------:R-:W-:Y:S01]  /*15460*/  UIMAD UR5, UR5, UR16, URZ ;  /* 0x00000010050572a4 */ /* 0x000fe2000f8e023f */
[----:B------:R-:W-:Y:S01]  /*15470*/  MOV R21, UR4 ;  /* 0x0000000400157c02 */ /* 0x000fe20008000f00 */
[----:B------:R-:W-:Y:S01]  /*15480*/  ULDC.64 UR18, c[0x0][0x218] ;  /* 0x0000860000127ab9 */ /* 0x000fe20000000a00 */
[----:B------:R-:W-:Y:S01]  /*15490*/  MOV R18, R16 ;  /* 0x0000001000127202 */ /* 0x000fe20000000f00 */
[----:B------:R-:W-:Y:S02]  /*154a0*/  UIMAD UR12, UR4, UR17, UR5 ;  /* 0x00000011040c72a4 */ /* 0x000fe4000f8e0205 */
[----:B------:R-:W-:Y:S02]  /*154b0*/  ULEA UR13, UR4, UR14, 0x3 ;  /* 0x0000000e040d7291 */ /* 0x000fe4000f8e183f */
[----:B------:R-:W-:-:S04]  /*154c0*/  IMAD.WIDE.U32 R20, R21, UR16, R18 ;  /* 0x0000001015147c25 */ /* 0x000fc8000f8e0012 */
[----:B------:R-:W-:Y:S01]  /*154d0*/  VIADD R21, R21, UR12 ;  /* 0x0000000c15157c36 */ /* 0x000fe20008000000 */
[C---:B------:R-:W-:Y:S02]  /*154e0*/  LEA R24, P0, R20.reuse, UR18, 0x3 ;  /* 0x0000001214187c11 */ /* 0x040fe4000f8018ff */
[----:B------:R-:W2:Y:S02]  /*154f0*/  LDL.64 R22, [UR13+0x18] ;  /* 0x0000180dff167983 */ /* 0x000ea40008100a00 */
[----:B------:R-:W-:-:S05]  /*15500*/  LEA.HI.X R25, R20, UR19, R21, 0x3, P0 ;  /* 0x0000001314197c11 */ /* 0x000fca00080f1c15 */
[----:B------:R-:W2:Y:S01]  /*15510*/  LDG.E.64 R20, desc[UR6][R24.64] ;  /* 0x0000000618147981 */ /* 0x000ea2000c1e1b00 */
[----:B------:R-:W-:-:S04]  /*15520*/  UISETP.NE.U32.AND UP0, UPT, UR15, 0x1, UPT ;  /* 0x000000010f00788c */ /* 0x000fc8000bf05070 */
[----:B------:R-:W-:Y:S01]  /*15530*/  UISETP.NE.AND.EX UP0, UPT, URZ, URZ, UPT, UP0 ;  /* 0x0000003f3f00728c */ /* 0x000fe2000bf05300 */
[----:B------:R-:W-:-:S05]  /*15540*/  MOV R26, R0 ;  /* 0x00000000001a7202 */ /* 0x000fca0000000f00 */
[----:B------:R-:W-:Y:S02]  /*15550*/  PLOP3.LUT P0, PT, PT, PT, UP0, 0x80, 0x0 ;  /* 0x000000000000781c */ /* 0x000fe40003f0f008 */
[----:B------:R-:W-:Y:S01]  /*15560*/  MOV R27, R5 ;  /* 0x00000005001b7202 */ /* 0x000fe20000000f00 */
        /* <DEDUP_REMOVED lines=10> */
[----:B------:R-:W2:Y:S01]  /*15610*/  LDL.64 R20, [UR13+0x20] ;  /* 0x0000200dff147983 */ /* 0x000ea20008100a00 */
[----:B------:R-:W-:-:S04]  /*15620*/  UISETP.NE.AND.EX UP0, UPT, URZ, URZ, UPT, UP0 ;  /* 0x0000003f3f00728c */ /* 0x000fc8000bf05300 */
[----:B------:R-:W-:Y:S01]  /*15630*/  IMAD.U32 R17, RZ, RZ, UR5 ;  /* 0x00000005ff117e24 */ /* 0x000fe2000f8e00ff */
[----:B------:R-:W-:Y:S02]  /*15640*/  IADD3 R18, P0, R16, UR4, RZ ;  /* 0x0000000410127c10 */ /* 0x000fe4000ff1e0ff */
[----:B------:R-:W-:Y:S02]  /*15650*/  PLOP3.LUT P2, PT, PT, PT, UP0, 0x80, 0x0 ;  /* 0x000000000000781c */ /* 0x000fe40003f4f008 */
[----:B------:R-:W-:Y:S02]  /*15660*/  IADD3.X R17, R19, UR12, R17, P0, !PT ;  /* 0x0000000c13117c10 */ /* 0x000fe400087fe411 */
[C---:B------:R-:W-:Y:S02]  /*15670*/  LEA R24, P0, R18.reuse, UR18, 0x3 ;  /* 0x0000001212187c11 */ /* 0x040fe4000f8018ff */
[----:B------:R-:W-:Y:S01]  /*15680*/  MOV R16, UR4 ;  /* 0x0000000400107c02 */ /* 0x000fe20008000f00 */
[----:B------:R-:W-:Y:S01]  /*15690*/  IMAD.U32 R16, RZ, RZ, UR17 ;  /* 0x00000011ff107e24 */ /* 0x000fe2000f8e00ff */
[----:B------:R-:W-:-:S02]  /*156a0*/  LEA.HI.X R25, R18, UR19, R17, 0x3, P0 ;  /* 0x0000001312197c11 */ /* 0x000fc400080f1c11 */
[----:B------:R-:W-:-:S03]  /*156b0*/  MOV R17, UR16 ;  /* 0x0000001000117c02 */ /* 0x000fc60008000f00 */
[----:B------:R-:W2:Y:S01]  /*156c0*/  LDG.E.64 R18, desc[UR6][R24.64] ;  /* 0x0000000618127981 */ /* 0x000ea2000c1e1b00 */
[----:B------:R-:W-:-:S04]  /*156d0*/  @P2 LEA R22, P0, R23, R24, 0x3 ;  /* 0x0000001817162211 */ /* 0x000fc800078018ff */
[----:B------:R-:W-:Y:S02]  /*156e0*/  @P2 LEA.HI.X R23, R17, R25, R16, 0x3, P0 ;  /* 0x0000001911172211 */ /* 0x000fe400000f1c10 */
[----:B------:R-:W3:Y:S04]  /*156f0*/  @P2 LDL.64 R16, [UR13+0x28] ;  /* 0x0000280dff102983 */ /* 0x000ee80008100a00 */
[----:B------:R-:W3:Y:S01]  /*15700*/  @P2 LDG.E.64 R22, desc[UR6][R22.64] ;  /* 0x0000000616162981 */ /* 0x000ee2000c1e1b00 */
        /* <DEDUP_REMOVED lines=14> */
.L_x_1724:
[----:B------:R-:W-:Y:S05]  /*157f0*/  BSYNC B0 ;  /* 0x0000000000007941 */ /* 0x000fea0003800000 */
.L_x_1723:
        /* <DEDUP_REMOVED lines=50> */
.L_x_1735:
        /* <DEDUP_REMOVED lines=140> */
.L_x_1734:
        /* <DEDUP_REMOVED lines=77> */
.L_x_1736:
[----:B------:R-:W-:-:S04]  /*168b0*/  ISETP.NE.U32.AND P2, PT, RZ, UR10, PT ;  /* 0x0000000aff007c0c */ /* 0x000fc8000bf45070 */
[----:B------:R-:W-:-:S13]  /*168c0*/  ISETP.NE.OR.EX P0, PT, RZ, UR11, P0, P2 ;  /* 0x0000000bff007c0c */ /* 0x000fda0008705720 */
[----:B------:R-:W-:Y:S05]  /*168d0*/  @!P0 BRA `(.L_x_1732) ;  /* 0x0000000000ac8947 */ /* 0x000fea0003800000 */
.L_x_1733:
        /* <DEDUP_REMOVED lines=43> */
.L_x_1732:
        /* <DEDUP_REMOVED lines=60> */
.L_x_1731:
[----:B------:R-:W-:Y:S05]  /*16f50*/  BSYNC B0 ;  /* 0x0000000000007941 */ /* 0x000fea0003800000 */
.L_x_1730:
[----:B------:R-:W0:Y:S01]  /*16f60*/  @!P1 LDC.64 R20, c[0x0][0x280] ;  /* 0x0000a000ff149b82 */ /* 0x000e220000000a00 */
[C---:B------:R-:W-:Y:S01]  /*16f70*/  @!P1 VIADD R19, R4.reuse, UR8 ;  /* 0x0000000804139c36 */ /* 0x040fe20008000000 */
[----:B------:R-:W-:Y:S01]  /*16f80*/  MOV R18, R4 ;  /* 0x0000000400127202 */ /* 0x000fe20000000f00 */
[----:B------:R-:W-:Y:S04]  /*16f90*/  BSSY B0, `(.L_x_1737) ;  /* 0x0000032000007945 */ /* 0x000fe80003800000 */
[----:B------:R-:W-:Y:S01]  /*16fa0*/  BSSY B1, `(.L_x_1738) ;  /* 0x000002a000017945 */ /* 0x000fe20003800000 */
[----:B0-----:R-:W-:Y:S01]  /*16fb0*/  @!P1 IMAD.WIDE.U32 R20, R19, 0x8, R20 ;  /* 0x0000000813149825 */ /* 0x001fe200078e0014 */
[----:B------:R-:W-:Y:S02]  /*16fc0*/  IADD3 R19, R4, 0x80, RZ ;  /* 0x0000008004137810 */ /* 0x000fe40007ffe0ff */
[----:B------:R-:W-:-:S02]  /*16fd0*/  MOV R4, R0 ;  /* 0x0000000000047202 */ /* 0x000fc40000000f00 */
[----:B------:R0:W-:Y:S01]  /*16fe0*/  @!P1 STG.E.64 desc[UR6][R20.64], R2 ;  /* 0x0000000214009986 */ /* 0x0001e2000c101b06 */
[----:B------:R-:W-:-:S05]  /*16ff0*/  @!P1 IMAD.MOV.U32 R18, RZ, RZ, R19 ;  /* 0x000000ffff129224 */ /* 0x000fca00078e0013 */
[----:B------:R-:W-:-:S13]  /*17000*/  ISETP.GE.AND P0, PT, R18, UR9, PT ;  /* 0x0000000912007c0c */ /* 0x000fda000bf06270 */
[----:B0-----:R-:W-:Y:S05]  /*17010*/  @P0 BRA `(.L_x_1739) ;  /* 0x0000000000300947 */ /* 0x001fea0003800000 */
        /* <DEDUP_REMOVED lines=12> */
.L_x_1739:
[----:B------:R-:W-:-:S13]  /*170e0*/  ISETP.GE.AND P0, PT, R18, UR9, PT ;  /* 0x0000000912007c0c */ /* 0x000fda000bf06270 */
[----:B------:R-:W-:Y:S05]  /*170f0*/  @P0 BRA `(.L_x_1741) ;  /* 0x0000000000300947 */ /* 0x000fea0003800000 */
[----:B0-----:R-:W0:Y:S01]  /*17100*/  LDC.64 R2, c[0x0][0x280] ;  /* 0x0000a000ff027b82 */ /* 0x001e220000000a00 */
[C---:B------:R-:W-:Y:S01]  /*17110*/  VIADD R7, R18.reuse, UR8 ;  /* 0x0000000812077c36 */ /* 0x040fe20008000000 */
[----:B------:R-:W-:-:S03]  /*17120*/  IADD3 R18, R18, 0x80, RZ ;  /* 0x0000008012127810 */ /* 0x000fc60007ffe0ff */
[----:B0-----:R-:W-:-:S05]  /*17130*/  IMAD.WIDE.U32 R2, R7, 0x8, R2 ;  /* 0x0000000807027825 */ /* 0x001fca00078e0002 */
[----:B------:R1:W-:Y:S02]  /*17140*/  STG.E.64 desc[UR6][R2.64], R10 ;  /* 0x0000000a02007986 */ /* 0x0003e4000c101b06 */
.L_x_1740:
[----:B------:R-:W-:-:S13]  /*17150*/  ISETP.GE.AND P0, PT, R18, UR9, PT ;  /* 0x0000000912007c0c */ /* 0x000fda000bf06270 */
[----:B------:R-:W-:Y:S05]  /*17160*/  @P0 BRA `(.L_x_1742) ;  /* 0x0000000000340947 */ /* 0x000fea0003800000 */
[----:B01----:R-:W0:Y:S01]  /*17170*/  LDC.64 R2, c[0x0][0x280] ;  /* 0x0000a000ff027b82 */ /* 0x003e220000000a00 */
[C---:B------:R-:W-:Y:S01]  /*17180*/  IADD3 R7, R18.reuse, UR8, RZ ;  /* 0x0000000812077c10 */ /* 0x040fe2000fffe0ff */
[----:B------:R-:W-:-:S04]  /*17190*/  VIADD R18, R18, 0x80 ;  /* 0x0000008012127836 */ /* 0x000fc80000000000 */
[----:B0-----:R-:W-:-:S05]  /*171a0*/  IMAD.WIDE.U32 R2, R7, 0x8, R2 ;  /* 0x0000000807027825 */ /* 0x001fca00078e0002 */
[----:B------:R1:W-:Y:S02]  /*171b0*/  STG.E.64 desc[UR6][R2.64], R12 ;  /* 0x0000000c02007986 */ /* 0x0003e4000c101b06 */
.L_x_1741:
[----:B------:R-:W-:-:S13]  /*171c0*/  ISETP.GE.AND P0, PT, R18, UR9, PT ;  /* 0x0000000912007c0c */ /* 0x000fda000bf06270 */
[----:B------:R-:W-:Y:S05]  /*171d0*/  @P0 BREAK B1 ;  /* 0x0000000000010942 */ /* 0x000fea0003800000 */
[----:B------:R-:W-:Y:S05]  /*171e0*/  @P0 BRA `(.L_x_1743) ;  /* 0x0000000000300947 */ /* 0x000fea0003800000 */
[----:B01----:R-:W0:Y:S01]  /*171f0*/  LDC.64 R2, c[0x0][0x280] ;  /* 0x0000a000ff027b82 */ /* 0x003e220000000a00 */
[C---:B------:R-:W-:Y:S02]  /*17200*/  IADD3 R7, R18.reuse, UR8, RZ ;  /* 0x0000000812077c10 */ /* 0x040fe4000fffe0ff */
[----:B------:R-:W-:-:S03]  /*17210*/  IADD3 R18, R18, 0x80, RZ ;  /* 0x0000008012127810 */ /* 0x000fc60007ffe0ff */
[----:B0-----:R-:W-:-:S05]  /*17220*/  IMAD.WIDE.U32 R2, R7, 0x8, R2 ;  /* 0x0000000807027825 */ /* 0x001fca00078e0002 */
[----:B------:R2:W-:Y:S02]  /*17230*/  STG.E.64 desc[UR6][R2.64], R14 ;  /* 0x0000000e02007986 */ /* 0x0005e4000c101b06 */
.L_x_1742:
[----:B------:R-:W-:Y:S05]  /*17240*/  BSYNC B1 ;  /* 0x0000000000017941 */ /* 0x000fea0003800000 */
.L_x_1738:
[----:B------:R-:W-:-:S13]  /*17250*/  ISETP.GE.AND P0, PT, R18, UR9, PT ;  /* 0x0000000912007c0c */ /* 0x000fda000bf06270 */
[----:B012---:R-:W0:Y:S01]  /*17260*/  @!P0 LDC.64 R2, c[0x0][0x280] ;  /* 0x0000a000ff028b82 */ /* 0x007e220000000a00 */
[C---:B------:R-:W-:Y:S01]  /*17270*/  @!P0 VIADD R7, R18.reuse, UR8 ;  /* 0x0000000812078c36 */ /* 0x040fe20008000000 */
[----:B------:R-:W-:-:S03]  /*17280*/  @!P0 IADD3 R18, R18, 0x80, RZ ;  /* 0x0000008012128810 */ /* 0x000fc60007ffe0ff */
[----:B0-----:R-:W-:-:S05]  /*17290*/  @!P0 IMAD.WIDE.U32 R2, R7, 0x8, R2 ;  /* 0x0000000807028825 */ /* 0x001fca00078e0002 */
[----:B------:R2:W-:Y:S02]  /*172a0*/  @!P0 STG.E.64 desc[UR6][R2.64], R16 ;  /* 0x0000001002008986 */ /* 0x0005e4000c101b06 */
.L_x_1743:
[----:B------:R-:W-:Y:S05]  /*172b0*/  BSYNC B0 ;  /* 0x0000000000007941 */ /* 0x000fea0003800000 */
.L_x_1737:
[----:B------:R-:W-:Y:S05]  /*172c0*/  WARPSYNC.ALL ;  /* 0x0000000000007948 */ /* 0x000fea0003800000 */
[----:B------:R-:W-:-:S13]  /*172d0*/  ISETP.GE.AND P0, PT, R18, UR9, PT ;  /* 0x0000000912007c0c */ /* 0x000fda000bf06270 */
[----:B------:R-:W-:Y:S05]  /*172e0*/  @P0 EXIT ;  /* 0x000000000000094d */ /* 0x000fea0003800000 */
[----:B012---:R-:W0:Y:S01]  /*172f0*/  LDC.64 R2, c[0x0][0x280] ;  /* 0x0000a000ff027b82 */ /* 0x007e220000000a00 */
[----:B------:R-:W-:-:S05]  /*17300*/  IADD3 R7, R18, UR8, RZ ;  /* 0x0000000812077c10 */ /* 0x000fca000fffe0ff */
[----:B0-----:R-:W-:-:S05]  /*17310*/  IMAD.WIDE.U32 R2, R7, 0x8, R2 ;  /* 0x0000000807027825 */ /* 0x001fca00078e0002 */
[----:B------:R-:W-:Y:S01]  /*17320*/  STG.E.64 desc[UR6][R2.64], R4 ;  /* 0x0000000402007986 */ /* 0x000fe2000c101b06 */
[----:B------:R-:W-:Y:S05]  /*17330*/  EXIT ;  /* 0x000000000000794d */ /* 0x000fea0003800000 */
.L_x_1744:
        /* <DEDUP_REMOVED lines=12> */
.L_x_3953:


//--------------------- .text._ZN2at6native29vectorized_elementwise_kernelILi4EZZNS0_61_GLOBAL__N__ae8afa13_23_FlattenIndicesKernel_cu_1520ed90_309421_flatten_indices_implINS2_18CUDAKernelLauncherElLl8EEENS_6TensorERKS5_N3c108ArrayRefIlEEENKUlvE0_clEvEUllE_St5arrayIPcLm2EEEEviT0_T1_ --------------------------
	.section	.text._ZN2at6native29vectorized_elementwise_kernelILi4EZZNS0_61_GLOBAL__N__ae8afa13_23_FlattenIndicesKernel_cu_1520ed90_309421_flatten_indices_implINS2_18CUDAKernelLauncherElLl8EEENS_6TensorERKS5_N3c108ArrayRefIlEEENKUlvE0_clEvEUllE_St5arrayIPcLm2EEEEviT0_T1_,"ax",@progbits
	.align	128
        .global         _ZN2at6native29vectorized_elementwise_kernelILi4EZZNS0_61_GLOBAL__N__ae8afa13_23_FlattenIndicesKernel_cu_1520ed90_309421_flatten_indices_implINS2_18CUDAKernelLauncherElLl8EEENS_6TensorERKS5_N3c108ArrayRefIlEEENKUlvE0_clEvEUllE_St5arrayIPcLm2EEEEviT0_T1_
        .type           _ZN2at6native29vectorized_elementwise_kernelILi4EZZNS0_61_GLOBAL__N__ae8afa13_23_FlattenIndicesKernel_cu_1520ed90_309421_flatten_indices_implINS2_18CUDAKernelLauncherElLl8EEENS_6TensorERKS5_N3c108ArrayRefIlEEENKUlvE0_clEvEUllE_St5arrayIPcLm2EEEEviT0_T1_,@function
        .size           _ZN2at6native29vectorized_elementwise_kernelILi4EZZNS0_61_GLOBAL__N__ae8afa13_23_FlattenIndicesKernel_cu_1520ed90_309421_flatten_indices_implINS2_18CUDAKernelLauncherElLl8EEENS_6TensorERKS5_N3c108ArrayRefIlEEENKUlvE0_clEvEUllE_St5arrayIPcLm2EEEEviT0_T1_,(.L_x_3954 - _ZN2at6native29vectorized_elementwise_kernelILi4EZZNS0_61_GLOBAL__N__ae8afa13_23_FlattenIndicesKernel_cu_1520ed90_309421_flatten_indices_implINS2_18CUDAKernelLauncherElLl8EEENS_6TensorERKS5_N3c108ArrayRefIlEEENKUlvE0_clEvEUllE_St5arrayIPcLm2EEEEviT0_T1_)
        .other          _ZN2at6native29vectorized_elementwise_kernelILi4EZZNS0_61_GLOBAL__N__ae8afa13_23_FlattenIndicesKernel_cu_1520ed90_309421_flatten_indices_implINS2_18CUDAKernelLauncherElLl8EEENS_6TensorERKS5_N3c108ArrayRefIlEEENKUlvE0_clEvEUllE_St5arrayIPcLm2EEEEviT0_T1_,@"STO_CUDA_ENTRY STV_DEFAULT"
_ZN2at6native29vectorized_elementwise_kernelILi4EZZNS0_61_GLOBAL__N__ae8afa13_23_FlattenIndicesKernel_cu_1520ed90_309421_flatten_indices_implINS2_18CUDAKernelLauncherElLl8EEENS_6TensorERKS5_N3c108ArrayRefIlEEENKUlvE0_clEvEUllE_St5arrayIPcLm2EEEEviT0_T1_:
.text._ZN2at6native29vectorized_elementwise_kernelILi4EZZNS0_61_GLOBAL__N__ae8afa13_23_FlattenIndicesKernel_cu_1520ed90_309421_flatten_indices_implINS2_18CUDAKernelLauncherElLl8EEENS_6TensorERKS5_N3c108ArrayRefIlEEENKUlvE0_clEvEUllE_St5arrayIPcLm2EEEEviT0_T1_:
        /* <DEDUP_REMOVED lines=90> */
.L_x_1750:
        /* <DEDUP_REMOVED lines=139> */
.L_x_1749:
        /* <DEDUP_REMOVED lines=76> */
.L_x_1751:
[----:B------:R-:W-:-:S04]  /*1310*/  ISETP.NE.U32.AND P2, PT, R4, RZ, PT ;  /* 0x000000ff0400720c */ /* 0x000fc80003f45070 */
[----:B------:R-:W-:-:S13]  /*1320*/  ISETP.NE.OR.EX P0, PT, R5, RZ, P0, P2 ;  /* 0x000000ff0500720c */ /* 0x000fda0000705720 */
[----:B------:R-:W-:Y:S05]  /*1330*/  @!P0 BRA `(.L_x_1747) ;  /* 0x0000000000b48947 */ /* 0x000fea0003800000 */
.L_x_1748:
        /* <DEDUP_REMOVED lines=45> */
.L_x_1747:
        /* <DEDUP_REMOVED lines=56> */
.L_x_1746:
        /* <DEDUP_REMOVED lines=43> */
.L_x_1756:
        /* <DEDUP_REMOVED lines=139> */
.L_x_1755:
        /* <DEDUP_REMOVED lines=75> */
.L_x_1757:
[----:B------:R-:W-:-:S04]  /*29a0*/  ISETP.NE.U32.AND P2, PT, RZ, UR9, PT ;  /* 0x00000009ff007c0c */ /* 0x000fc8000bf45070 */
[----:B------:R-:W-:-:S13]  /*29b0*/  ISETP.NE.OR.EX P0, PT, RZ, UR12, P0, P2 ;  /* 0x0000000cff007c0c */ /* 0x000fda0008705720 */
[----:B------:R-:W-:Y:S05]  /*29c0*/  @!P0 BRA `(.L_x_1753) ;  /* 0x0000000000a88947 */ /* 0x000fea0003800000 */
.L_x_1754:
        /* <DEDUP_REMOVED lines=42> */
.L_x_1753:
        /* <DEDUP_REMOVED lines=51> */
.L_x_1752:
        /* <DEDUP_REMOVED lines=40> */
.L_x_1762:
        /* <DEDUP_REMOVED lines=138> */
.L_x_1761:
        /* <DEDUP_REMOVED lines=75> */
.L_x_1763:
[----:B------:R-:W-:-:S04]  /*3f70*/  ISETP.NE.U32.AND P2, PT, RZ, UR9, PT ;  /* 0x00000009ff007c0c */ /* 0x000fc8000bf45070 */
[----:B------:R-:W-:-:S13]  /*3f80*/  ISETP.NE.OR.EX P0, PT, RZ, UR12, P0, P2 ;  /* 0x0000000cff007c0c */ /* 0x000fda0008705720 */
[----:B------:R-:W-:Y:S05]  /*3f90*/  @!P0 BRA `(.L_x_1759) ;  /* 0x0000000000a88947 */ /* 0x000fea0003800000 */
.L_x_1760:
        /* <DEDUP_REMOVED lines=42> */
.L_x_1759:
        /* <DEDUP_REMOVED lines=51> */
.L_x_1758:
        /* <DEDUP_REMOVED lines=38> */
.L_x_1768:
        /* <DEDUP_REMOVED lines=139> */
.L_x_1767:
        /* <DEDUP_REMOVED lines=75> */
.L_x_1769:
[----:B------:R-:W-:-:S04]  /*5530*/  ISETP.NE.U32.AND P2, PT, RZ, UR9, PT ;  /* 0x00000009ff007c0c */ /* 0x000fc8000bf45070 */
[----:B------:R-:W-:-:S13]  /*5540*/  ISETP.NE.OR.EX P0, PT, RZ, UR10, P0, P2 ;  /* 0x0000000aff007c0c */ /* 0x000fda0008705720 */
[----:B------:R-:W-:Y:S05]  /*5550*/  @!P0 BRA `(.L_x_1765) ;  /* 0x0000000000a88947 */ /* 0x000fea0003800000 */
.L_x_1766:
        /* <DEDUP_REMOVED lines=42> */
.L_x_1765:
        /* <DEDUP_REMOVED lines=51> */
.L_x_1764:
        /* <DEDUP_REMOVED lines=41> */
.L_x_1774:
        /* <DEDUP_REMOVED lines=138> */
.L_x_1773:
        /* <DEDUP_REMOVED lines=75> */
.L_x_1775:
[----:B------:R-:W-:-:S04]  /*6b10*/  ISETP.NE.U32.AND P2, PT, RZ, UR9, PT ;  /* 0x00000009ff007c0c */ /* 0x000fc8000bf45070 */
[----:B------:R-:W-:-:S13]  /*6b20*/  ISETP.NE.OR.EX P0, PT, RZ, UR12, P0, P2 ;  /* 0x0000000cff007c0c */ /* 0x000fda0008705720 */
[----:B------:R-:W-:Y:S05]  /*6b30*/  @!P0 BRA `(.L_x_1771) ;  /* 0x0000000000a88947 */ /* 0x000fea0003800000 */
.L_x_1772:
        /* <DEDUP_REMOVED lines=42> */
.L_x_1771:
        /* <DEDUP_REMOVED lines=52> */
.L_x_1770:
        /* <DEDUP_REMOVED lines=38> */
.L_x_1780:
        /* <DEDUP_REMOVED lines=139> */
.L_x_1779:
        /* <DEDUP_REMOVED lines=75> */
.L_x_1781:
[----:B------:R-:W-:-:S04]  /*80e0*/  ISETP.NE.U32.AND P2, PT, RZ, UR9, PT ;  /* 0x00000009ff007c0c */ /* 0x000fc8000bf45070 */
[----:B------:R-:W-:-:S13]  /*80f0*/  ISETP.NE.OR.EX P0, PT, RZ, UR10, P0, P2 ;  /* 0x0000000aff007c0c */ /* 0x000fda0008705720 */
[----:B------:R-:W-:Y:S05]  /*8100*/  @!P0 BRA `(.L_x_1777) ;  /* 0x0000000000a88947 */ /* 0x000fea0003800000 */
.L_x_1778:
        /* <DEDUP_REMOVED lines=42> */
.L_x_1777:
        /* <DEDUP_REMOVED lines=51> */
.L_x_1776:
        /* <DEDUP_REMOVED lines=40> */
.L_x_1786:
        /* <DEDUP_REMOVED lines=138> */
.L_x_1785:
        /* <DEDUP_REMOVED lines=75> */
.L_x_1787:
[----:B------:R-:W-:-:S04]  /*96b0*/  ISETP.NE.U32.AND P2, PT, RZ, UR9, PT ;  /* 0x00000009ff007c0c */ /* 0x000fc8000bf45070 */
[----:B------:R-:W-:-:S13]  /*96c0*/  ISETP.NE.OR.EX P0, PT, RZ, UR10, P0, P2 ;  /* 0x0000000aff007c0c */ /* 0x000fda0008705720 */
[----:B------:R-:W-:Y:S05]  /*96d0*/  @!P0 BRA `(.L_x_1783) ;  /* 0x0000000000a88947 */ /* 0x000fea0003800000 */
.L_x_1784:
        /* <DEDUP_REMOVED lines=42> */
.L_x_1783:
        /* <DEDUP_REMOVED lines=52> */
.L_x_1782:
        /* <DEDUP_REMOVED lines=38> */
.L_x_1792:
        /* <DEDUP_REMOVED lines=139> */
.L_x_1791:
        /* <DEDUP_REMOVED lines=75> */
.L_x_1793:
[----:B------:R-:W-:-:S04]  /*ac80*/  ISETP.NE.U32.AND P1, PT, RZ, UR9, PT ;  /* 0x00000009ff007c0c */ /* 0x000fc8000bf25070 */
[----:B------:R-:W-:-:S13]  /*ac90*/  ISETP.NE.OR.EX P0, PT, RZ, UR10, P0, P1 ;  /* 0x0000000aff007c0c */ /* 0x000fda0008705710 */
[----:B------:R-:W-:Y:S05]  /*aca0*/  @!P0 BRA `(.L_x_1789) ;  /* 0x0000000000a88947 */ /* 0x000fea0003800000 */
.L_x_1790:
        /* <DEDUP_REMOVED lines=42> */
.L_x_1789:
        /* <DEDUP_REMOVED lines=50> */
.L_x_1788:
        /* <DEDUP_REMOVED lines=11> */
.L_x_1745:
        /* <DEDUP_REMOVED lines=128> */
.L_x_1799:
        /* <DEDUP_REMOVED lines=138> */
.L_x_1798:
        /* <DEDUP_REMOVED lines=75> */
.L_x_1800:
[----:B------:R-:W-:-:S04]  /*c870*/  ISETP.NE.U32.AND P2, PT, RZ, UR9, PT ;  /* 0x00000009ff007c0c */ /* 0x000fc8000bf45070 */
[----:B------:R-:W-:-:S13]  /*c880*/  ISETP.NE.OR.EX P0, PT, RZ, UR12, P0, P2 ;  /* 0x0000000cff007c0c */ /* 0x000fda0008705720 */
[----:B------:R-:W-:Y:S05]  /*c890*/  @!P0 BRA `(.L_x_1796) ;  /* 0x0000000000a48947 */ /* 0x000fea0003800000 */
.L_x_1797:
        /* <DEDUP_REMOVED lines=41> */
.L_x_1796:
        /* <DEDUP_REMOVED lines=50> */
.L_x_1795:
[----:B------:R-:W-:Y:S05]  /*ce50*/  BSYNC B0 ;  /* 0x0000000000007941 */ /* 0x000fea0003800000 */
.L_x_1794:
        /* <DEDUP_REMOVED lines=51> */
.L_x_1806:
        /* <DEDUP_REMOVED lines=139> */
.L_x_1805:
        /* <DEDUP_REMOVED lines=76> */
.L_x_1807:
[----:B------:R-:W-:-:S04]  /*df00*/  ISETP.NE.U32.AND P2, PT, RZ, UR9, PT ;  /* 0x00000009ff007c0c */ /* 0x000fc8000bf45070 */
[----:B------:R-:W-:-:S13]  /*df10*/  ISETP.NE.OR.EX P0, PT, RZ, UR12, P0, P2 ;  /* 0x0000000cff007c0c */ /* 0x000fda0008705720 */
[----:B------:R-:W-:Y:S05]  /*df20*/  @!P0 BRA `(.L_x_1803) ;  /* 0x0000000000a88947 */ /* 0x000fea0003800000 */
.L_x_1804:
        /* <DEDUP_REMOVED lines=42> */
.L_x_1803:
        /* <DEDUP_REMOVED lines=49> */
.L_x_1802:
[----:B------:R-:W-:Y:S05]  /*e4e0*/  BSYNC B0 ;  /* 0x0000000000007941 */ /* 0x000fea0003800000 */
.L_x_1801:
        /* <DEDUP_REMOVED lines=50> */
.L_x_1813:
        /* <DEDUP_REMOVED lines=139> */
.L_x_1812:
        /* <DEDUP_REMOVED lines=76> */
.L_x_1814:
[----:B------:R-:W-:-:S04]  /*f580*/  ISETP.NE.U32.AND P2, PT, RZ, UR9, PT ;  /* 0x00000009ff007c0c */ /* 0x000fc8000bf45070 */
[----:B------:R-:W-:-:S13]  /*f590*/  ISETP.NE.OR.EX P0, PT, RZ, UR12, P0, P2 ;  /* 0x0000000cff007c0c */ /* 0x000fda0008705720 */
[----:B------:R-:W-:Y:S05]  /*f5a0*/  @!P0 BRA `(.L_x_1810) ;  /* 0x0000000000a88947 */ /* 0x000fea0003800000 */
.L_x_1811:
        /* <DEDUP_REMOVED lines=42> */
.L_x_1810:
        /* <DEDUP_REMOVED lines=49> */
.L_x_1809:
[----:B------:R-:W-:Y:S05]  /*fb60*/  BSYNC B0 ;  /* 0x0000000000007941 */ /* 0x000fea0003800000 */
.L_x_1808:
        /* <DEDUP_REMOVED lines=49> */
.L_x_1820:
        /* <DEDUP_REMOVED lines=139> */
.L_x_1819:
        /* <DEDUP_REMOVED lines=76> */
.L_x_1821:
[----:B------:R-:W-:-:S04]  /*10bf0*/  ISETP.NE.U32.AND P2, PT, RZ, UR12, PT ;  /* 0x0000000cff007c0c */ /* 0x000fc8000bf45070 */
[----:B------:R-:W-:-:S13]  /*10c00*/  ISETP.NE.OR.EX P0, PT, RZ, UR13, P0, P2 ;  /* 0x0000000dff007c0c */ /* 0x000fda0008705720 */
[----:B------:R-:W-:Y:S05]  /*10c10*/  @!P0 BRA `(.L_x_1817) ;  /* 0x0000000000a88947 */ /* 0x000fea0003800000 */
.L_x_1818:
        /* <DEDUP_REMOVED lines=42> */
.L_x_1817:
        /* <DEDUP_REMOVED lines=50> */
.L_x_1816:
[----:B------:R-:W-:Y:S05]  /*111e0*/  BSYNC B0 ;  /* 0x0000000000007941 */ /* 0x000fea0003800000 */
.L_x_1815:
        /* <DEDUP_REMOVED lines=50> */
.L_x_1827:
        /* <DEDUP_REMOVED lines=140> */
.L_x_1826:
        /* <DEDUP_REMOVED lines=77> */
.L_x_1828:
[----:B------:R-:W-:-:S04]  /*122a0*/  ISETP.NE.U32.AND P2, PT, RZ, UR10, PT ;  /* 0x0000000aff007c0c */ /* 0x000fc8000bf45070 */
[----:B------:R-:W-:-:S13]  /*122b0*/  ISETP.NE.OR.EX P0, PT, RZ, UR11, P0, P2 ;  /* 0x0000000bff007c0c */ /* 0x000fda0008705720 */
[----:B------:R-:W-:Y:S05]  /*122c0*/  @!P0 BRA `(.L_x_1824) ;  /* 0x0000000000ac8947 */ /* 0x000fea0003800000 */
.L_x_1825:
        /* <DEDUP_REMOVED lines=43> */
.L_x_1824:
        /* <DEDUP_REMOVED lines=60> */
.L_x_1823:
[----:B------:R-:W-:Y:S05]  /*12940*/  BSYNC B0 ;  /* 0x0000000000007941 */ /* 0x000fea0003800000 */
.L_x_1822:
        /* <DEDUP_REMOVED lines=50> */
.L_x_1834:
        /* <DEDUP_REMOVED lines=140> */
.L_x_1833:
        /* <DEDUP_REMOVED lines=77> */
.L_x_1835:
[----:B------:R-:W-:-:S04]  /*13a00*/  ISETP.NE.U32.AND P2, PT, RZ, UR10, PT ;  /* 0x0000000aff007c0c */ /* 0x000fc8000bf45070 */
[----:B------:R-:W-:-:S13]  /*13a10*/  ISETP.NE.OR.EX P0, PT, RZ, UR11, P0, P2 ;  /* 0x0000000bff007c0c */ /* 0x000fda0008705720 */
[----:B------:R-:W-:Y:S05]  /*13a20*/  @!P0 BRA `(.L_x_1831) ;  /* 0x0000000000ac8947 */ /* 0x000fea0003800000 */
.L_x_1832:
        /* <DEDUP_REMOVED lines=43> */
.L_x_1831:
        /* <DEDUP_REMOVED lines=59> */
.L_x_1830:
[----:B------:R-:W-:Y:S05]  /*14090*/  BSYNC B0 ;  /* 0x0000000000007941 */ /* 0x000fea0003800000 */
.L_x_1829:
        /* <DEDUP_REMOVED lines=50> */
.L_x_1841:
        /* <DEDUP_REMOVED lines=140> */
.L_x_1840:
        /* <DEDUP_REMOVED lines=77> */
.L_x_1842:
[----:B------:R-:W-:-:S04]  /*15150*/  ISETP.NE.U32.AND P2, PT, RZ, UR10, PT ;  /* 0x0000000aff007c0c */ /* 0x000fc8000bf45070 */
[----:B------:R-:W-:-:S13]  /*15160*/  ISETP.NE.OR.EX P0, PT, RZ, UR11, P0, P2 ;  /* 0x0000000bff007c0c */ /* 0x000fda0008705720 */
[----:B------:R-:W-:Y:S05]  /*15170*/  @!P0 BRA `(.L_x_1838) ;  /* 0x0000000000ac8947 */ /* 0x000fea0003800000 */
.L_x_1839:
        /* <DEDUP_REMOVED lines=43> */
.L_x_1838:
        /* <DEDUP_REMOVED lines=60> */
.L_x_1837:
[----:B------:R-:W-:Y:S05]  /*157f0*/  BSYNC B0 ;  /* 0x0000000000007941 */ /* 0x000fea0003800000 */
.L_x_1836:
        /* <DEDUP_REMOVED lines=50> */
.L_x_1848:
        /* <DEDUP_REMOVED lines=140> */
.L_x_1847:
        /* <DEDUP_REMOVED lines=77> */
.L_x_1849:
[----:B------:R-:W-:-:S04]  /*168b0*/  ISETP.NE.U32.AND P2, PT, RZ, UR10, PT ;  /* 0x0000000aff007c0c */ /* 0x000fc8000bf45070 */
[----:B------:R-:W-:-:S13]  /*168c0*/  ISETP.NE.OR.EX P0, PT, RZ, UR11, P0, P2 ;  /* 0x0000000bff007c0c */ /* 0x000fda0008705720 */
[----:B------:R-:W-:Y:S05]  /*168d0*/  @!P0 BRA `(.L_x_1845) ;  /* 0x0000000000ac8947 */ /* 0x000fea0003800000 */
.L_x_1846:
        /* <DEDUP_REMOVED lines=43> */
.L_x_1845:
        /* <DEDUP_REMOVED lines=60> */
.L_x_1844:
[----:B------:R-:W-:Y:S05]  /*16f50*/  BSYNC B0 ;  /* 0x0000000000007941 */ /* 0x000fea0003800000 */
.L_x_1843:
        /* <DEDUP_REMOVED lines=24> */
.L_x_1852:
[----:B------:R-:W-:-:S13]  /*170e0*/  ISETP.GE.AND P0, PT, R18, UR9, PT ;  /* 0x0000000912007c0c */ /* 0x000fda000bf06270 */
[----:B------:R-:W-:Y:S05]  /*170f0*/  @P0 BRA `(.L_x_1854) ;  /* 0x0000000000300947 */ /* 0x000fea0003800000 */
[----:B0-----:R-:W0:Y:S01]  /*17100*/  LDC.64 R2, c[0x0][0x280] ;  /* 0x0000a000ff027b82 */ /* 0x001e220000000a00 */
[C---:B------:R-:W-:Y:S01]  /*17110*/  VIADD R7, R18.reuse, UR8 ;  /* 0x0000000812077c36 */ /* 0x040fe20008000000 */
[----:B------:R-:W-:-:S03]  /*17120*/  IADD3 R18, R18, 0x80, RZ ;  /* 0x0000008012127810 */ /* 0x000fc60007ffe0ff */
[----:B0-----:R-:W-:-:S05]  /*17130*/  IMAD.WIDE.U32 R2, R7, 0x8, R2 ;  /* 0x0000000807027825 */ /* 0x001fca00078e0002 */
[----:B------:R1:W-:Y:S02]  /*17140*/  STG.E.64 desc[UR6][R2.64], R10 ;  /* 0x0000000a02007986 */ /* 0x0003e4000c101b06 */
.L_x_1853:
[----:B------:R-:W-:-:S13]  /*17150*/  ISETP.GE.AND P0, PT, R18, UR9, PT ;  /* 0x0000000912007c0c */ /* 0x000fda000bf06270 */
[----:B------:R-:W-:Y:S05]  /*17160*/  @P0 BRA `(.L_x_1855) ;  /* 0x0000000000340947 */ /* 0x000fea0003800000 */
[----:B01----:R-:W0:Y:S01]  /*17170*/  LDC.64 R2, c[0x0][0x280] ;  /* 0x0000a000ff027b82 */ /* 0x003e220000000a00 */
[C---:B------:R-:W-:Y:S01]  /*17180*/  IADD3 R7, R18.reuse, UR8, RZ ;  /* 0x0000000812077c10 */ /* 0x040fe2000fffe0ff */
[----:B------:R-:W-:-:S04]  /*17190*/  VIADD R18, R18, 0x80 ;  /* 0x0000008012127836 */ /* 0x000fc80000000000 */
[----:B0-----:R-:W-:-:S05]  /*171a0*/  IMAD.WIDE.U32 R2, R7, 0x8, R2 ;  /* 0x0000000807027825 */ /* 0x001fca00078e0002 */
[----:B------:R1:W-:Y:S02]  /*171b0*/  STG.E.64 desc[UR6][R2.64], R12 ;  /* 0x0000000c02007986 */ /* 0x0003e4000c101b06 */
.L_x_1854:
        /* <DEDUP_REMOVED lines=8> */
.L_x_1855:
[----:B------:R-:W-:Y:S05]  /*17240*/  BSYNC B1 ;  /* 0x0000000000017941 */ /* 0x000fea0003800000 */
.L_x_1851:
[----:B------:R-:W-:-:S13]  /*17250*/  ISETP.GE.AND P0, PT, R18, UR9, PT ;  /* 0x0000000912007c0c */ /* 0x000fda000bf06270 */
[----:B012---:R-:W0:Y:S01]  /*17260*/  @!P0 LDC.64 R2, c[0x0][0x280] ;  /* 0x0000a000ff028b82 */ /* 0x007e220000000a00 */
[C---:B------:R-:W-:Y:S01]  /*17270*/  @!P0 VIADD R7, R18.reuse, UR8 ;  /* 0x0000000812078c36 */ /* 0x040fe20008000000 */
[----:B------:R-:W-:-:S03]  /*17280*/  @!P0 IADD3 R18, R18, 0x80, RZ ;  /* 0x0000008012128810 */ /* 0x000fc60007ffe0ff */
[----:B0-----:R-:W-:-:S05]  /*17290*/  @!P0 IMAD.WIDE.U32 R2, R7, 0x8, R2 ;  /* 0x0000000807028825 */ /* 0x001fca00078e0002 */
[----:B------:R2:W-:Y:S02]  /*172a0*/  @!P0 STG.E.64 desc[UR6][R2.64], R16 ;  /* 0x0000001002008986 */ /* 0x0005e4000c101b06 */
.L_x_1856:
[----:B------:R-:W-:Y:S05]  /*172b0*/  BSYNC B0 ;  /* 0x0000000000007941 */ /* 0x000fea0003800000 */
.L_x_1850:
        /* <DEDUP_REMOVED lines=8> */
.L_x_1857:
        /* <DEDUP_REMOVED lines=12> */
.L_x_3954:


//--------------------- .text._ZN2at6native29vectorized_elementwise_kernelILi8EZZNS0_61_GLOBAL__N__ae8afa13_23_FlattenIndicesKernel_cu_1520ed90_309421_flatten_indices_implINS2_18CUDAKernelLauncherElLl8EEENS_6TensorERKS5_N3c108ArrayRefIlEEENKUlvE0_clEvEUllE_St5arrayIPcLm2EEEEviT0_T1_ --------------------------
	.section	.text._ZN2at6native29vectorized_elementwise_kernelILi8EZZNS0_61_GLOBAL__N__ae8afa13_23_FlattenIndicesKernel_cu_1520ed90_309421_flatten_indices_implINS2_18CUDAKernelLauncherElLl8EEENS_6TensorERKS5_N3c108ArrayRefIlEEENKUlvE0_clEvEUllE_St5arrayIPcLm2EEEEviT0_T1_,"ax",@progbits
	.align	128
        .global         _ZN2at6native29vectorized_elementwise_kernelILi8EZZNS0_61_GLOBAL__N__ae8afa13_23_FlattenIndicesKernel_cu_1520ed90_309421_flatten_indices_implINS2_18CUDAKernelLauncherElLl8EEENS_6TensorERKS5_N3c108ArrayRefIlEEENKUlvE0_clEvEUllE_St5arrayIPcLm2EEEEviT0_T1_
        .type           _ZN2at6native29vectorized_elementwise_kernelILi8EZZNS0_61_GLOBAL__N__ae8afa13_23_FlattenIndicesKernel_cu_1520ed90_309421_flatten_indices_implINS2_18CUDAKernelLauncherElLl8EEENS_6TensorERKS5_N3c108ArrayRefIlEEENKUlvE0_clEvEUllE_St5arrayIPcLm2EEEEviT0_T1_,@function
        .size           _ZN2at6native29vectorized_elementwise_kernelILi8EZZNS0_61_GLOBAL__N__ae8afa13_23_FlattenIndicesKernel_cu_1520ed90_309421_flatten_indices_implINS2_18CUDAKernelLauncherElLl8EEENS_6TensorERKS5_N3c108ArrayRefIlEEENKUlvE0_clEvEUllE_St5arrayIPcLm2EEEEviT0_T1_,(.L_x_3955 - _ZN2at6native29vectorized_elementwise_kernelILi8EZZNS0_61_GLOBAL__N__ae8afa13_23_FlattenIndicesKernel_cu_1520ed90_309421_flatten_indices_implINS2_18CUDAKernelLauncherElLl8EEENS_6TensorERKS5_N3c108ArrayRefIlEEENKUlvE0_clEvEUllE_St5arrayIPcLm2EEEEviT0_T1_)
        .other          _ZN2at6native29vectorized_elementwise_kernelILi8EZZNS0_61_GLOBAL__N__ae8afa13_23_FlattenIndicesKernel_cu_1520ed90_309421_flatten_indices_implINS2_18CUDAKernelLauncherElLl8EEENS_6TensorERKS5_N3c108ArrayRefIlEEENKUlvE0_clEvEUllE_St5arrayIPcLm2EEEEviT0_T1_,@"STO_CUDA_ENTRY STV_DEFAULT"
_ZN2at6native29vectorized_elementwise_kernelILi8EZZNS0_61_GLOBAL__N__ae8afa13_23_FlattenIndicesKernel_cu_1520ed90_309421_flatten_indices_implINS2_18CUDAKernelLauncherElLl8EEENS_6TensorERKS5_N3c108ArrayRefIlEEENKUlvE0_clEvEUllE_St5arrayIPcLm2EEEEviT0_T1_:
.text._ZN2at6native29vectorized_elementwise_kernelILi8EZZNS0_61_GLOBAL__N__ae8afa13_23_FlattenIndicesKernel_cu_1520ed90_309421_flatten_indices_implINS2_18CUDAKernelLauncherElLl8EEENS_6TensorERKS5_N3c108ArrayRefIlEEENKUlvE0_clEvEUllE_St5arrayIPcLm2EEEEviT0_T1_:
        /* <DEDUP_REMOVED lines=90> */
.L_x_1863:
        /* <DEDUP_REMOVED lines=139> */
.L_x_1862:
        /* <DEDUP_REMOVED lines=76> */
.L_x_1864:
[----:B------:R-:W-:-:S04]  /*1310*/  ISETP.NE.U32.AND P2, PT, R4, RZ, PT ;  /* 0x000000ff0400720c */ /* 0x000fc80003f45070 */
[----:B------:R-:W-:-:S13]  /*1320*/  ISETP.NE.OR.EX P0, PT, R5, RZ, P0, P2 ;  /* 0x000000ff0500720c */ /* 0x000fda0000705720 */
[----:B------:R-:W-:Y:S05]  /*1330*/  @!P0 BRA `(.L_x_1860) ;  /* 0x0000000000b48947 */ /* 0x000fea0003800000 */
.L_x_1861:
        /* <DEDUP_REMOVED lines=45> */
.L_x_1860:
        /* <DEDUP_REMOVED lines=56> */
.L_x_1859:
        /* <DEDUP_REMOVED lines=43> */
.L_x_1869:
        /* <DEDUP_REMOVED lines=139> */
.L_x_1868:
        /* <DEDUP_REMOVED lines=75> */
.L_x_1870:
[----:B------:R-:W-:-:S04]  /*29a0*/  ISETP.NE.U32.AND P2, PT, RZ, UR9, PT ;  /* 0x00000009ff007c0c */ /* 0x000fc8000bf45070 */
[----:B------:R-:W-:-:S13]  /*29b0*/  ISETP.NE.OR.EX P0, PT, RZ, UR12, P0, P2 ;  /* 0x0000000cff007c0c */ /* 0x000fda0008705720 */
[----:B------:R-:W-:Y:S05]  /*29c0*/  @!P0 BRA `(.L_x_1866) ;  /* 0x0000000000a88947 */ /* 0x000fea0003800000 */
.L_x_1867:
        /* <DEDUP_REMOVED lines=42> */
.L_x_1866:
        /* <DEDUP_REMOVED lines=51> */
.L_x_1865:
        /* <DEDUP_REMOVED lines=40> */
.L_x_1875:
        /* <DEDUP_REMOVED lines=138> */
.L_x_1874:
        /* <DEDUP_REMOVED lines=75> */
.L_x_1876:
[----:B------:R-:W-:-:S04]  /*3f70*/  ISETP.NE.U32.AND P2, PT, RZ, UR9, PT ;  /* 0x00000009ff007c0c */ /* 0x000fc8000bf45070 */
[----:B------:R-:W-:-:S13]  /*3f80*/  ISETP.NE.OR.EX P0, PT, RZ, UR12, P0, P2 ;  /* 0x0000000cff007c0c */ /* 0x000fda0008705720 */
[----:B------:R-:W-:Y:S05]  /*3f90*/  @!P0 BRA `(.L_x_1872) ;  /* 0x0000000000a88947 */ /* 0x000fea0003800000 */
.L_x_1873:
        /* <DEDUP_REMOVED lines=42> */
.L_x_1872:
        /* <DEDUP_REMOVED lines=51> */
.L_x_1871:
        /* <DEDUP_REMOVED lines=38> */
.L_x_1881:
        /* <DEDUP_REMOVED lines=139> */
.L_x_1880:
        /* <DEDUP_REMOVED lines=75> */
.L_x_1882:
[----:B------:R-:W-:-:S04]  /*5530*/  ISETP.NE.U32.AND P2, PT, RZ, UR9, PT ;  /* 0x00000009ff007c0c */ /* 0x000fc8000bf45070 */
[----:B------:R-:W-:-:S13]  /*5540*/  ISETP.NE.OR.EX P0, PT, RZ, UR10, P0, P2 ;  /* 0x0000000aff007c0c */ /* 0x000fda0008705720 */
[----:B------:R-:W-:Y:S05]  /*5550*/  @!P0 BRA `(.L_x_1878) ;  /* 0x0000000000a88947 */ /* 0x000fea0003800000 */
.L_x_1879:
        /* <DEDUP_REMOVED lines=42> */
.L_x_1878:
        /* <DEDUP_REMOVED lines=51> */
.L_x_1877:
        /* <DEDUP_REMOVED lines=41> */
.L_x_1887:
        /* <DEDUP_REMOVED lines=138> */
.L_x_1886:
        /* <DEDUP_REMOVED lines=75> */
.L_x_1888:
[----:B------:R-:W-:-:S04]  /*6b10*/  ISETP.NE.U32.AND P2, PT, RZ, UR9, PT ;  /* 0x00000009ff007c0c */ /* 0x000fc8000bf45070 */
[----:B------:R-:W-:-:S13]  /*6b20*/  ISETP.NE.OR.EX P0, PT, RZ, UR12, P0, P2 ;  /* 0x0000000cff007c0c */ /* 0x000fda0008705720 */
[----:B------:R-:W-:Y:S05]  /*6b30*/  @!P0 BRA `(.L_x_1884) ;  /* 0x0000000000a88947 */ /* 0x000fea0003800000 */
.L_x_1885:
        /* <DEDUP_REMOVED lines=42> */
.L_x_1884:
        /* <DEDUP_REMOVED lines=52> */
.L_x_1883:
        /* <DEDUP_REMOVED lines=38> */
.L_x_1893:
        /* <DEDUP_REMOVED lines=139> */
.L_x_1892:
        /* <DEDUP_REMOVED lines=75> */
.L_x_1894:
[----:B------:R-:W-:-:S04]  /*80e0*/  ISETP.NE.U32.AND P2, PT, RZ, UR9, PT ;  /* 0x00000009ff007c0c */ /* 0x000fc8000bf45070 */
[----:B------:R-:W-:-:S13]  /*80f0*/  ISETP.NE.OR.EX P0, PT, RZ, UR10, P0, P2 ;  /* 0x0000000aff007c0c */ /* 0x000fda0008705720 */
[----:B------:R-:W-:Y:S05]  /*8100*/  @!P0 BRA `(.L_x_1890) ;  /* 0x0000000000a88947 */ /* 0x000fea0003800000 */
.L_x_1891:
        /* <DEDUP_REMOVED lines=42> */
.L_x_1890:
        /* <DEDUP_REMOVED lines=51> */
.L_x_1889:
        /* <DEDUP_REMOVED lines=40> */
.L_x_1899:
        /* <DEDUP_REMOVED lines=138> */
.L_x_1898:
        /* <DEDUP_REMOVED lines=75> */
.L_x_1900:
[----:B------:R-:W-:-:S04]  /*96b0*/  ISETP.NE.U32.AND P2, PT, RZ, UR9, PT ;  /* 0x00000009ff007c0c */ /* 0x000fc8000bf45070 */
[----:B------:R-:W-:-:S13]  /*96c0*/  ISETP.NE.OR.EX P0, PT, RZ, UR10, P0, P2 ;  /* 0x0000000aff007c0c */ /* 0x000fda0008705720 */
[----:B------:R-:W-:Y:S05]  /*96d0*/  @!P0 BRA `(.L_x_1896) ;  /* 0x0000000000a88947 */ /* 0x000fea0003800000 */
.L_x_1897:
        /* <DEDUP_REMOVED lines=42> */
.L_x_1896:
        /* <DEDUP_REMOVED lines=52> */
.L_x_1895:
        /* <DEDUP_REMOVED lines=38> */
.L_x_1905:
        /* <DEDUP_REMOVED lines=139> */
.L_x_1904:
        /* <DEDUP_REMOVED lines=75> */
.L_x_1906:
[----:B------:R-:W-:-:S04]  /*ac80*/  ISETP.NE.U32.AND P1, PT, RZ, UR9, PT ;  /* 0x00000009ff007c0c */ /* 0x000fc8000bf25070 */
[----:B------:R-:W-:-:S13]  /*ac90*/  ISETP.NE.OR.EX P0, PT, RZ, UR10, P0, P1 ;  /* 0x0000000aff007c0c */ /* 0x000fda0008705710 */
[----:B------:R-:W-:Y:S05]  /*aca0*/  @!P0 BRA `(.L_x_1902) ;  /* 0x0000000000a88947 */ /* 0x000fea0003800000 */
.L_x_1903:
        /* <DEDUP_REMOVED lines=42> */
.L_x_1902:
        /* <DEDUP_REMOVED lines=50> */
.L_x_1901:
        /* <DEDUP_REMOVED lines=11> */
.L_x_1858:
        /* <DEDUP_REMOVED lines=128> */
.L_x_1912:
        /* <DEDUP_REMOVED lines=138> */
.L_x_1911:
        /* <DEDUP_REMOVED lines=75> */
.L_x_1913:
[----:B------:R-:W-:-:S04]  /*c870*/  ISETP.NE.U32.AND P2, PT, RZ, UR9, PT ;  /* 0x00000009ff007c0c */ /* 0x000fc8000bf45070 */
[----:B------:R-:W-:-:S13]  /*c880*/  ISETP.NE.OR.EX P0, PT, RZ, UR12, P0, P2 ;  /* 0x0000000cff007c0c */ /* 0x000fda0008705720 */
[----:B------:R-:W-:Y:S05]  /*c890*/  @!P0 BRA `(.L_x_1909) ;  /* 0x0000000000a48947 */ /* 0x000fea0003800000 */
.L_x_1910:
        /* <DEDUP_REMOVED lines=41> */
.L_x_1909:
        /* <DEDUP_REMOVED lines=50> */
.L_x_1908:
[----:B------:R-:W-:Y:S05]  /*ce50*/  BSYNC B0 ;  /* 0x0000000000007941 */ /* 0x000fea0003800000 */
.L_x_1907:
        /* <DEDUP_REMOVED lines=51> */
.L_x_1919:
        /* <DEDUP_REMOVED lines=139> */
.L_x_1918:
        /* <DEDUP_REMOVED lines=76> */
.L_x_1920:
[----:B------:R-:W-:-:S04]  /*df00*/  ISETP.NE.U32.AND P2, PT, RZ, UR9, PT ;  /* 0x00000009ff007c0c */ /* 0x000fc8000bf45070 */
[----:B------:R-:W-:-:S13]  /*df10*/  ISETP.NE.OR.EX P0, PT, RZ, UR12, P0, P2 ;  /* 0x0000000cff007c0c */ /* 0x000fda0008705720 */
[----:B------:R-:W-:Y:S05]  /*df20*/  @!P0 BRA `(.L_x_1916) ;  /* 0x0000000000a88947 */ /* 0x000fea0003800000 */
.L_x_1917:
        /* <DEDUP_REMOVED lines=42> */
.L_x_1916:
        /* <DEDUP_REMOVED lines=49> */
.L_x_1915:
[----:B------:R-:W-:Y:S05]  /*e4e0*/  BSYNC B0 ;  /* 0x0000000000007941 */ /* 0x000fea0003800000 */
.L_x_1914:
        /* <DEDUP_REMOVED lines=50> */
.L_x_1926:
        /* <DEDUP_REMOVED lines=139> */
.L_x_1925:
        /* <DEDUP_REMOVED lines=76> */
.L_x_1927:
[----:B------:R-:W-:-:S04]  /*f580*/  ISETP.NE.U32.AND P2, PT, RZ, UR9, PT ;  /* 0x00000009ff007c0c */ /* 0x000fc8000bf45070 */
[----:B------:R-:W-:-:S13]  /*f590*/  ISETP.NE.OR.EX P0, PT, RZ, UR12, P0, P2 ;  /* 0x0000000cff007c0c */ /* 0x000fda0008705720 */
[----:B------:R-:W-:Y:S05]  /*f5a0*/  @!P0 BRA `(.L_x_1923) ;  /* 0x0000000000a88947 */ /* 0x000fea0003800000 */
.L_x_1924:
        /* <DEDUP_REMOVED lines=42> */
.L_x_1923:
        /* <DEDUP_REMOVED lines=49> */
.L_x_1922:
[----:B------:R-:W-:Y:S05]  /*fb60*/  BSYNC B0 ;  /* 0x0000000000007941 */ /* 0x000fea0003800000 */
.L_x_1921:
        /* <DEDUP_REMOVED lines=49> */
.L_x_1933:
        /* <DEDUP_REMOVED lines=139> */
.L_x_1932:
        /* <DEDUP_REMOVED lines=76> */
.L_x_1934:
[----:B------:R-:W-:-:S04]  /*10bf0*/  ISETP.NE.U32.AND P2, PT, RZ, UR12, PT ;  /* 0x0000000cff007c0c */ /* 0x000fc8000bf45070 */
[----:B------:R-:W-:-:S13]  /*10c00*/  ISETP.NE.OR.EX P0, PT, RZ, UR13, P0, P2 ;  /* 0x0000000dff007c0c */ /* 0x000fda0008705720 */
[----:B------:R-:W-:Y:S05]  /*10c10*/  @!P0 BRA `(.L_x_1930) ;  /* 0x0000000000a88947 */ /* 0x000fea0003800000 */
.L_x_1931:
        /* <DEDUP_REMOVED lines=42> */
.L_x_1930:
        /* <DEDUP_REMOVED lines=50> */
.L_x_1929:
[----:B------:R-:W-:Y:S05]  /*111e0*/  BSYNC B0 ;  /* 0x0000000000007941 */ /* 0x000fea0003800000 */
.L_x_1928:
        /* <DEDUP_REMOVED lines=50> */
.L_x_1940:
        /* <DEDUP_REMOVED lines=140> */
.L_x_1939:
        /* <DEDUP_REMOVED lines=77> */
.L_x_1941:
[----:B------:R-:W-:-:S04]  /*122a0*/  ISETP.NE.U32.AND P2, PT, RZ, UR10, PT ;  /* 0x0000000aff007c0c */ /* 0x000fc8000bf45070 */
[----:B------:R-:W-:-:S13]  /*122b0*/  ISETP.NE.OR.EX P0, PT, RZ, UR11, P0, P2 ;  /* 0x0000000bff007c0c */ /* 0x000fda0008705720 */
[----:B------:R-:W-:Y:S05]  /*122c0*/  @!P0 BRA `(.L_x_1937) ;  /* 0x0000000000ac8947 */ /* 0x000fea0003800000 */
.L_x_1938:
        /* <DEDUP_REMOVED lines=43> */
.L_x_1937:
        /* <DEDUP_REMOVED lines=60> */
.L_x_1936:
[----:B------:R-:W-:Y:S05]  /*12940*/  BSYNC B0 ;  /* 0x0000000000007941 */ /* 0x000fea0003800000 */
.L_x_1935:
        /* <DEDUP_REMOVED lines=50> */
.L_x_1947:
        /* <DEDUP_REMOVED lines=140> */
.L_x_1946:
        /* <DEDUP_REMOVED lines=77> */
.L_x_1948:
[----:B------:R-:W-:-:S04]  /*13a00*/  ISETP.NE.U32.AND P2, PT, RZ, UR10, PT ;  /* 0x0000000aff007c0c */ /* 0x000fc8000bf45070 */
[----:B------:R-:W-:-:S13]  /*13a10*/  ISETP.NE.OR.EX P0, PT, RZ, UR11, P0, P2 ;  /* 0x0000000bff007c0c */ /* 0x000fda0008705720 */
[----:B------:R-:W-:Y:S05]  /*13a20*/  @!P0 BRA `(.L_x_1944) ;  /* 0x0000000000ac8947 */ /* 0x000fea0003800000 */
.L_x_1945:
        /* <DEDUP_REMOVED lines=43> */
.L_x_1944:
        /* <DEDUP_REMOVED lines=59> */
.L_x_1943:
[----:B------:R-:W-:Y:S05]  /*14090*/  BSYNC B0 ;  /* 0x0000000000007941 */ /* 0x000fea0003800000 */
.L_x_1942:
        /* <DEDUP_REMOVED lines=50> */
.L_x_1954:
        /* <DEDUP_REMOVED lines=140> */
.L_x_1953:
        /* <DEDUP_REMOVED lines=77> */
.L_x_1955:
[----:B------:R-:W-:-:S04]  /*15150*/  ISETP.NE.U32.AND P2, PT, RZ, UR10, PT ;  /* 0x0000000aff007c0c */ /* 0x000fc8000bf45070 */
[----:B------:R-:W-:-:S13]  /*15160*/  ISETP.NE.OR.EX P0, PT, RZ, UR11, P0, P2 ;  /* 0x0000000bff007c0c */ /* 0x000fda0008705720 */
[----:B------:R-:W-:Y:S05]  /*15170*/  @!P0 BRA `(.L_x_1951) ;  /* 0x0000000000ac8947 */ /* 0x000fea0003800000 */
.L_x_1952:
        /* <DEDUP_REMOVED lines=43> */
.L_x_1951:
        /* <DEDUP_REMOVED lines=60> */
.L_x_1950:
[----:B------:R-:W-:Y:S05]  /*157f0*/  BSYNC B0 ;  /* 0x0000000000007941 */ /* 0x000fea0003800000 */
.L_x_1949:
        /* <DEDUP_REMOVED lines=50> */
.L_x_1961:
        /* <DEDUP_REMOVED lines=140> */
.L_x_1960:
        /* <DEDUP_REMOVED lines=77> */
.L_x_1962:
[----:B------:R-:W-:-:S04]  /*168b0*/  ISETP.NE.U32.AND P2, PT, RZ, UR10, PT ;  /* 0x0000000aff007c0c */ /* 0x000fc8000bf45070 */
[----:B------:R-:W-:-:S13]  /*168c0*/  ISETP.NE.OR.EX P0, PT, RZ, UR11, P0, P2 ;  /* 0x0000000bff007c0c */ /* 0x000fda0008705720 */
[----:B------:R-:W-:Y:S05]  /*168d0*/  @!P0 BRA `(.L_x_1958) ;  /* 0x0000000000ac8947 */ /* 0x000fea0003800000 */
.L_x_1959:
        /* <DEDUP_REMOVED lines=43> */
.L_x_1958:
        /* <DEDUP_REMOVED lines=60> */
.L_x_1957:
[----:B------:R-:W-:Y:S05]  /*16f50*/  BSYNC B0 ;  /* 0x0000000000007941 */ /* 0x000fea0003800000 */
.L_x_1956:
        /* <DEDUP_REMOVED lines=24> */
.L_x_1965:
[----:B------:R-:W-:-:S13]  /*170e0*/  ISETP.GE.AND P0, PT, R18, UR9, PT ;  /* 0x0000000912007c0c */ /* 0x000fda000bf06270 */
[----:B------:R-:W-:Y:S05]  /*170f0*/  @P0 BRA `(.L_x_1967) ;  /* 0x0000000000300947 */ /* 0x000fea0003800000 */
[----:B0-----:R-:W0:Y:S01]  /*17100*/  LDC.64 R2, c[0x0][0x280] ;  /* 0x0000a000ff027b82 */ /* 0x001e220000000a00 */
[C---:B------:R-:W-:Y:S01]  /*17110*/  VIADD R7, R18.reuse, UR8 ;  /* 0x0000000812077c36 */ /* 0x040fe20008000000 */
[----:B------:R-:W-:-:S03]  /*17120*/  IADD3 R18, R18, 0x80, RZ ;  /* 0x0000008012127810 */ /* 0x000fc60007ffe0ff */
[----:B0-----:R-:W-:-:S05]  /*17130*/  IMAD.WIDE.U32 R2, R7, 0x8, R2 ;  /* 0x0000000807027825 */ /* 0x001fca00078e0002 */
[----:B------:R1:W-:Y:S02]  /*17140*/  STG.E.64 desc[UR6][R2.64], R10 ;  /* 0x0000000a02007986 */ /* 0x0003e4000c101b06 */
.L_x_1966:
[----:B------:R-:W-:-:S13]  /*17150*/  ISETP.GE.AND P0, PT, R18, UR9, PT ;  /* 0x0000000912007c0c */ /* 0x000fda000bf06270 */
[----:B------:R-:W-:Y:S05]  /*17160*/  @P0 BRA `(.L_x_1968) ;  /* 0x0000000000340947 */ /* 0x000fea0003800000 */
[----:B01----:R-:W0:Y:S01]  /*17170*/  LDC.64 R2, c[0x0][0x280] ;  /* 0x0000a000ff027b82 */ /* 0x003e220000000a00 */
[C---:B------:R-:W-:Y:S01]  /*17180*/  IADD3 R7, R18.reuse, UR8, RZ ;  /* 0x0000000812077c10 */ /* 0x040fe2000fffe0ff */
[----:B------:R-:W-:-:S04]  /*17190*/  VIADD R18, R18, 0x80 ;  /* 0x0000008012127836 */ /* 0x000fc80000000000 */
[----:B0-----:R-:W-:-:S05]  /*171a0*/  IMAD.WIDE.U32 R2, R7, 0x8, R2 ;  /* 0x0000000807027825 */ /* 0x001fca00078e0002 */
[----:B------:R1:W-:Y:S02]  /*171b0*/  STG.E.64 desc[UR6][R2.64], R12 ;  /* 0x0000000c02007986 */ /* 0x0003e4000c101b06 */
.L_x_1967:
        /* <DEDUP_REMOVED lines=8> */
.L_x_1968:
[----:B------:R-:W-:Y:S05]  /*17240*/  BSYNC B1 ;  /* 0x0000000000017941 */ /* 0x000fea0003800000 */
.L_x_1964:
[----:B------:R-:W-:-:S13]  /*17250*/  ISETP.GE.AND P0, PT, R18, UR9, PT ;  /* 0x0000000912007c0c */ /* 0x000fda000bf06270 */
[----:B012---:R-:W0:Y:S01]  /*17260*/  @!P0 LDC.64 R2, c[0x0][0x280] ;  /* 0x0000a000ff028b82 */ /* 0x007e220000000a00 */
[C---:B------:R-:W-:Y:S01]  /*17270*/  @!P0 VIADD R7, R18.reuse, UR8 ;  /* 0x0000000812078c36 */ /* 0x040fe20008000000 */
[----:B------:R-:W-:-:S03]  /*17280*/  @!P0 IADD3 R18, R18, 0x80, RZ ;  /* 0x0000008012128810 */ /* 0x000fc60007ffe0ff */
[----:B0-----:R-:W-:-:S05]  /*17290*/  @!P0 IMAD.WIDE.U32 R2, R7, 0x8, R2 ;  /* 0x0000000807028825 */ /* 0x001fca00078e0002 */
[----:B------:R2:W-:Y:S02]  /*172a0*/  @!P0 STG.E.64 desc[UR6][R2.64], R16 ;  /* 0x0000001002008986 */ /* 0x0005e4000c101b06 */
.L_x_1969:
[----:B------:R-:W-:Y:S05]  /*172b0*/  BSYNC B0 ;  /* 0x0000000000007941 */ /* 0x000fea0003800000 */
.L_x_1963:
        /* <DEDUP_REMOVED lines=8> */
.L_x_1970:
        /* <DEDUP_REMOVED lines=12> */
.L_x_3955:


//--------------------- .text._ZN2at6native18elementwise_kernelILi128ELi4EZNS0_15gpu_kernel_implIZZNS0_61_GLOBAL__N__ae8afa13_23_FlattenIndicesKernel_cu_1520ed90_309421_flatten_indices_implINS3_18CUDAKernelLauncherEiLl0EEENS_6TensorERKS6_N3c108ArrayRefIlEEENKUlvE0_clEvEUllE_EEvRNS_18TensorIteratorBaseERKT_EUliE_EEviT1_ --------------------------
	.section	.text._ZN2at6native18elementwise_kernelILi128ELi4EZNS0_15gpu_kernel_implIZZNS0_61_GLOBAL__N__ae8afa13_23_FlattenIndicesKernel_cu_1520ed90_309421_flatten_indices_implINS3_18CUDAKernelLauncherEiLl0EEENS_6TensorERKS6_N3c108ArrayRefIlEEENKUlvE0_clEvEUllE_EEvRNS_18TensorIteratorBaseERKT_EUliE_EEviT1_,"ax",@progbits
	.align	128
        .global         _ZN2at6native18elementwise_kernelILi128ELi4EZNS0_15gpu_kernel_implIZZNS0_61_GLOBAL__N__ae8afa13_23_FlattenIndicesKernel_cu_1520ed90_309421_flatten_indices_implINS3_18CUDAKernelLauncherEiLl0EEENS_6TensorERKS6_N3c108ArrayRefIlEEENKUlvE0_clEvEUllE_EEvRNS_18TensorIteratorBaseERKT_EUliE_EEviT1_
        .type           _ZN2at6native18elementwise_kernelILi128ELi4EZNS0_15gpu_kernel_implIZZNS0_61_GLOBAL__N__ae8afa13_23_FlattenIndicesKernel_cu_1520ed90_309421_flatten_indices_implINS3_18CUDAKernelLauncherEiLl0EEENS_6TensorERKS6_N3c108ArrayRefIlEEENKUlvE0_clEvEUllE_EEvRNS_18TensorIteratorBaseERKT_EUliE_EEviT1_,@function
        .size           _ZN2at6native18elementwise_kernelILi128ELi4EZNS0_15gpu_kernel_implIZZNS0_61_GLOBAL__N__ae8afa13_23_FlattenIndicesKernel_cu_1520ed90_309421_flatten_indices_implINS3_18CUDAKernelLauncherEiLl0EEENS_6TensorERKS6_N3c108ArrayRefIlEEENKUlvE0_clEvEUllE_EEvRNS_18TensorIteratorBaseERKT_EUliE_EEviT1_,(.L_x_3956 - _ZN2at6native18elementwise_kernelILi128ELi4EZNS0_15gpu_kernel_implIZZNS0_61_GLOBAL__N__ae8afa13_23_FlattenIndicesKernel_cu_1520ed90_309421_flatten_indices_implINS3_18CUDAKernelLauncherEiLl0EEENS_6TensorERKS6_N3c108ArrayRefIlEEENKUlvE0_clEvEUllE_EEvRNS_18TensorIteratorBaseERKT_EUliE_EEviT1_)
        .other          _ZN2at6native18elementwise_kernelILi128ELi4EZNS0_15gpu_kernel_implIZZNS0_61_GLOBAL__N__ae8afa13_23_FlattenIndicesKernel_cu_1520ed90_309421_flatten_indices_implINS3_18CUDAKernelLauncherEiLl0EEENS_6TensorERKS6_N3c108ArrayRefIlEEENKUlvE0_clEvEUllE_EEvRNS_18TensorIteratorBaseERKT_EUliE_EEviT1_,@"STO_CUDA_ENTRY STV_DEFAULT"
_ZN2at6native18elementwise_kernelILi128ELi4EZNS0_15gpu_kernel_implIZZNS0_61_GLOBAL__N__ae8afa13_23_FlattenIndicesKernel_cu_1520ed90_309421_flatten_indices_implINS3_18CUDAKernelLauncherEiLl0EEENS_6TensorERKS6_N3c108ArrayRefIlEEENKUlvE0_clEvEUllE_EEvRNS_18TensorIteratorBaseERKT_EUliE_EEviT1_:
.text._ZN2at6native18elementwise_kernelILi128ELi4EZNS0_15gpu_kernel_implIZZNS0_61_GLOBAL__N__ae8afa13_23_FlattenIndicesKernel_cu_1520ed90_309421_flatten_indices_implINS3_18CUDAKernelLauncherEiLl0EEENS_6TensorERKS6_N3c108ArrayRefIlEEENKUlvE0_clEvEUllE_EEvRNS_18TensorIteratorBaseERKT_EUliE_EEviT1_:
        /* <DEDUP_REMOVED lines=312> */
.L_x_1973:
        /* <DEDUP_REMOVED lines=21> */
.L_x_1977:
[----:B------:R0:W5:Y:S01]  /*14d0*/  LDG.E.U8 R2, desc[UR36][R4.64] ;  /* 0x0000002404027981 */ /* 0x000162000c1e1100 */
[----:B------:R-:W-:Y:S01]  /*14e0*/  IMAD.MOV.U32 R3, RZ, RZ, RZ ;  /* 0x000000ffff037224 */ /* 0x000fe200078e00ff */
[----:B------:R-:W-:Y:S06]  /*14f0*/  BRA `(.L_x_1979) ;  /* 0x0000000c00487947 */ /* 0x000fec0003800000 */
.L_x_1976:
        /* <DEDUP_REMOVED lines=8> */
.L_x_1981:
[----:B------:R-:W2:Y:S02]  /*1580*/  LDG.E R2, desc[UR36][R4.64] ;  /* 0x0000002404027981 */ /* 0x000ea4000c1e1900 */
[----:B--2---:R-:W-:Y:S01]  /*1590*/  SHF.R.S32.HI R3, RZ, 0x1f, R2 ;  /* 0x0000001fff037819 */ /* 0x004fe20000011402 */
[----:B------:R-:W-:Y:S06]  /*15a0*/  BRA `(.L_x_1979) ;  /* 0x0000000c001c7947 */ /* 0x000fec0003800000 */
.L_x_1980:
[----:B------:R-:W2:Y:S02]  /*15b0*/  LDG.E.S16 R2, desc[UR36][R4.64] ;  /* 0x0000002404027981 */ /* 0x000ea4000c1e1700 */
[----:B--2---:R-:W-:Y:S01]  /*15c0*/  SHF.R.S32.HI R3, RZ, 0x1f, R2 ;  /* 0x0000001fff037819 */ /* 0x004fe20000011402 */
[----:B------:R-:W-:Y:S06]  /*15d0*/  BRA `(.L_x_1979) ;  /* 0x0000000c00107947 */ /* 0x000fec0003800000 */
.L_x_1975:
        /* <DEDUP_REMOVED lines=9> */
.L_x_1983:
[----:B------:R-:W2:Y:S02]  /*1670*/  LDG.E.U16 R4, desc[UR36][R4.64] ;  /* 0x0000002404047981 */ /* 0x000ea4000c1e1500 */
[----:B--2---:R-:W-:-:S06]  /*1680*/  HADD2.F32 R2, -RZ, R4.H0_H0 ;  /* 0x20000004ff027230 */ /* 0x004fcc0000004100 */
[----:B------:R-:W0:Y:S01]  /*1690*/  F2I.S64.TRUNC R2, R2 ;  /* 0x0000000200027311 */ /* 0x000e22000020d900 */
[----:B------:R-:W-:Y:S05]  /*16a0*/  BRA `(.L_x_1979) ;  /* 0x0000000800dc7947 */ /* 0x000fea0003800000 */
.L_x_1982:
        /* <DEDUP_REMOVED lines=9> */
.L_x_1985:
[----:B------:R-:W2:Y:S02]  /*1740*/  LDG.E.U16 R4, desc[UR36][R4.64] ;  /* 0x0000002404047981 */ /* 0x000ea4000c1e1500 */
[----:B--2---:R-:W-:-:S06]  /*1750*/  HADD2.F32 R2, -RZ, R4.H0_H0 ;  /* 0x20000004ff027230 */ /* 0x004fcc0000004100 */
[----:B------:R-:W0:Y:S01]  /*1760*/  F2I.S64.TRUNC R2, R2 ;  /* 0x0000000200027311 */ /* 0x000e22000020d900 */
[----:B------:R-:W-:Y:S05]  /*1770*/  BRA `(.L_x_1979) ;  /* 0x0000000800a87947 */ /* 0x000fea0003800000 */
.L_x_1984:
[----:B------:R-:W2:Y:S02]  /*1780*/  LDG.E.64 R2, desc[UR36][R4.64] ;  /* 0x0000002404027981 */ /* 0x000ea4000c1e1b00 */
[----:B--2---:R-:W0:Y:S01]  /*1790*/  F2I.S64.F64.TRUNC R2, R2 ;  /* 0x0000000200027311 */ /* 0x004e22000030d900 */
[----:B------:R-:W-:Y:S05]  /*17a0*/  BRA `(.L_x_1979) ;  /* 0x00000008009c7947 */ /* 0x000fea0003800000 */
.L_x_1974:
        /* <DEDUP_REMOVED lines=13> */
.L_x_1988:
[----:B------:R-:W2:Y:S02]  /*1880*/  LDG.E.64 R2, desc[UR36][R4.64] ;  /* 0x0000002404027981 */ /* 0x000ea4000c1e1b00 */
[----:B--2---:R-:W0:Y:S01]  /*1890*/  F2I.S64.F64.TRUNC R2, R2 ;  /* 0x0000000200027311 */ /* 0x004e22000030d900 */
[----:B------:R-:W-:Y:S05]  /*18a0*/  BRA `(.L_x_1979) ;  /* 0x00000008005c7947 */ /* 0x000fea0003800000 */
.L_x_1987:
        /* <DEDUP_REMOVED lines=27> */
.L_x_1990:
        /* <DEDUP_REMOVED lines=14> */
.L_x_1989:
[----:B------:R-:W2:Y:S02]  /*1b40*/  LDG.E.U16 R2, desc[UR36][R4.64] ;  /* 0x0000002404027981 */ /* 0x000ea4000c1e1500 */
[----:B--2---:R-:W-:-:S06]  /*1b50*/  IMAD.U32 R2, R2, 0x10000, RZ ;  /* 0x0001000002027824 */ /* 0x004fcc00078e00ff */
[----:B------:R-:W0:Y:S01]  /*1b60*/  F2I.S64.TRUNC R2, R2 ;  /* 0x0000000200027311 */ /* 0x000e22000020d900 */
[----:B------:R-:W-:Y:S05]  /*1b70*/  BRA `(.L_x_1979) ;  /* 0x0000000400a87947 */ /* 0x000fea0003800000 */
.L_x_1986:
        /* <DEDUP_REMOVED lines=11> */
.L_x_1993:
        /* <DEDUP_REMOVED lines=21> */
.L_x_1997:
[----:B------:R-:W-:Y:S05]  /*1d80*/  BSYNC B1 ;  /* 0x0000000000017941 */ /* 0x000fea0003800000 */
.L_x_1996:
[----:B------:R-:W-:Y:S01]  /*1d90*/  IMAD.SHL.U32 R2, R2, 0x100000, RZ ;  /* 0x0010000002027824 */ /* 0x000fe200078e00ff */
[----:B------:R-:W-:-:S04]  /*1da0*/  LEA R3, R0, 0x3b800000, 0x17 ;  /* 0x3b80000000037811 */ /* 0x000fc800078eb8ff */
[----:B------:R-:W-:-:S07]  /*1db0*/  LOP3.LUT R2, R3, R2, R4, 0xfe, !PT ;  /* 0x0000000203027212 */ /* 0x000fce00078efe04 */
.L_x_1995:
[----:B------:R-:W-:Y:S05]  /*1dc0*/  BSYNC B0 ;  /* 0x0000000000007941 */ /* 0x000fea0003800000 */
.L_x_1994:
[----:B------:R-:W1:Y:S01]  /*1dd0*/  F2I.S64.TRUNC R2, R2 ;  /* 0x0000000200027311 */ /* 0x000e62000020d900 */
[----:B------:R-:W-:Y:S05]  /*1de0*/  BRA `(.L_x_1979) ;  /* 0x00000004000c7947 */ /* 0x000fea0003800000 */
.L_x_1992:
        /* <DEDUP_REMOVED lines=21> */
.L_x_2001:
[----:B------:R-:W-:Y:S05]  /*1f40*/  BSYNC B1 ;  /* 0x0000000000017941 */ /* 0x000fea0003800000 */
.L_x_2000:
[----:B------:R-:W-:Y:S01]  /*1f50*/  IMAD.SHL.U32 R2, R2, 0x200000, RZ ;  /* 0x0020000002027824 */ /* 0x000fe200078e00ff */
[----:B------:R-:W-:-:S04]  /*1f60*/  LEA R3, R0, 0x37800000, 0x17 ;  /* 0x3780000000037811 */ /* 0x000fc800078eb8ff */
[----:B------:R-:W-:-:S07]  /*1f70*/  LOP3.LUT R2, R3, R2, R4, 0xfe, !PT ;  /* 0x0000000203027212 */ /* 0x000fce00078efe04 */
.L_x_1999:
[----:B------:R-:W-:Y:S05]  /*1f80*/  BSYNC B0 ;  /* 0x0000000000007941 */ /* 0x000fea0003800000 */
.L_x_1998:
[----:B------:R-:W2:Y:S01]  /*1f90*/  F2I.S64.TRUNC R2, R2 ;  /* 0x0000000200027311 */ /* 0x000ea2000020d900 */
[----:B------:R-:W-:Y:S05]  /*1fa0*/  BRA `(.L_x_1979) ;  /* 0x00000000009c7947 */ /* 0x000fea0003800000 */
.L_x_1991:
        /* <DEDUP_REMOVED lines=12> */
[----:B------:R-:W-:Y:S01]  /*2070*/  @!P0 IMAD.MOV.U32 R2, RZ, RZ, 0x7f800001 ;  /* 0x7f800001ff028424 */ /* 0x000fe200078e00ff */
[----:B------:R-:W-:-:S07]  /*2080*/  @P0 SHF.L.U32 R2, R4, 0x17, RZ ;  /* 0x0000001704020819 */ /* 0x000fce00000006ff */
.L_x_2005:
[----:B------:R-:W-:Y:S05]  /*2090*/  BSYNC B0 ;  /* 0x0000000000007941 */ /* 0x000fea0003800000 */
.L_x_2004:
[----:B------:R-:W4:Y:S01]  /*20a0*/  F2I.S64.TRUNC R2, R2 ;  /* 0x0000000200027311 */ /* 0x000f22000020d900 */
[----:B------:R-:W-:Y:S05]  /*20b0*/  BRA `(.L_x_1979) ;  /* 0x0000000000587947 */ /* 0x000fea0003800000 */
.L_x_1978:
        /* <DEDUP_REMOVED lines=16> */
.L_x_2006:
[----:B------:R-:W-:Y:S01]  /*21c0*/  CS2R R2, SRZ ;  /* 0x0000000000027805 */ /* 0x000fe2000001ff00 */
[----:B------:R-:W-:Y:S06]  /*21d0*/  BRA `(.L_x_1979) ;  /* 0x0000000000107947 */ /* 0x000fec0003800000 */
.L_x_2003:
[----:B------:R0:W5:Y:S01]  /*21e0*/  LDG.E.64 R2, desc[UR36][R4.64] ;  /* 0x0000002404027981 */ /* 0x000162000c1e1b00 */
[----:B------:R-:W-:Y:S05]  /*21f0*/  BRA `(.L_x_1979) ;  /* 0x0000000000087947 */ /* 0x000fea0003800000 */
.L_x_2002:
[----:B------:R3:W5:Y:S01]  /*2200*/  LDG.E R2, desc[UR36][R4.64] ;  /* 0x0000002404027981 */ /* 0x000762000c1e1900 */
[----:B------:R-:W-:-:S07]  /*2210*/  IMAD.MOV.U32 R3, RZ, RZ, RZ ;  /* 0x000000ffff037224 */ /* 0x000fce00078e00ff */
.L_x_1979:
[----:B------:R-:W3:Y:S01]  /*2220*/  LDC.64 R8, c[0x0][0x430] ;  /* 0x00010c00ff087b82 */ /* 0x000ee20000000a00 */
[----:B------:R-:W-:Y:S01]  /*2230*/  ULDC.64 UR4, c[0x0][0x428] ;  /* 0x00010a0000047ab9 */ /* 0x000fe20000000a00 */
[----:B------:R-:W-:Y:S01]  /*2240*/  CS2R R30, SRZ ;  /* 0x00000000001e7805 */ /* 0x000fe2000001ff00 */
[----:B012-45:R-:W-:Y:S02]  /*2250*/  IMAD R3, R3, UR4, RZ ;  /* 0x0000000403037c24 */ /* 0x037fe4000f8e02ff */
[----:B------:R-:W-:-:S04]  /*2260*/  IMAD.WIDE.U32 R6, R2, UR4, RZ ;  /* 0x0000000402067c25 */ /* 0x000fc8000f8e00ff */
[----:B------:R-:W-:Y:S01]  /*2270*/  IMAD R15, R2, UR5, R3 ;  /* 0x00000005020f7c24 */ /* 0x000fe2000f8e0203 */
[----:B---3--:R-:W-:-:S04]  /*2280*/  ISETP.GE.U32.AND P0, PT, R8, 0x1, PT ;  /* 0x000000010800780c */ /* 0x008fc80003f06070 */
[----:B------:R-:W-:-:S13]  /*2290*/  ISETP.GE.AND.EX P0, PT, R9, RZ, PT, P0 ;  /* 0x000000ff0900720c */ /* 0x000fda0003f06300 */
[----:B------:R-:W-:Y:S05]  /*22a0*/  @!P0 BRA `(.L_x_2007) ;  /* 0x0000000400e88947 */ /* 0x000fea0003800000 */
[----:B------:R-:W-:Y:S01]  /*22b0*/  ISETP.GT.U32.AND P0, PT, R8, 0x1, PT ;  /* 0x000000010800780c */ /* 0x000fe20003f04070 */
[----:B------:R-:W0:Y:S01]  /*22c0*/  LDC.64 R12, c[0x0][0x440] ;  /* 0x00011000ff0c7b82 */ /* 0x000e220000000a00 */
[----:B------:R-:W-:Y:S01]  /*22d0*/  IMAD.IADD R15, R7, 0x1, R15 ;  /* 0x00000001070f7824 */ /* 0x000fe200078e020f */
[----:B------:R-:W-:Y:S02]  /*22e0*/  CS2R R30, SRZ ;  /* 0x00000000001e7805 */ /* 0x000fe4000001ff00 */
[----:B------:R-:W-:Y:S01]  /*22f0*/  ISETP.GT.AND.EX P0, PT, R9, RZ, PT, P0 ;  /* 0x000000ff0900720c */ /* 0x000fe20003f04300 */
[----:B------:R-:W-:-:S03]  /*2300*/  IMAD.MOV.U32 R35, RZ, RZ, RZ ;  /* 0x000000ffff237224 */ /* 0x000fc600078e00ff */
[----:B------:R-:W-:Y:S02]  /*2310*/  SEL R5, R8, 0x1, P0 ;  /* 0x0000000108057807 */ /* 0x000fe40000000000 */
[----:B------:R-:W-:Y:S02]  /*2320*/  SEL R3, R9, RZ, P0 ;  /* 0x000000ff09037207 */ /* 0x000fe40000000000 */
[C---:B------:R-:W-:Y:S02]  /*2330*/  IADD3 R2, P2, R5.reuse, -0x1, RZ ;  /* 0xffffffff05027810 */ /* 0x040fe40007f5e0ff */
[----:B------:R-:W-:Y:S02]  /*2340*/  LOP3.LUT R0, R5, 0x3, RZ, 0xc0, !PT ;  /* 0x0000000305007812 */ /* 0x000fe400078ec0ff */
[----:B------:R-:W-:Y:S02]  /*2350*/  ISETP.GE.U32.AND P1, PT, R2, 0x3, PT ;  /* 0x000000030200780c */ /* 0x000fe40003f26070 */
[----:B------:R-:W-:-:S02]  /*2360*/  IADD3.X R2, R3, -0x1, RZ, P2, !PT ;  /* 0xffffffff03027810 */ /* 0x000fc400017fe4ff */
[----:B------:R-:W-:Y:S02]  /*2370*/  ISETP.NE.U32.AND P0, PT, R0, RZ, PT ;  /* 0x000000ff0000720c */ /* 0x000fe40003f05070 */
[----:B------:R-:W-:Y:S01]  /*2380*/  ISETP.GE.U32.AND.EX P1, PT, R2, RZ, PT, P1 ;  /* 0x000000ff0200720c */ /* 0x000fe20003f26110 */
[----:B------:R-:W-:Y:S01]  /*2390*/  IMAD.MOV.U32 R2, RZ, RZ, RZ ;  /* 0x000000ffff027224 */ /* 0x000fe200078e00ff */
        /* <DEDUP_REMOVED lines=16> */
.L_x_2009:
[-C--:B------:R-:W-:Y:S01]  /*24a0*/  IADD3 R20, P1, R32, R10.reuse, RZ ;  /* 0x0000000a20147210 */ /* 0x080fe20007f3e0ff */
[----:B------:R-:W2:Y:S04]  /*24b0*/  LDG.E R34, desc[UR36][R32.64] ;  /* 0x0000002420227981 */ /* 0x000ea8000c1e1900 */
[----:B------:R-:W3:Y:S01]  /*24c0*/  LDG.E.64 R26, desc[UR36][R22.64] ;  /* 0x00000024161a7981 */ /* 0x000ee2000c1e1b00 */
[--C-:B------:R-:W-:Y:S01]  /*24d0*/  IMAD.X R21, R33, 0x1, R4.reuse, P1 ;  /* 0x0000000121157824 */ /* 0x100fe200008e0604 */
[----:B------:R-:W-:Y:S02]  /*24e0*/  IADD3 R28, P1, R20, R10, RZ ;  /* 0x0000000a141c7210 */ /* 0x000fe40007f3e0ff */
[----:B------:R-:W4:Y:S04]  /*24f0*/  LDG.E.64 R24, desc[UR36][R22.64+0x8] ;  /* 0x0000082416187981 */ /* 0x000f28000c1e1b00 */
[----:B------:R-:W4:Y:S01]  /*2500*/  LDG.E R18, desc[UR36][R20.64] ;  /* 0x0000002414127981 */ /* 0x000f22000c1e1900 */
[----:B------:R-:W-:-:S05]  /*2510*/  IMAD.X R29, R21, 0x1, R4, P1 ;  /* 0x00000001151d7824 */ /* 0x000fca00008e0604 */
[----:B------:R-:W5:Y:S04]  /*2520*/  LDG.E R37, desc[UR36][R28.64] ;  /* 0x000000241c257981 */ /* 0x000f68000c1e1900 */
[----:B------:R-:W5:Y:S01]  /*2530*/  LDG.E.64 R20, desc[UR36][R22.64+0x10] ;  /* 0x0000102416147981 */ /* 0x000f62000c1e1b00 */
[----:B------:R-:W-:-:S05]  /*2540*/  IADD3 R8, P1, R28, R10, RZ ;  /* 0x0000000a1c087210 */ /* 0x000fca0007f3e0ff */
[----:B------:R-:W-:Y:S02]  /*2550*/  IMAD.X R9, R29, 0x1, R4, P1 ;  /* 0x000000011d097824 */ /* 0x000fe400008e0604 */
[----:B------:R0:W5:Y:S04]  /*2560*/  LDG.E.64 R28, desc[UR36][R22.64+0x18] ;  /* 0x00001824161c7981 */ /* 0x000168000c1e1b00 */
[----:B------:R-:W5:Y:S01]  /*2570*/  LDG.E R33, desc[UR36][R8.64] ;  /* 0x0000002408217981 */ /* 0x000f62000c1e1900 */
[----:B------:R-:W-:-:S05]  /*2580*/  IADD3 R2, P1, R2, 0x4, RZ ;  /* 0x0000000402027810 */ /* 0x000fca0007f3e0ff */
[----:B------:R-:W-:Y:S01]  /*2590*/  IMAD.X R35, RZ, RZ, R35, P1 ;  /* 0x000000ffff237224 */ /* 0x000fe200008e0623 */
[----:B0-----:R-:W-:-:S05]  /*25a0*/  IADD3 R22, P3, R22, 0x20, RZ ;  /* 0x0000002016167810 */ /* 0x001fca0007f7e0ff */
[----:B------:R-:W-:Y:S01]  /*25b0*/  IMAD.X R23, RZ, RZ, R23, P3 ;  /* 0x000000ffff177224 */ /* 0x000fe200018e0617 */
[----:B--2---:R-:W-:Y:S01]  /*25c0*/  SHF.R.S32.HI R32, RZ, 0x1f, R34 ;  /* 0x0000001fff207819 */ /* 0x004fe20000011422 */
[----:B---3--:R-:W-:Y:S02]  /*25d0*/  IMAD R27, R27, R34, RZ ;  /* 0x000000221b1b7224 */ /* 0x008fe400078e02ff */
[----:B------:R-:W-:-:S04]  /*25e0*/  IMAD.WIDE.U32 R30, R34, R26, R30 ;  /* 0x0000001a221e7225 */ /* 0x000fc800078e001e */
[----:B------:R-:W-:Y:S02]  /*25f0*/  IMAD R27, R26, R32, R27 ;  /* 0x000000201a1b7224 */ /* 0x000fe400078e021b */
[----:B----4-:R-:W-:Y:S02]  /*2600*/  IMAD R25, R25, R18, RZ ;  /* 0x0000001219197224 */ /* 0x010fe400078e02ff */
[----:B------:R-:W-:Y:S01]  /*2610*/  IMAD.IADD R31, R31, 0x1, R27 ;  /* 0x000000011f1f7824 */ /* 0x000fe200078e021b */
[----:B------:R-:W-:-:S05]  /*2620*/  SHF.R.S32.HI R27, RZ, 0x1f, R18 ;  /* 0x0000001fff1b7819 */ /* 0x000fca0000011412 */
[----:B------:R-:W-:Y:S02]  /*2630*/  IMAD R27, R24, R27, R25 ;  /* 0x0000001b181b7224 */ /* 0x000fe400078e0219 */
[----:B------:R-:W-:Y:S01]  /*2640*/  IMAD.WIDE.U32 R24, R18, R24, R30 ;  /* 0x0000001812187225 */ /* 0x000fe200078e001e */
[----:B------:R-:W-:-:S03]  /*2650*/  IADD3 R26, P2, R2, R5, RZ ;  /* 0x00000005021a7210 */ /* 0x000fc60007f5e0ff */
[----:B------:R-:W-:Y:S01]  /*2660*/  IMAD.IADD R25, R25, 0x1, R27 ;  /* 0x0000000119197824 */ /* 0x000fe200078e021b */
[----:B-----5:R-:W-:Y:S01]  /*2670*/  SHF.R.S32.HI R27, RZ, 0x1f, R37 ;  /* 0x0000001fff1b7819 */ /* 0x020fe20000011425 */
[----:B------:R-:W-:Y:S01]  /*2680*/  IMAD R18, R21, R37, RZ ;  /* 0x0000002515127224 */ /* 0x000fe200078e02ff */
[----:B------:R-:W-:-:S03]  /*2690*/  ISETP.NE.U32.AND P1, PT, R26, RZ, PT ;  /* 0x000000ff1a00720c */ /* 0x000fc60003f25070 */
[----:B------:R-:W-:Y:S02]  /*26a0*/  IMAD R27, R20, R27, R18 ;  /* 0x0000001b141b7224 */ /* 0x000fe400078e0212 */
[----:B------:R-:W-:-:S04]  /*26b0*/  IMAD.WIDE.U32 R20, R37, R20, R24 ;  /* 0x0000001425147225 */ /* 0x000fc800078e0018 */
[----:B------:R-:W-:-:S05]  /*26c0*/  IMAD.X R24, R35, 0x1, R3, P2 ;  /* 0x0000000123187824 */ /* 0x000fca00010e0603 */
[----:B------:R-:W-:Y:S01]  /*26d0*/  ISETP.NE.AND.EX P1, PT, R24, RZ, PT, P1 ;  /* 0x000000ff1800720c */ /* 0x000fe20003f25310 */
[----:B------:R-:W-:Y:S01]  /*26e0*/  IMAD R18, R29, R33, RZ ;  /* 0x000000211d127224 */ /* 0x000fe200078e02ff */
[----:B------:R-:W-:Y:S01]  /*26f0*/  SHF.R.S32.HI R25, RZ, 0x1f, R33 ;  /* 0x0000001fff197819 */ /* 0x000fe20000011421 */
[----:B------:R-:W-:Y:S01]  /*2700*/  IMAD.IADD R21, R21, 0x1, R27 ;  /* 0x0000000115157824 */ /* 0x000fe200078e021b */
[----:B------:R-:W-:-:S03]  /*2710*/  IADD3 R32, P2, R8, R10, RZ ;  /* 0x0000000a08207210 */ /* 0x000fc60007f5e0ff */
[----:B------:R-:W-:Y:S02]  /*2720*/  IMAD R25, R28, R25, R18 ;  /* 0x000000191c197224 */ /* 0x000fe400078e0212 */
[----:B------:R-:W-:-:S04]  /*2730*/  IMAD.WIDE.U32 R30, R33, R28, R20 ;  /* 0x0000001c211e7225 */ /* 0x000fc800078e0014 */
[----:B------:R-:W-:Y:S02]  /*2740*/  IMAD.IADD R31, R31, 0x1, R25 ;  /* 0x000000011f1f7824 */ /* 0x000fe400078e0219 */
[----:B------:R-:W-:Y:S01]  /*2750*/  IMAD.X R33, R9, 0x1, R4, P2 ;  /* 0x0000000109217824 */ /* 0x000fe200010e0604 */
[----:B------:R-:W-:Y:S06]  /*2760*/  @P1 BRA `(.L_x_2009) ;  /* 0xfffffffc004c1947 */ /* 0x000fec000383ffff */
[----:B------:R-:W-:Y:S05]  /*2770*/  BSYNC B0 ;  /* 0x0000000000007941 */ /* 0x000fea0003800000 */
.L_x_2008:
[----:B------:R-:W-:Y:S05]  /*2780*/  @!P0 BRA `(.L_x_2007) ;  /* 0x0000000000b08947 */ /* 0x000fea0003800000 */
[-C--:B0-----:R-:W-:Y:S01]  /*2790*/  IMAD R3, R35, R12.reuse, RZ ;  /* 0x0000000c23037224 */ /* 0x081fe200078e02ff */
        /* <DEDUP_REMOVED lines=8> */
[----:B------:R-:W-:-:S04]  /*2820*/  LEA R6, P1, R14, UR6, 0x2 ;  /* 0x000000060e067c11 */ /* 0x000fc8000f8210ff */
[----:B------:R-:W-:Y:S02]  /*2830*/  LEA.HI.X R7, R14, UR7, R3, 0x2, P1 ;  /* 0x000000070e077c11 */ /* 0x000fe400088f1403 */
[----:B------:R-:W2:Y:S04]  /*2840*/  LDG.E.64 R2, desc[UR36][R4.64] ;  /* 0x0000002404027981 */ /* 0x000ea8000c1e1b00 */
[----:B------:R-:W3:Y:S01]  /*2850*/  LDG.E R9, desc[UR36][R6.64] ;  /* 0x0000002406097981 */ /* 0x000ee2000c1e1900 */
[----:B------:R-:W-:-:S04]  /*2860*/  ISETP.NE.U32.AND P0, PT, R0, 0x1, PT ;  /* 0x000000010000780c */ /* 0x000fc80003f05070 */
[----:B------:R-:W-:Y:S02]  /*2870*/  ISETP.NE.AND.EX P0, PT, RZ, RZ, PT, P0 ;  /* 0x000000ffff00720c */ /* 0x000fe40003f05300 */
[----:B---3--:R-:W-:Y:S01]  /*2880*/  SHF.R.S32.HI R11, RZ, 0x1f, R9 ;  /* 0x0000001fff0b7819 */ /* 0x008fe20000011409 */
[----:B--2---:R-:W-:Y:S02]  /*2890*/  IMAD R3, R3, R9, RZ ;  /* 0x0000000903037224 */ /* 0x004fe400078e02ff */
[----:B------:R-:W-:-:S04]  /*28a0*/  IMAD.WIDE.U32 R30, R9, R2, R30 ;  /* 0x00000002091e7225 */ /* 0x000fc800078e001e */
[----:B------:R-:W-:-:S04]  /*28b0*/  IMAD R3, R2, R11, R3 ;  /* 0x0000000b02037224 */ /* 0x000fc800078e0203 */
[----:B------:R-:W-:Y:S01]  /*28c0*/  IMAD.IADD R31, R31, 0x1, R3 ;  /* 0x000000011f1f7824 */ /* 0x000fe200078e0203 */
[----:B------:R-:W-:Y:S06]  /*28d0*/  @!P0 BRA `(.L_x_2007) ;  /* 0x00000000005c8947 */ /* 0x000fec0003800000 */
[----:B------:R-:W-:Y:S01]  /*28e0*/  ISETP.NE.U32.AND P0, PT, R0, 0x2, PT ;  /* 0x000000020000780c */ /* 0x000fe20003f05070 */
[C---:B------:R-:W-:Y:S01]  /*28f0*/  IMAD.SHL.U32 R11, R12.reuse, 0x4, RZ ;  /* 0x000000040c0b7824 */ /* 0x040fe200078e00ff */
[----:B------:R-:W-:Y:S01]  /*2900*/  SHF.L.U64.HI R15, R12, 0x2, R13 ;  /* 0x000000020c0f7819 */ /* 0x000fe2000001020d */
[----:B------:R-:W2:Y:S01]  /*2910*/  LDG.E.64 R2, desc[UR36][R4.64+0x8] ;  /* 0x0000082404027981 */ /* 0x000ea2000c1e1b00 */
[----:B------:R-:W-:Y:S02]  /*2920*/  ISETP.NE.AND.EX P0, PT, RZ, RZ, PT, P0 ;  /* 0x000000ffff00720c */ /* 0x000fe40003f05300 */
[----:B------:R-:W-:-:S05]  /*2930*/  IADD3 R8, P1, R11, R6, RZ ;  /* 0x000000060b087210 */ /* 0x000fca0007f3e0ff */
[----:B------:R-:W-:-:S05]  /*2940*/  IMAD.X R9, R15, 0x1, R7, P1 ;  /* 0x000000010f097824 */ /* 0x000fca00008e0607 */
[----:B------:R-:W3:Y:S01]  /*2950*/  LDG.E R13, desc[UR36][R8.64] ;  /* 0x00000024080d7981 */ /* 0x000ee2000c1e1900 */
[----:B------:R-:W-:-:S03]  /*2960*/  @P0 IADD3 R10, P1, R8, R11, RZ ;  /* 0x0000000b080a0210 */ /* 0x000fc60007f3e0ff */
[----:B------:R-:W4:Y:S02]  /*2970*/  @P0 LDG.E.64 R6, desc[UR36][R4.64+0x10] ;  /* 0x0000102404060981 */ /* 0x000f24000c1e1b00 */
[----:B------:R-:W-:-:S06]  /*2980*/  @P0 IMAD.X R11, R9, 0x1, R15, P1 ;  /* 0x00000001090b0824 */ /* 0x000fcc00008e060f */
[----:B------:R-:W5:Y:S01]  /*2990*/  @P0 LDG.E R11, desc[UR36][R10.64] ;  /* 0x000000240a0b0981 */ /* 0x000f62000c1e1900 */
[----:B---3--:R-:W-:Y:S01]  /*29a0*/  SHF.R.S32.HI R15, RZ, 0x1f, R13 ;  /* 0x0000001fff0f7819 */ /* 0x008fe2000001140d */
[----:B--2---:R-:W-:Y:S02]  /*29b0*/  IMAD R0, R3, R13, RZ ;  /* 0x0000000d03007224 */ /* 0x004fe400078e02ff */
[----:B------:R-:W-:-:S04]  /*29c0*/  IMAD.WIDE.U32 R30, R13, R2, R30 ;  /* 0x000000020d1e7225 */ /* 0x000fc800078e001e */
[----:B------:R-:W-:Y:S01]  /*29d0*/  IMAD R15, R2, R15, R0 ;  /* 0x0000000f020f7224 */ /* 0x000fe200078e0200 */
[----:B-----5:R-:W-:Y:S01]  /*29e0*/  @P0 SHF.R.S32.HI R3, RZ, 0x1f, R11 ;  /* 0x0000001fff030819 */ /* 0x020fe2000001140b */
[----:B----4-:R-:W-:Y:S02]  /*29f0*/  @P0 IMAD R0, R7, R11, RZ ;  /* 0x0000000b07000224 */ /* 0x010fe400078e02ff */
[----:B------:R-:W-:Y:S02]  /*2a00*/  IMAD.IADD R31, R31, 0x1, R15 ;  /* 0x000000011f1f7824 */ /* 0x000fe400078e020f */
[----:B------:R-:W-:Y:S02]  /*2a10*/  @P0 IMAD R3, R6, R3, R0 ;  /* 0x0000000306030224 */ /* 0x000fe400078e0200 */
[----:B------:R-:W-:-:S04]  /*2a20*/  @P0 IMAD.WIDE.U32 R6, R11, R6, R30 ;  /* 0x000000060b060225 */ /* 0x000fc800078e001e */
[----:B------:R-:W-:Y:S02]  /*2a30*/  @P0 IMAD.IADD R31, R7, 0x1, R3 ;  /* 0x00000001071f0824 */ /* 0x000fe400078e0203 */
[----:B------:R-:W-:-:S07]  /*2a40*/  @P0 IMAD.MOV.U32 R30, RZ, RZ, R6 ;  /* 0x000000ffff1e0224 */ /* 0x000fce00078e0006 */
.L_x_2007:
        /* <DEDUP_REMOVED lines=14> */
.L_x_2013:
[----:B------:R4:W-:Y:S01]  /*2b30*/  STG.E.U8 desc[UR36][R16.64], R30 ;  /* 0x0000001e10007986 */ /* 0x0009e2000c101124 */
[----:B------:R-:W-:Y:S05]  /*2b40*/  BRA `(.L_x_2015) ;  /* 0x0000000c004c7947 */ /* 0x000fea0003800000 */
.L_x_2012:
        /* <DEDUP_REMOVED lines=8> */
.L_x_2017:
[----:B------:R2:W-:Y:S01]  /*2bd0*/  STG.E desc[UR36][R16.64], R30 ;  /* 0x0000001e10007986 */ /* 0x0005e2000c101924 */
[----:B------:R-:W-:Y:S05]  /*2be0*/  BRA `(.L_x_2015) ;  /* 0x0000000c00247947 */ /* 0x000fea0003800000 */
.L_x_2016:
[----:B------:R3:W-:Y:S01]  /*2bf0*/  STG.E.U16 desc[UR36][R16.64], R30 ;  /* 0x0000001e10007986 */ /* 0x0007e2000c101524 */
[----:B------:R-:W-:Y:S05]  /*2c00*/  BRA `(.L_x_2015) ;  /* 0x0000000c001c7947 */ /* 0x000fea0003800000 */
.L_x_2011:
        /* <DEDUP_REMOVED lines=9> */
.L_x_2019:
[----:B------:R-:W1:Y:S02]  /*2ca0*/  I2F.S64 R0, R30 ;  /* 0x0000001e00007312 */ /* 0x000e640000301400 */
[----:B-1----:R-:W-:-:S05]  /*2cb0*/  F2FP.F16.F32.PACK_AB R0, RZ, R0 ;  /* 0x00000000ff00723e */ /* 0x002fca00000000ff */
[----:B------:R1:W-:Y:S01]  /*2cc0*/  STG.E.U16 desc[UR36][R16.64], R0 ;  /* 0x0000000010007986 */ /* 0x0003e2000c101524 */
[----:B------:R-:W-:Y:S05]  /*2cd0*/  BRA `(.L_x_2015) ;  /* 0x0000000800e87947 */ /* 0x000fea0003800000 */
.L_x_2018:
        /* <DEDUP_REMOVED lines=10> */
.L_x_2021:
[----:B------:R-:W1:Y:S02]  /*2d80*/  I2F.S64 R30, R30 ;  /* 0x0000001e001e7312 */ /* 0x000e640000301400 */
[----:B-1----:R-:W-:-:S04]  /*2d90*/  F2FP.F16.F32.PACK_AB R3, RZ, R30 ;  /* 0x0000001eff03723e */ /* 0x002fc800000000ff */
[----:B------:R-:W-:-:S05]  /*2da0*/  PRMT R3, R3, 0x5410, RZ ;  /* 0x0000541003037816 */ /* 0x000fca00000000ff */
[----:B------:R1:W-:Y:S01]  /*2db0*/  STG.E desc[UR36][R16.64], R3 ;  /* 0x0000000310007986 */ /* 0x0003e2000c101924 */
[----:B------:R-:W-:Y:S05]  /*2dc0*/  BRA `(.L_x_2015) ;  /* 0x0000000800ac7947 */ /* 0x000fea0003800000 */
.L_x_2020:
[----:B------:R-:W1:Y:S02]  /*2dd0*/  I2F.F64.S64 R2, R30 ;  /* 0x0000001e00027312 */ /* 0x000e640000301c00 */
[----:B-1----:R1:W-:Y:S01]  /*2de0*/  STG.E.64 desc[UR36][R16.64], R2 ;  /* 0x0000000210007986 */ /* 0x0023e2000c101b24 */
[----:B------:R-:W-:Y:S05]  /*2df0*/  BRA `(.L_x_2015) ;  /* 0x0000000800a07947 */ /* 0x000fea0003800000 */
.L_x_2010:
        /* <DEDUP_REMOVED lines=13> */
.L_x_2024:
[----:B------:R-:W1:Y:S01]  /*2ed0*/  I2F.F64.S64 R4, R30 ;  /* 0x0000001e00047312 */ /* 0x000e620000301c00 */
[----:B------:R-:W-:-:S05]  /*2ee0*/  CS2R R6, SRZ ;  /* 0x0000000000067805 */ /* 0x000fca000001ff00 */
[----:B-1----:R1:W-:Y:S01]  /*2ef0*/  STG.E.128 desc[UR36][R16.64], R4 ;  /* 0x0000000410007986 */ /* 0x0023e2000c101d24 */
[----:B------:R-:W-:Y:S05]  /*2f00*/  BRA `(.L_x_2015) ;  /* 0x00000008005c7947 */ /* 0x000fea0003800000 */
.L_x_2023:
        /* <DEDUP_REMOVED lines=21> */
.L_x_2028:
[----:B------:R-:W-:Y:S05]  /*3060*/  BSYNC B0 ;  /* 0x0000000000007941 */ /* 0x000fea0003800000 */
.L_x_2027:
[----:B------:R-:W-:-:S05]  /*3070*/  LOP3.LUT R3, R0, R3, RZ, 0xfc, !PT ;  /* 0x0000000300037212 */ /* 0x000fca00078efcff */
[----:B------:R1:W-:Y:S01]  /*3080*/  STG.E.U8 desc[UR36][R16.64], R3 ;  /* 0x0000000310007986 */ /* 0x0003e2000c101124 */
[----:B------:R-:W-:Y:S05]  /*3090*/  BRA `(.L_x_2015) ;  /* 0x0000000400f87947 */ /* 0x000fea0003800000 */
.L_x_2026:
        /* <DEDUP_REMOVED lines=13> */
.L_x_2030:
[----:B------:R-:W-:Y:S01]  /*3170*/  IMAD.MOV.U32 R0, RZ, RZ, 0x7f ;  /* 0x0000007fff007424 */ /* 0x000fe200078e00ff */
[----:B------:R-:W-:-:S04]  /*3180*/  ISETP.GT.U32.AND P0, PT, R2, 0x7f800000, PT ;  /* 0x7f8000000200780c */ /* 0x000fc80003f04070 */
[----:B------:R-:W-:-:S09]  /*3190*/  SEL R0, R0, 0x7c, P0 ;  /* 0x0000007c00007807 */ /* 0x000fd20000000000 */
.L_x_2031:
[----:B------:R-:W-:Y:S05]  /*31a0*/  BSYNC B0 ;  /* 0x0000000000007941 */ /* 0x000fea0003800000 */
.L_x_2029:
[----:B------:R-:W-:-:S04]  /*31b0*/  LOP3.LUT R2, R31, 0x80000000, RZ, 0xc0, !PT ;  /* 0x800000001f027812 */ /* 0x000fc800078ec0ff */
[----:B------:R-:W-:-:S04]  /*31c0*/  SHF.R.U32.HI R3, RZ, 0x18, R2 ;  /* 0x00000018ff037819 */ /* 0x000fc80000011602 */
[----:B------:R-:W-:-:S05]  /*31d0*/  LOP3.LUT R3, R0, R3, RZ, 0xfc, !PT ;  /* 0x0000000300037212 */ /* 0x000fca00078efcff */
[----:B------:R1:W-:Y:S01]  /*31e0*/  STG.E.U8 desc[UR36][R16.64], R3 ;  /* 0x0000000310007986 */ /* 0x0003e2000c101124 */
[----:B------:R-:W-:Y:S05]  /*31f0*/  BRA `(.L_x_2015) ;  /* 0x0000000400a07947 */ /* 0x000fea0003800000 */
.L_x_2025:
[----:B------:R-:W1:Y:S02]  /*3200*/  I2F.S64 R0, R30 ;  /* 0x0000001e00007312 */ /* 0x000e640000301400 */
[----:B-1----:R-:W-:-:S05]  /*3210*/  F2FP.BF16.F32.PACK_AB R0, RZ, R0 ;  /* 0x00000000ff00723e */ /* 0x002fca00000010ff */
[----:B------:R1:W-:Y:S01]  /*3220*/  STG.E.U16 desc[UR36][R16.64], R0 ;  /* 0x0000000010007986 */ /* 0x0003e2000c101524 */
[----:B------:R-:W-:Y:S05]  /*3230*/  BRA `(.L_x_2015) ;  /* 0x0000000400907947 */ /* 0x000fea0003800000 */
.L_x_2022:
        /* <DEDUP_REMOVED lines=10> */
.L_x_2034:
        /* <DEDUP_REMOVED lines=17> */
.L_x_2037:
[----:B------:R-:W-:-:S04]  /*33f0*/  LOP3.LUT R2, R31, 0x80000000, RZ, 0xc0, !PT ;  /* 0x800000001f027812 */ /* 0x000fc800078ec0ff */
[----:B------:R-:W-:-:S04]  /*3400*/  SHF.R.U32.HI R3, RZ, 0x18, R2 ;  /* 0x00000018ff037819 */ /* 0x000fc80000011602 */
[----:B------:R-:W-:-:S04]  /*3410*/  LOP3.LUT R0, R0, R3, RZ, 0xfc, !PT ;  /* 0x0000000300007212 */ /* 0x000fc800078efcff */
[----:B------:R-:W-:-:S07]  /*3420*/  PRMT R8, R0, 0x7610, R8 ;  /* 0x0000761000087816 */ /* 0x000fce0000000008 */
.L_x_2036:
[----:B------:R-:W-:Y:S05]  /*3430*/  BSYNC B0 ;  /* 0x0000000000007941 */ /* 0x000fea0003800000 */
.L_x_2035:
[----:B------:R1:W-:Y:S01]  /*3440*/  STG.E.U8 desc[UR36][R16.64], R8 ;  /* 0x0000000810007986 */ /* 0x0003e2000c101124 */
[----:B------:R-:W-:Y:S05]  /*3450*/  BRA `(.L_x_2015) ;  /* 0x0000000400087947 */ /* 0x000fea0003800000 */
.L_x_2033:
        /* <DEDUP_REMOVED lines=17> */
.L_x_2040:
[----:B------:R-:W-:-:S04]  /*3570*/  LOP3.LUT R2, R31, 0x80000000, RZ, 0xc0, !PT ;  /* 0x800000001f027812 */ /* 0x000fc800078ec0ff */
[----:B------:R-:W-:-:S04]  /*3580*/  SHF.R.U32.HI R3, RZ, 0x18, R2 ;  /* 0x00000018ff037819 */ /* 0x000fc80000011602 */
[----:B------:R-:W-:-:S04]  /*3590*/  LOP3.LUT R0, R0, R3, RZ, 0xfc, !PT ;  /* 0x0000000300007212 */ /* 0x000fc800078efcff */
[----:B------:R-:W-:-:S07]  /*35a0*/  PRMT R8, R0, 0x7610, R8 ;  /* 0x0000761000087816 */ /* 0x000fce0000000008 */
.L_x_2039:
[----:B------:R-:W-:Y:S05]  /*35b0*/  BSYNC B0 ;  /* 0x0000000000007941 */ /* 0x000fea0003800000 */
.L_x_2038:
[----:B------:R1:W-:Y:S01]  /*35c0*/  STG.E.U8 desc[UR36][R16.64], R8 ;  /* 0x0000000810007986 */ /* 0x0003e2000c101124 */
[----:B------:R-:W-:Y:S05]  /*35d0*/  BRA `(.L_x_2015) ;  /* 0x0000000000a87947 */ /* 0x000fea0003800000 */
.L_x_2032:
        /* <DEDUP_REMOVED lines=22> */
.L_x_2014:
        /* <DEDUP_REMOVED lines=12> */
[----:B0-----:R-:W-:Y:S02]  /*3800*/  IMAD.MOV.U32 R12, RZ, RZ, 0x1 ;  /* 0x00000001ff0c7424 */ /* 0x001fe400078e00ff */
[----:B-1----:R-:W-:-:S07]  /*3810*/  IMAD.MOV.U32 R13, RZ, RZ, RZ ;  /* 0x000000ffff0d7224 */ /* 0x002fce00078e00ff */
[----:B------:R-:W-:-:S07]  /*3820*/  LEPC R20, `(.L_x_2043) ;  /* 0x000000001014794e */ /* 0x000fce0000000000 */
[----:B--2---:R-:W-:Y:S05]  /*3830*/  CALL.ABS.NOINC R2 ;  /* 0x0000000002007343 */ /* 0x004fea0003c00000 */
.L_x_2043:
[----:B------:R-:W-:Y:S05]  /*3840*/  BRA `(.L_x_2015) ;  /* 0x00000000000c7947 */ /* 0x000fea0003800000 */
.L_x_2042:
[----:B------:R1:W-:Y:S01]  /*3850*/  STG.E.64 desc[UR36][R16.64], R30 ;  /* 0x0000001e10007986 */ /* 0x0003e2000c101b24 */
[----:B------:R-:W-:Y:S05]  /*3860*/  BRA `(.L_x_2015) ;  /* 0x0000000000047947 */ /* 0x000fea0003800000 */
.L_x_2041:
[----:B------:R1:W-:Y:S02]  /*3870*/  STG.E desc[UR36][R16.64], R30 ;  /* 0x0000001e10007986 */ /* 0x0003e4000c101924 */
.L_x_2015:
[----:B------:R-:W-:-:S07]  /*3880*/  VIADD R19, R19, 0x80 ;  /* 0x0000008013137836 */ /* 0x000fce0000000000 */
.L_x_1972:
[----:B------:R-:W-:Y:S05]  /*3890*/  BSYNC B6 ;  /* 0x0000000000067941 */ /* 0x000fea0003800000 */
.L_x_1971:
[----:B------:R-:W-:Y:S01]  /*38a0*/  ULDC UR4, c[0x0][0x210] ;  /* 0x0000840000047ab9 */ /* 0x000fe20000000800 */
[----:B------:R-:W-:Y:S01]  /*38b0*/  BSSY B6, `(.L_x_2044) ;  /* 0x0000383000067945 */ /* 0x000fe20003800000 */
[----:B------:R-:W-:-:S13]  /*38c0*/  ISETP.GE.AND P0, PT, R19, UR4, PT ;  /* 0x0000000413007c0c */ /* 0x000fda000bf06270 */
[----:B------:R-:W-:Y:S05]  /*38d0*/  @P0 BRA `(.L_x_2045) ;  /* 0x0000003800000947 */ /* 0x000fea0003800000 */
[----:B-1----:R-:W1:Y:S01]  /*38e0*/  LDC R6, c[0x0][0x218] ;  /* 0x00008600ff067b82 */ /* 0x002e620000000800 */
[----:B------:R-:W-:Y:S02]  /*38f0*/  IMAD.MOV.U32 R0, RZ, RZ, RZ ;  /* 0x000000ffff007224 */ /* 0x000fe400078e00ff */
[----:B--234-:R-:W-:Y:S01]  /*3900*/  IMAD.MOV.U32 R16, RZ, RZ, RZ ;  /* 0x000000ffff107224 */ /* 0x01cfe200078e00ff */
[----:B-1----:R-:W-:-:S13]  /*3910*/  ISETP.NE.AND P0, PT, R6, RZ, PT ;  /* 0x000000ff0600720c */ /* 0x002fda0003f05270 */
        /* <DEDUP_REMOVED lines=299> */
.L_x_2046:
[----:B------:R-:W1:Y:S01]  /*4bd0*/  LDC.U8 R3, c[0x0][0x451] ;  /* 0x00011440ff037b82 */ /* 0x000e620000000000 */
[----:B------:R-:W-:Y:S01]  /*4be0*/  ULDC.64 UR4, c[0x0][0x410] ;  /* 0x0001040000047ab9 */ /* 0x000fe20000000a00 */
[----:B------:R-:W-:Y:S01]  /*4bf0*/  ULDC.64 UR6, c[0x0][0x418] ;  /* 0x0001060000067ab9 */ /* 0x000fe20000000a00 */
[----:B------:R-:W-:Y:S02]  /*4c00*/  IADD3 R16, P0, R16, UR4, RZ ;  /* 0x0000000410107c10 */ /* 0x000fe4000ff1e0ff */
[----:B------:R-:W-:-:S03]  /*4c10*/  IADD3 R4, P1, R0, UR6, RZ ;  /* 0x0000000600047c10 */ /* 0x000fc6000ff3e0ff */
        /* <DEDUP_REMOVED lines=16> */
.L_x_2050:
[----:B------:R1:W5:Y:S01]  /*4d20*/  LDG.E.U8 R2, desc[UR36][R4.64] ;  /* 0x0000002404027981 */ /* 0x000362000c1e1100 */
[----:B------:R-:W-:Y:S01]  /*4d30*/  IMAD.MOV.U32 R3, RZ, RZ, RZ ;  /* 0x000000ffff037224 */ /* 0x000fe200078e00ff */
[----:B------:R-:W-:Y:S06]  /*4d40*/  BRA `(.L_x_2052) ;  /* 0x0000000c00487947 */ /* 0x000fec0003800000 */
.L_x_2049:
        /* <DEDUP_REMOVED lines=8> */
.L_x_2054:
[----:B------:R-:W2:Y:S02]  /*4dd0*/  LDG.E R2, desc[UR36][R4.64] ;  /* 0x0000002404027981 */ /* 0x000ea4000c1e1900 */
[----:B--2---:R-:W-:Y:S01]  /*4de0*/  SHF.R.S32.HI R3, RZ, 0x1f, R2 ;  /* 0x0000001fff037819 */ /* 0x004fe20000011402 */
[----:B------:R-:W-:Y:S06]  /*4df0*/  BRA `(.L_x_2052) ;  /* 0x0000000c001c7947 */ /* 0x000fec0003800000 */
.L_x_2053:
[----:B------:R-:W2:Y:S02]  /*4e00*/  LDG.E.S16 R2, desc[UR36][R4.64] ;  /* 0x0000002404027981 */ /* 0x000ea4000c1e1700 */
[----:B--2---:R-:W-:Y:S01]  /*4e10*/  SHF.R.S32.HI R3, RZ, 0x1f, R2 ;  /* 0x0000001fff037819 */ /* 0x004fe20000011402 */
[----:B------:R-:W-:Y:S06]  /*4e20*/  BRA `(.L_x_2052) ;  /* 0x0000000c00107947 */ /* 0x000fec0003800000 */
.L_x_2048:
[----:B------:R-:W-:-:S13]  /*4e30*/  ISETP.GT.AND P0, PT, R2, 0x6, PT ;  /* 0x000000060200780c */ /* 0x000fda0003f04270 */
[----:B------:R-:W-:Y:S05]  /*4e40*/  @P0 BRA `(.L_x_2055) ;  /* 0x00000000002c0947 */ /* 0x000fea0003800000 */
[----:B------:R-:W-:-:S13]  /*4e50*/  ISETP.NE.AND P0, PT, R2, 0x5, PT ;  /* 0x000000050200780c */ /* 0x000fda0003f05270 */
[----:B------:R-:W-:Y:S05]  /*4e60*/  @!P0 BRA `(.L_x_2056) ;  /* 0x0000000000148947 */ /* 0x000fea0003800000 */
[----:B------:R-:W-:-:S13]  /*4e70*/  ISETP.NE.AND P0, PT, R2, 0x6, PT ;  /* 0x000000060200780c */ /* 0x000fda0003f05270 */
[----:B------:R-:W-:Y:S05]  /*4e80*/  @P0 BRA `(.L_x_2051) ;  /* 0x0000000800a00947 */ /* 0x000fea0003800000 */
[----:B------:R-:W2:Y:S02]  /*4e90*/  LDG.E R2, desc[UR36][R4.64] ;  /* 0x0000002404027981 */ /* 0x000ea4000c1e1900 */
[----:B--2---:R-:W1:Y:S01]  /*4ea0*/  F2I.S64.TRUNC R2, R2 ;  /* 0x0000000200027311 */ /* 0x004e62000020d900 */
[----:B------:R-:W-:Y:S05]  /*4eb0*/  BRA `(.L_x_2052) ;  /* 0x0000000800ec7947 */ /* 0x000fea0003800000 */
.L_x_2056:
[----:B------:R-:W2:Y:S02]  /*4ec0*/  LDG.E.U16 R4, desc[UR36][R4.64] ;  /* 0x0000002404047981 */ /* 0x000ea4000c1e1500 */
[----:B--2---:R-:W-:-:S06]  /*4ed0*/  HADD2.F32 R2, -RZ, R4.H0_H0 ;  /* 0x20000004ff027230 */ /* 0x004fcc0000004100 */
[----:B------:R-:W1:Y:S01]  /*4ee0*/  F2I.S64.TRUNC R2, R2 ;  /* 0x0000000200027311 */ /* 0x000e62000020d900 */
[----:B------:R-:W-:Y:S05]  /*4ef0*/  BRA `(.L_x_2052) ;  /* 0x0000000800dc7947 */ /* 0x000fea0003800000 */
.L_x_2055:
[----:B------:R-:W-:-:S13]  /*4f00*/  ISETP.NE.AND P0, PT, R2, 0x7, PT ;  /* 0x000000070200780c */ /* 0x000fda0003f05270 */
[----:B------:R-:W-:Y:S05]  /*4f10*/  @!P0 BRA `(.L_x_2057) ;  /* 0x00000000002c8947 */ /* 0x000fea0003800000 */
[----:B------:R-:W-:-:S13]  /*4f20*/  ISETP.NE.AND P0, PT, R2, 0x8, PT ;  /* 0x000000080200780c */ /* 0x000fda0003f05270 */
[----:B------:R-:W-:Y:S05]  /*4f30*/  @!P0 BRA `(.L_x_2058) ;  /* 0x0000000000148947 */ /* 0x000fea0003800000 */
[----:B------:R-:W-:-:S13]  /*4f40*/  ISETP.NE.AND P0, PT, R2, 0x9, PT ;  /* 0x000000090200780c */ /* 0x000fda0003f05270 */
[----:B------:R-:W-:Y:S05]  /*4f50*/  @P0 BRA `(.L_x_2051) ;  /* 0x00000008006c0947 */ /* 0x000fea0003800000 */
[----:B------:R-:W2:Y:S02]  /*4f60*/  LDG.E R2, desc[UR36][R4.64] ;  /* 0x0000002404027981 */ /* 0x000ea4000c1e1900 */
[----:B--2---:R-:W1:Y:S01]  /*4f70*/  F2I.S64.TRUNC R2, R2 ;  /* 0x0000000200027311 */ /* 0x004e62000020d900 */
[----:B------:R-:W-:Y:S05]  /*4f80*/  BRA `(.L_x_2052) ;  /* 0x0000000800b87947 */ /* 0x000fea0003800000 */
.L_x_2058:
[----:B------:R-:W2:Y:S02]  /*4f90*/  LDG.E.U16 R4, desc[UR36][R4.64] ;  /* 0x0000002404047981 */ /* 0x000ea4000c1e1500 */
[----:B--2---:R-:W-:-:S06]  /*4fa0*/  HADD2.F32 R2, -RZ, R4.H0_H0 ;  /* 0x20000004ff027230 */ /* 0x004fcc0000004100 */
[----:B------:R-:W1:Y:S01]  /*4fb0*/  F2I.S64.TRUNC R2, R2 ;  /* 0x0000000200027311 */ /* 0x000e62000020d900 */
[----:B------:R-:W-:Y:S05]  /*4fc0*/  BRA `(.L_x_2052) ;  /* 0x0000000800a87947 */ /* 0x000fea0003800000 */
.L_x_2057:
[----:B------:R-:W2:Y:S02]  /*4fd0*/  LDG.E.64 R2, desc[UR36][R4.64] ;  /* 0x0000002404027981 */ /* 0x000ea4000c1e1b00 */
[----:B--2---:R-:W1:Y:S01]  /*4fe0*/  F2I.S64.F64.TRUNC R2, R2 ;  /* 0x0000000200027311 */ /* 0x004e62000030d900 */
[----:B------:R-:W-:Y:S05]  /*4ff0*/  BRA `(.L_x_2052) ;  /* 0x00000008009c7947 */ /* 0x000fea0003800000 */
.L_x_2047:
        /* <DEDUP_REMOVED lines=13> */
.L_x_2061:
[----:B------:R-:W2:Y:S02]  /*50d0*/  LDG.E.64 R2, desc[UR36][R4.64] ;  /* 0x0000002404027981 */ /* 0x000ea4000c1e1b00 */
[----:B--2---:R-:W1:Y:S01]  /*50e0*/  F2I.S64.F64.TRUNC R2, R2 ;  /* 0x0000000200027311 */ /* 0x004e62000030d900 */
[----:B------:R-:W-:Y:S05]  /*50f0*/  BRA `(.L_x_2052) ;  /* 0x00000008005c7947 */ /* 0x000fea0003800000 */
.L_x_2060:
        /* <DEDUP_REMOVED lines=10> */
[----:B------:R-:W1:Y:S01]  /*51a0*/  FLO.U32 R3, R2 ;  /* 0x0000000200037300 */ /* 0x000e6200000e0000 */
[----:B------:R-:W-:-:S05]  /*51b0*/  VIADD R6, R2, 0x1000000 ;  /* 0x0100000002067836 */ /* 0x000fca0000000000 */
[----:B------:R-:W-:Y:S02]  /*51c0*/  SHF.R.S32.HI R6, RZ, 0x8, R6 ;  /* 0x00000008ff067819 */ /* 0x000fe40000011406 */
[----:B-1----:R-:W-:-:S04]  /*51d0*/  IADD3 R3, -R3, 0x1f, RZ ;  /* 0x0000001f03037810 */ /* 0x002fc80007ffe1ff */
        /* <DEDUP_REMOVED lines=11> */
[----:B------:R-:W1:Y:S01]  /*5290*/  F2I.S64.TRUNC R2, R3 ;  /* 0x0000000300027311 */ /* 0x000e62000020d900 */
[----:B------:R-:W-:Y:S05]  /*52a0*/  BRA `(.L_x_2052) ;  /* 0x0000000400f07947 */ /* 0x000fea0003800000 */
.L_x_2063:
        /* <DEDUP_REMOVED lines=12> */
[----:B------:R-:W1:Y:S01]  /*5370*/  F2I.S64.TRUNC R2, R2 ;  /* 0x0000000200027311 */ /* 0x000e62000020d900 */
[----:B------:R-:W-:Y:S05]  /*5380*/  BRA `(.L_x_2052) ;  /* 0x0000000400b87947 */ /* 0x000fea0003800000 */
.L_x_2062:
[----:B------:R-:W2:Y:S02]  /*5390*/  LDG.E.U16 R2, desc[UR36][R4.64] ;  /* 0x0000002404027981 */ /* 0x000ea4000c1e1500 */
[----:B--2---:R-:W-:-:S06]  /*53a0*/  IMAD.U32 R2, R2, 0x10000, RZ ;  /* 0x0001000002027824 */ /* 0x004fcc00078e00ff */
[----:B------:R-:W1:Y:S01]  /*53b0*/  F2I.S64.TRUNC R2, R2 ;  /* 0x0000000200027311 */ /* 0x000e62000020d900 */
[----:B------:R-:W-:Y:S05]  /*53c0*/  BRA `(.L_x_2052) ;  /* 0x0000000400a87947 */ /* 0x000fea0003800000 */
.L_x_2059:
        /* <DEDUP_REMOVED lines=11> */
.L_x_2066:
        /* <DEDUP_REMOVED lines=15> */
[----:B------:R-:W1:Y:S02]  /*5570*/  FLO.U32 R3, R2 ;  /* 0x0000000200037300 */ /* 0x000e6400000e0000 */
[----:B-1----:R-:W-:-:S04]  /*5580*/  IADD3 R3, -R3, 0x1f, RZ ;  /* 0x0000001f03037810 */ /* 0x002fc80007ffe1ff */
[----:B------:R-:W-:Y:S01]  /*5590*/  IADD3 R0, R0, 0x1d, -R3 ;  /* 0x0000001d00007810 */ /* 0x000fe20007ffe803 */
[----:B------:R-:W-:-:S05]  /*55a0*/  VIADD R5, R3, 0xffffffe4 ;  /* 0xffffffe403057836 */ /* 0x000fca0000000000 */
[----:B------:R-:W-:-:S04]  /*55b0*/  SHF.L.U32 R5, R2, R5, RZ ;  /* 0x0000000502057219 */ /* 0x000fc800000006ff */
[----:B------:R-:W-:-:S07]  /*55c0*/  LOP3.LUT R2, R5, 0x7, RZ, 0xc0, !PT ;  /* 0x0000000705027812 */ /* 0x000fce00078ec0ff */
.L_x_2070:
[----:B------:R-:W-:Y:S05]  /*55d0*/  BSYNC B1 ;  /* 0x0000000000017941 */ /* 0x000fea0003800000 */
.L_x_2069:
[----:B------:R-:W-:Y:S01]  /*55e0*/  IMAD.SHL.U32 R2, R2, 0x100000, RZ ;  /* 0x0010000002027824 */ /* 0x000fe200078e00ff */
[----:B------:R-:W-:-:S04]  /*55f0*/  LEA R3, R0, 0x3b800000, 0x17 ;  /* 0x3b80000000037811 */ /* 0x000fc800078eb8ff */
[----:B------:R-:W-:-:S07]  /*5600*/  LOP3.LUT R2, R3, R2, R4, 0xfe, !PT ;  /* 0x0000000203027212 */ /* 0x000fce00078efe04 */
.L_x_2068:
[----:B------:R-:W-:Y:S05]  /*5610*/  BSYNC B0 ;  /* 0x0000000000007941 */ /* 0x000fea0003800000 */
.L_x_2067:
[----:B------:R-:W2:Y:S01]  /*5620*/  F2I.S64.TRUNC R2, R2 ;  /* 0x0000000200027311 */ /* 0x000ea2000020d900 */
[----:B------:R-:W-:Y:S05]  /*5630*/  BRA `(.L_x_2052) ;  /* 0x00000004000c7947 */ /* 0x000fea0003800000 */
.L_x_2065:
        /* <DEDUP_REMOVED lines=21> */
.L_x_2074:
[----:B------:R-:W-:Y:S05]  /*5790*/  BSYNC B1 ;  /* 0x0000000000017941 */ /* 0x000fea0003800000 */
.L_x_2073:
[----:B------:R-:W-:Y:S01]  /*57a0*/  IMAD.SHL.U32 R2, R2, 0x200000, RZ ;  /* 0x0020000002027824 */ /* 0x000fe200078e00ff */
[----:B------:R-:W-:-:S04]  /*57b0*/  LEA R3, R0, 0x37800000, 0x17 ;  /* 0x3780000000037811 */ /* 0x000fc800078eb8ff */
[----:B------:R-:W-:-:S07]  /*57c0*/  LOP3.LUT R2, R3, R2, R4, 0xfe, !PT ;  /* 0x0000000203027212 */ /* 0x000fce00078efe04 */
.L_x_2072:
[----:B------:R-:W-:Y:S05]  /*57d0*/  BSYNC B0 ;  /* 0x0000000000007941 */ /* 0x000fea0003800000 */
.L_x_2071:
[----:B------:R-:W3:Y:S01]  /*57e0*/  F2I.S64.TRUNC R2, R2 ;  /* 0x0000000200027311 */ /* 0x000ee2000020d900 */
[----:B------:R-:W-:Y:S05]  /*57f0*/  BRA `(.L_x_2052) ;  /* 0x00000000009c7947 */ /* 0x000fea0003800000 */
.L_x_2064:
        /* <DEDUP_REMOVED lines=12> */
[----:B------:R-:W-:Y:S01]  /*58c0*/  @!P0 MOV R2, 0x7f800001 ;  /* 0x7f80000100028802 */ /* 0x000fe20000000f00 */
[----:B------:R-:W-:-:S07]  /*58d0*/  @P0 IMAD.SHL.U32 R2, R4, 0x800000, RZ ;  /* 0x0080000004020824 */ /* 0x000fce00078e00ff */
.L_x_2078:
[----:B------:R-:W-:Y:S05]  /*58e0*/  BSYNC B0 ;  /* 0x0000000000007941 */ /* 0x000fea0003800000 */
.L_x_2077:
[----:B------:R-:W1:Y:S01]  /*58f0*/  F2I.S64.TRUNC R2, R2 ;  /* 0x0000000200027311 */ /* 0x000e62000020d900 */
[----:B------:R-:W-:Y:S05]  /*5900*/  BRA `(.L_x_2052) ;  /* 0x0000000000587947 */ /* 0x000fea0003800000 */
.L_x_2051:
        /* <DEDUP_REMOVED lines=16> */
.L_x_2079:
[----:B------:R-:W-:Y:S01]  /*5a10*/  CS2R R2, SRZ ;  /* 0x0000000000027805 */ /* 0x000fe2000001ff00 */
[----:B------:R-:W-:Y:S06]  /*5a20*/  BRA `(.L_x_2052) ;  /* 0x0000000000107947 */ /* 0x000fec0003800000 */
.L_x_2076:
[----:B------:R1:W5:Y:S01]  /*5a30*/  LDG.E.64 R2, desc[UR36][R4.64] ;  /* 0x0000002404027981 */ /* 0x000362000c1e1b00 */
[----:B------:R-:W-:Y:S05]  /*5a40*/  BRA `(.L_x_2052) ;  /* 0x0000000000087947 */ /* 0x000fea0003800000 */
.L_x_2075:
[----:B------:R4:W5:Y:S01]  /*5a50*/  LDG.E R2, desc[UR36][R4.64] ;  /* 0x0000002404027981 */ /* 0x000962000c1e1900 */
[----:B------:R-:W-:-:S07]  /*5a60*/  IMAD.MOV.U32 R3, RZ, RZ, RZ ;  /* 0x000000ffff037224 */ /* 0x000fce00078e00ff */
.L_x_2052:
[----:B-1--4-:R-:W1:Y:S01]  /*5a70*/  LDC.64 R4, c[0x0][0x430] ;  /* 0x00010c00ff047b82 */ /* 0x012e620000000a00 */
[----:B------:R-:W-:Y:S01]  /*5a80*/  ULDC.64 UR4, c[0x0][0x428] ;  /* 0x00010a0000047ab9 */ /* 0x000fe20000000a00 */
[----:B------:R-:W-:Y:S01]  /*5a90*/  CS2R R30, SRZ ;  /* 0x00000000001e7805 */ /* 0x000fe2000001ff00 */
[----:B--23-5:R-:W-:Y:S02]  /*5aa0*/  IMAD R3, R3, UR4, RZ ;  /* 0x0000000403037c24 */ /* 0x02cfe4000f8e02ff */
[----:B------:R-:W-:-:S04]  /*5ab0*/  IMAD.WIDE.U32 R6, R2, UR4, RZ ;  /* 0x0000000402067c25 */ /* 0x000fc8000f8e00ff */
[----:B------:R-:W-:Y:S01]  /*5ac0*/  IMAD R3, R2, UR5, R3 ;  /* 0x0000000502037c24 */ /* 0x000fe2000f8e0203 */
[----:B-1----:R-:W-:-:S04]  /*5ad0*/  ISETP.GE.U32.AND P0, PT, R4, 0x1, PT ;  /* 0x000000010400780c */ /* 0x002fc80003f06070 */
[----:B------:R-:W-:-:S13]  /*5ae0*/  ISETP.GE.AND.EX P0, PT, R5, RZ, PT, P0 ;  /* 0x000000ff0500720c */ /* 0x000fda0003f06300 */
[----:B------:R-:W-:Y:S05]  /*5af0*/  @!P0 BRA `(.L_x_2080) ;  /* 0x0000000400e88947 */ /* 0x000fea0003800000 */
[----:B------:R-:W-:Y:S01]  /*5b00*/  ISETP.GT.U32.AND P0, PT, R4, 0x1, PT ;  /* 0x000000010400780c */ /* 0x000fe20003f04070 */
[----:B0-----:R-:W0:Y:S01]  /*5b10*/  LDC.64 R12, c[0x0][0x440] ;  /* 0x00011000ff0c7b82 */ /* 0x001e220000000a00 */
        /* <DEDUP_REMOVED lines=20> */
[----:B------:R-:W-:Y:S01]  /*5c60*/  IMAD.U32 R22, RZ, RZ, UR6 ;  /* 0x00000006ff167e24 */ /* 0x000fe2000f8e00ff */
[----:B------:R-:W-:Y:S01]  /*5c70*/  LEA.HI.X R33, R6, UR5, R15, 0x2, P1 ;  /* 0x0000000506217c11 */ /* 0x000fe200088f140f */
[----:B------:R-:W-:Y:S01]  /*5c80*/  IMAD.U32 R23, RZ, RZ, UR7 ;  /* 0x00000007ff177e24 */ /* 0x000fe2000f8e00ff */
[----:B------:R-:W-:Y:S01]  /*5c90*/  IADD3 R5, P1, R0, -R9, RZ ;  /* 0x8000000900057210 */ /* 0x000fe20007f3e0ff */
[----:B------:R-:W-:Y:S02]  /*5ca0*/  IMAD.SHL.U32 R9, R13, 0x4, RZ ;  /* 0x000000040d097824 */ /* 0x000fe400078e00ff */
[----:B------:R-:W-:-:S02]  /*5cb0*/  IMAD.MOV.U32 R2, RZ, RZ, RZ ;  /* 0x000000ffff027224 */ /* 0x000fc400078e00ff */
[----:B------:R-:W-:Y:S02]  /*5cc0*/  IMAD.X R3, RZ, RZ, ~R4, P1 ;  /* 0x000000ffff037224 */ /* 0x000fe400008e0e04 */
[----:B------:R-:W-:Y:S02]  /*5cd0*/  IMAD.MOV.U32 R35, RZ, RZ, RZ ;  /* 0x000000ffff237224 */ /* 0x000fe400078e00ff */
[----:B------:R-:W-:-:S07]  /*5ce0*/  IMAD.IADD R4, R11, 0x1, R9 ;  /* 0x000000010b047824 */ /* 0x000fce00078e0209 */
.L_x_2082:
        /* <DEDUP_REMOVED lines=46> */
.L_x_2081:
        /* <DEDUP_REMOVED lines=45> */
.L_x_2080:
        /* <DEDUP_REMOVED lines=14> */
.L_x_2086:
[----:B------:R1:W-:Y:S01]  /*6380*/  STG.E.U8 desc[UR36][R16.64], R30 ;  /* 0x0000001e10007986 */ /* 0x0003e2000c101124 */
[----:B------:R-:W-:Y:S05]  /*6390*/  BRA `(.L_x_2088) ;  /* 0x0000000c004c7947 */ /* 0x000fea0003800000 */
.L_x_2085:
        /* <DEDUP_REMOVED lines=8> */
.L_x_2090:
[----:B------:R1:W-:Y:S01]  /*6420*/  STG.E desc[UR36][R16.64], R30 ;  /* 0x0000001e10007986 */ /* 0x0003e2000c101924 */
[----:B------:R-:W-:Y:S05]  /*6430*/  BRA `(.L_x_2088) ;  /* 0x0000000c00247947 */ /* 0x000fea0003800000 */
.L_x_2089:
[----:B------:R1:W-:Y:S01]  /*6440*/  STG.E.U16 desc[UR36][R16.64], R30 ;  /* 0x0000001e10007986 */ /* 0x0003e2000c101524 */
[----:B------:R-:W-:Y:S05]  /*6450*/  BRA `(.L_x_2088) ;  /* 0x0000000c001c7947 */ /* 0x000fea0003800000 */
.L_x_2084:
        /* <DEDUP_REMOVED lines=9> */
.L_x_2092:
[----:B------:R-:W1:Y:S02]  /*64f0*/  I2F.S64 R0, R30 ;  /* 0x0000001e00007312 */ /* 0x000e640000301400 */
[----:B-1----:R-:W-:-:S05]  /*6500*/  F2FP.F16.F32.PACK_AB R0, RZ, R0 ;  /* 0x00000000ff00723e */ /* 0x002fca00000000ff */
[----:B------:R1:W-:Y:S01]  /*6510*/  STG.E.U16 desc[UR36][R16.64], R0 ;  /* 0x0000000010007986 */ /* 0x0003e2000c101524 */
[----:B------:R-:W-:Y:S05]  /*6520*/  BRA `(.L_x_2088) ;  /* 0x0000000800e87947 */ /* 0x000fea0003800000 */
.L_x_2091:
        /* <DEDUP_REMOVED lines=10> */
.L_x_2094:
[----:B------:R-:W1:Y:S02]  /*65d0*/  I2F.S64 R30, R30 ;  /* 0x0000001e001e7312 */ /* 0x000e640000301400 */
[----:B-1----:R-:W-:-:S04]  /*65e0*/  F2FP.F16.F32.PACK_AB R3, RZ, R30 ;  /* 0x0000001eff03723e */ /* 0x002fc800000000ff */
[----:B------:R-:W-:-:S05]  /*65f0*/  PRMT R3, R3, 0x5410, RZ ;  /* 0x0000541003037816 */ /* 0x000fca00000000ff */
[----:B------:R1:W-:Y:S01]  /*6600*/  STG.E desc[UR36][R16.64], R3 ;  /* 0x0000000310007986 */ /* 0x0003e2000c101924 */
[----:B------:R-:W-:Y:S05]  /*6610*/  BRA `(.L_x_2088) ;  /* 0x0000000800ac7947 */ /* 0x000fea0003800000 */
.L_x_2093:
[----:B------:R-:W1:Y:S02]  /*6620*/  I2F.F64.S64 R2, R30 ;  /* 0x0000001e00027312 */ /* 0x000e640000301c00 */
[----:B-1----:R1:W-:Y:S01]  /*6630*/  STG.E.64 desc[UR36][R16.64], R2 ;  /* 0x0000000210007986 */ /* 0x0023e2000c101b24 */
[----:B------:R-:W-:Y:S05]  /*6640*/  BRA `(.L_x_2088) ;  /* 0x0000000800a07947 */ /* 0x000fea0003800000 */
.L_x_2083:
        /* <DEDUP_REMOVED lines=13> */
.L_x_2097:
[----:B------:R-:W1:Y:S01]  /*6720*/  I2F.F64.S64 R4, R30 ;  /* 0x0000001e00047312 */ /* 0x000e620000301c00 */
[----:B------:R-:W-:-:S05]  /*6730*/  CS2R R6, SRZ ;  /* 0x0000000000067805 */ /* 0x000fca000001ff00 */
[----:B-1----:R1:W-:Y:S01]  /*6740*/  STG.E.128 desc[UR36][R16.64], R4 ;  /* 0x0000000410007986 */ /* 0x0023e2000c101d24 */
[----:B------:R-:W-:Y:S05]  /*6750*/  BRA `(.L_x_2088) ;  /* 0x00000008005c7947 */ /* 0x000fea0003800000 */
.L_x_2096:
        /* <DEDUP_REMOVED lines=21> */
.L_x_2101:
[----:B------:R-:W-:Y:S05]  /*68b0*/  BSYNC B0 ;  /* 0x0000000000007941 */ /* 0x000fea0003800000 */
.L_x_2100:
[----:B------:R-:W-:-:S05]  /*68c0*/  LOP3.LUT R3, R0, R3, RZ, 0xfc, !PT ;  /* 0x0000000300037212 */ /* 0x000fca00078efcff */
[----:B------:R1:W-:Y:S01]  /*68d0*/  STG.E.U8 desc[UR36][R16.64], R3 ;  /* 0x0000000310007986 */ /* 0x0003e2000c101124 */
[----:B------:R-:W-:Y:S05]  /*68e0*/  BRA `(.L_x_2088) ;  /* 0x0000000400f87947 */ /* 0x000fea0003800000 */
.L_x_2099:
        /* <DEDUP_REMOVED lines=13> */
.L_x_2103:
[----:B------:R-:W-:Y:S01]  /*69c0*/  IMAD.MOV.U32 R0, RZ, RZ, 0x7f ;  /* 0x0000007fff007424 */ /* 0x000fe200078e00ff */
[----:B------:R-:W-:-:S04]  /*69d0*/  ISETP.GT.U32.AND P0, PT, R2, 0x7f800000, PT ;  /* 0x7f8000000200780c */ /* 0x000fc80003f04070 */
[----:B------:R-:W-:-:S09]  /*69e0*/  SEL R0, R0, 0x7c, P0 ;  /* 0x0000007c00007807 */ /* 0x000fd20000000000 */
.L_x_2104:
[----:B------:R-:W-:Y:S05]  /*69f0*/  BSYNC B0 ;  /* 0x0000000000007941 */ /* 0x000fea0003800000 */
.L_x_2102:
[----:B------:R-:W-:-:S04]  /*6a00*/  LOP3.LUT R2, R31, 0x80000000, RZ, 0xc0, !PT ;  /* 0x800000001f027812 */ /* 0x000fc800078ec0ff */
[----:B------:R-:W-:-:S04]  /*6a10*/  SHF.R.U32.HI R3, RZ, 0x18, R2 ;  /* 0x00000018ff037819 */ /* 0x000fc80000011602 */
[----:B------:R-:W-:-:S05]  /*6a20*/  LOP3.LUT R3, R0, R3, RZ, 0xfc, !PT ;  /* 0x0000000300037212 */ /* 0x000fca00078efcff */
[----:B------:R1:W-:Y:S01]  /*6a30*/  STG.E.U8 desc[UR36][R16.64], R3 ;  /* 0x0000000310007986 */ /* 0x0003e2000c101124 */
[----:B------:R-:W-:Y:S05]  /*6a40*/  BRA `(.L_x_2088) ;  /* 0x0000000400a07947 */ /* 0x000fea0003800000 */
.L_x_2098:
[----:B------:R-:W1:Y:S02]  /*6a50*/  I2F.S64 R0, R30 ;  /* 0x0000001e00007312 */ /* 0x000e640000301400 */
[----:B-1----:R-:W-:-:S05]  /*6a60*/  F2FP.BF16.F32.PACK_AB R0, RZ, R0 ;  /* 0x00000000ff00723e */ /* 0x002fca00000010ff */
[----:B------:R1:W-:Y:S01]  /*6a70*/  STG.E.U16 desc[UR36][R16.64], R0 ;  /* 0x0000000010007986 */ /* 0x0003e2000c101524 */
[----:B------:R-:W-:Y:S05]  /*6a80*/  BRA `(.L_x_2088) ;  /* 0x0000000400907947 */ /* 0x000fea0003800000 */
.L_x_2095:
        /* <DEDUP_REMOVED lines=10> */
.L_x_2107:
        /* <DEDUP_REMOVED lines=17> */
.L_x_2110:
[----:B------:R-:W-:-:S04]  /*6c40*/  LOP3.LUT R2, R31, 0x80000000, RZ, 0xc0, !PT ;  /* 0x800000001f027812 */ /* 0x000fc800078ec0ff */
[----:B------:R-:W-:-:S04]  /*6c50*/  SHF.R.U32.HI R3, RZ, 0x18, R2 ;  /* 0x00000018ff037819 */ /* 0x000fc80000011602 */
[----:B------:R-:W-:-:S04]  /*6c60*/  LOP3.LUT R0, R0, R3, RZ, 0xfc, !PT ;  /* 0x0000000300007212 */ /* 0x000fc800078efcff */
[----:B------:R-:W-:-:S07]  /*6c70*/  PRMT R8, R0, 0x7610, R8 ;  /* 0x0000761000087816 */ /* 0x000fce0000000008 */
.L_x_2109:
[----:B------:R-:W-:Y:S05]  /*6c80*/  BSYNC B0 ;  /* 0x0000000000007941 */ /* 0x000fea0003800000 */
.L_x_2108:
[----:B------:R4:W-:Y:S01]  /*6c90*/  STG.E.U8 desc[UR36][R16.64], R8 ;  /* 0x0000000810007986 */ /* 0x0009e2000c101124 */
[----:B------:R-:W-:Y:S05]  /*6ca0*/  BRA `(.L_x_2088) ;  /* 0x0000000400087947 */ /* 0x000fea0003800000 */
.L_x_2106:
        /* <DEDUP_REMOVED lines=17> */
.L_x_2113:
[----:B------:R-:W-:-:S04]  /*6dc0*/  LOP3.LUT R2, R31, 0x80000000, RZ, 0xc0, !PT ;  /* 0x800000001f027812 */ /* 0x000fc800078ec0ff */
[----:B------:R-:W-:-:S04]  /*6dd0*/  SHF.R.U32.HI R3, RZ, 0x18, R2 ;  /* 0x00000018ff037819 */ /* 0x000fc80000011602 */
[----:B------:R-:W-:-:S04]  /*6de0*/  LOP3.LUT R0, R0, R3, RZ, 0xfc, !PT ;  /* 0x0000000300007212 */ /* 0x000fc800078efcff */
[----:B------:R-:W-:-:S07]  /*6df0*/  PRMT R8, R0, 0x7610, R8 ;  /* 0x0000761000087816 */ /* 0x000fce0000000008 */
.L_x_2112:
[----:B------:R-:W-:Y:S05]  /*6e00*/  BSYNC B0 ;  /* 0x0000000000007941 */ /* 0x000fea0003800000 */
.L_x_2111:
[----:B------:R1:W-:Y:S01]  /*6e10*/  STG.E.U8 desc[UR36][R16.64], R8 ;  /* 0x0000000810007986 */ /* 0x0003e2000c101124 */
[----:B------:R-:W-:Y:S05]  /*6e20*/  BRA `(.L_x_2088) ;  /* 0x0000000000a87947 */ /* 0x000fea0003800000 */
.L_x_2105:
        /* <DEDUP_REMOVED lines=22> */
.L_x_2087:
        /* <DEDUP_REMOVED lines=16> */
.L_x_2116:
[----:B------:R-:W-:Y:S05]  /*7090*/  BRA `(.L_x_2088) ;  /* 0x00000000000c7947 */ /* 0x000fea0003800000 */
.L_x_2115:
[----:B------:R3:W-:Y:S01]  /*70a0*/  STG.E.64 desc[UR36][R16.64], R30 ;  /* 0x0000001e10007986 */ /* 0x0007e2000c101b24 */
[----:B------:R-:W-:Y:S05]  /*70b0*/  BRA `(.L_x_2088) ;  /* 0x0000000000047947 */ /* 0x000fea0003800000 */
.L_x_2114:
[----:B------:R1:W-:Y:S02]  /*70c0*/  STG.E desc[UR36][R16.64], R30 ;  /* 0x0000001e10007986 */ /* 0x0003e4000c101924 */
.L_x_2088:
[----:B------:R-:W-:-:S07]  /*70d0*/  VIADD R19, R19, 0x80 ;  /* 0x0000008013137836 */ /* 0x000fce0000000000 */
.L_x_2045:
[----:B------:R-:W-:Y:S05]  /*70e0*/  BSYNC B6 ;  /* 0x0000000000067941 */ /* 0x000fea0003800000 */
.L_x_2044:
        /* <DEDUP_REMOVED lines=307> */
.L_x_2119:
        /* <DEDUP_REMOVED lines=21> */
.L_x_2123:
[----:B------:R1:W5:Y:S01]  /*8570*/  LDG.E.U8 R2, desc[UR36][R4.64] ;  /* 0x0000002404027981 */ /* 0x000362000c1e1100 */
[----:B------:R-:W-:Y:S01]  /*8580*/  IMAD.MOV.U32 R3, RZ, RZ, RZ ;  /* 0x000000ffff037224 */ /* 0x000fe200078e00ff */
[----:B------:R-:W-:Y:S06]  /*8590*/  BRA `(.L_x_2125) ;  /* 0x0000000c00487947 */ /* 0x000fec0003800000 */
.L_x_2122:
        /* <DEDUP_REMOVED lines=8> */
.L_x_2127:
[----:B------:R-:W2:Y:S02]  /*8620*/  LDG.E R2, desc[UR36][R4.64] ;  /* 0x0000002404027981 */ /* 0x000ea4000c1e1900 */
[----:B--2---:R-:W-:Y:S01]  /*8630*/  SHF.R.S32.HI R3, RZ, 0x1f, R2 ;  /* 0x0000001fff037819 */ /* 0x004fe20000011402 */
[----:B------:R-:W-:Y:S06]  /*8640*/  BRA `(.L_x_2125) ;  /* 0x0000000c001c7947 */ /* 0x000fec0003800000 */
.L_x_2126:
[----:B------:R-:W2:Y:S02]  /*8650*/  LDG.E.S16 R2, desc[UR36][R4.64] ;  /* 0x0000002404027981 */ /* 0x000ea4000c1e1700 */
[----:B--2---:R-:W-:Y:S01]  /*8660*/  SHF.R.S32.HI R3, RZ, 0x1f, R2 ;  /* 0x0000001fff037819 */ /* 0x004fe20000011402 */
[----:B------:R-:W-:Y:S06]  /*8670*/  BRA `(.L_x_2125) ;  /* 0x0000000c00107947 */ /* 0x000fec0003800000 */
.L_x_2121:
        /* <DEDUP_REMOVED lines=9> */
.L_x_2129:
[----:B------:R-:W2:Y:S02]  /*8710*/  LDG.E.U16 R4, desc[UR36][R4.64] ;  /* 0x0000002404047981 */ /* 0x000ea4000c1e1500 */
[----:B--2---:R-:W-:-:S06]  /*8720*/  HADD2.F32 R2, -RZ, R4.H0_H0 ;  /* 0x20000004ff027230 */ /* 0x004fcc0000004100 */
[----:B------:R-:W1:Y:S01]  /*8730*/  F2I.S64.TRUNC R2, R2 ;  /* 0x0000000200027311 */ /* 0x000e62000020d900 */
[----:B------:R-:W-:Y:S05]  /*8740*/  BRA `(.L_x_2125) ;  /* 0x0000000800dc7947 */ /* 0x000fea0003800000 */
.L_x_2128:
        /* <DEDUP_REMOVED lines=9> */
.L_x_2131:
[----:B------:R-:W2:Y:S02]  /*87e0*/  LDG.E.U16 R4, desc[UR36][R4.64] ;  /* 0x0000002404047981 */ /* 0x000ea4000c1e1500 */
[----:B--2---:R-:W-:-:S06]  /*87f0*/  HADD2.F32 R2, -RZ, R4.H0_H0 ;  /* 0x20000004ff027230 */ /* 0x004fcc0000004100 */
[----:B------:R-:W1:Y:S01]  /*8800*/  F2I.S64.TRUNC R2, R2 ;  /* 0x0000000200027311 */ /* 0x000e62000020d900 */
[----:B------:R-:W-:Y:S05]  /*8810*/  BRA `(.L_x_2125) ;  /* 0x0000000800a87947 */ /* 0x000fea0003800000 */
.L_x_2130:
[----:B------:R-:W2:Y:S02]  /*8820*/  LDG.E.64 R2, desc[UR36][R4.64] ;  /* 0x0000002404027981 */ /* 0x000ea4000c1e1b00 */
[----:B--2---:R-:W1:Y:S01]  /*8830*/  F2I.S64.F64.TRUNC R2, R2 ;  /* 0x0000000200027311 */ /* 0x004e62000030d900 */
[----:B------:R-:W-:Y:S05]  /*8840*/  BRA `(.L_x_2125) ;  /* 0x00000008009c7947 */ /* 0x000fea0003800000 */
.L_x_2120:
        /* <DEDUP_REMOVED lines=13> */
.L_x_2134:
[----:B------:R-:W2:Y:S02]  /*8920*/  LDG.E.64 R2, desc[UR36][R4.64] ;  /* 0x0000002404027981 */ /* 0x000ea4000c1e1b00 */
[----:B--2---:R-:W1:Y:S01]  /*8930*/  F2I.S64.F64.TRUNC R2, R2 ;  /* 0x0000000200027311 */ /* 0x004e62000030d900 */
[----:B------:R-:W-:Y:S05]  /*8940*/  BRA `(.L_x_2125) ;  /* 0x00000008005c7947 */ /* 0x000fea0003800000 */
.L_x_2133:
        /* <DEDUP_REMOVED lines=27> */
.L_x_2136:
        /* <DEDUP_REMOVED lines=14> */
.L_x_2135:
[----:B------:R-:W2:Y:S02]  /*8be0*/  LDG.E.U16 R2, desc[UR36][R4.64] ;  /* 0x0000002404027981 */ /* 0x000ea4000c1e1500 */
[----:B--2---:R-:W-:-:S06]  /*8bf0*/  IMAD.U32 R2, R2, 0x10000, RZ ;  /* 0x0001000002027824 */ /* 0x004fcc00078e00ff */
[----:B------:R-:W1:Y:S01]  /*8c00*/  F2I.S64.TRUNC R2, R2 ;  /* 0x0000000200027311 */ /* 0x000e62000020d900 */
[----:B------:R-:W-:Y:S05]  /*8c10*/  BRA `(.L_x_2125) ;  /* 0x0000000400a87947 */ /* 0x000fea0003800000 */
.L_x_2132:
        /* <DEDUP_REMOVED lines=11> */
.L_x_2139:
        /* <DEDUP_REMOVED lines=21> */
.L_x_2143:
[----:B------:R-:W-:Y:S05]  /*8e20*/  BSYNC B1 ;  /* 0x0000000000017941 */ /* 0x000fea0003800000 */
.L_x_2142:
[----:B------:R-:W-:Y:S01]  /*8e30*/  IMAD.SHL.U32 R2, R2, 0x100000, RZ ;  /* 0x0010000002027824 */ /* 0x000fe200078e00ff */
[----:B------:R-:W-:-:S04]  /*8e40*/  LEA R3, R0, 0x3b800000, 0x17 ;  /* 0x3b80000000037811 */ /* 0x000fc800078eb8ff */
[----:B------:R-:W-:-:S07]  /*8e50*/  LOP3.LUT R2, R3, R2, R4, 0xfe, !PT ;  /* 0x0000000203027212 */ /* 0x000fce00078efe04 */
.L_x_2141:
[----:B------:R-:W-:Y:S05]  /*8e60*/  BSYNC B0 ;  /* 0x0000000000007941 */ /* 0x000fea0003800000 */
.L_x_2140:
[----:B------:R-:W2:Y:S01]  /*8e70*/  F2I.S64.TRUNC R2, R2 ;  /* 0x0000000200027311 */ /* 0x000ea2000020d900 */
[----:B------:R-:W-:Y:S05]  /*8e80*/  BRA `(.L_x_2125) ;  /* 0x00000004000c7947 */ /* 0x000fea0003800000 */
.L_x_2138:
        /* <DEDUP_REMOVED lines=17> */
[----:B------:R-:W-:Y:S02]  /*8fa0*/  IADD3 R5, R3, -0x1d, RZ ;  /* 0xffffffe303057810 */ /* 0x000fe40007ffe0ff */
[----:B------:R-:W-:Y:S02]  /*8fb0*/  IADD3 R0, R0, 0x1e, -R3 ;  /* 0x0000001e00007810 */ /* 0x000fe40007ffe803 */
[----:B------:R-:W-:-:S04]  /*8fc0*/  SHF.L.U32 R5, R2, R5, RZ ;  /* 0x0000000502057219 */ /* 0x000fc800000006ff */
[----:B------:R-:W-:-:S07]  /*8fd0*/  LOP3.LUT R2, R5, 0x3, RZ, 0xc0, !PT ;  /* 0x0000000305027812 */ /* 0x000fce00078ec0ff */
.L_x_2147:
[----:B------:R-:W-:Y:S05]  /*8fe0*/  BSYNC B1 ;  /* 0x0000000000017941 */ /* 0x000fea0003800000 */
.L_x_2146:
[----:B------:R-:W-:Y:S01]  /*8ff0*/  IMAD.SHL.U32 R2, R2, 0x200000, RZ ;  /* 0x0020000002027824 */ /* 0x000fe200078e00ff */
[----:B------:R-:W-:-:S04]  /*9000*/  LEA R3, R0, 0x37800000, 0x17 ;  /* 0x3780000000037811 */ /* 0x000fc800078eb8ff */
[----:B------:R-:W-:-:S07]  /*9010*/  LOP3.LUT R2, R3, R2, R4, 0xfe, !PT ;  /* 0x0000000203027212 */ /* 0x000fce00078efe04 */
.L_x_2145:
[----:B------:R-:W-:Y:S05]  /*9020*/  BSYNC B0 ;  /* 0x0000000000007941 */ /* 0x000fea0003800000 */
.L_x_2144:
[----:B------:R-:W3:Y:S01]  /*9030*/  F2I.S64.TRUNC R2, R2 ;  /* 0x0000000200027311 */ /* 0x000ee2000020d900 */
[----:B------:R-:W-:Y:S05]  /*9040*/  BRA `(.L_x_2125) ;  /* 0x00000000009c7947 */ /* 0x000fea0003800000 */
.L_x_2137:
        /* <DEDUP_REMOVED lines=14> */
.L_x_2151:
[----:B------:R-:W-:Y:S05]  /*9130*/  BSYNC B0 ;  /* 0x0000000000007941 */ /* 0x000fea0003800000 */
.L_x_2150:
[----:B------:R-:W1:Y:S01]  /*9140*/  F2I.S64.TRUNC R2, R2 ;  /* 0x0000000200027311 */ /* 0x000e62000020d900 */
[----:B------:R-:W-:Y:S05]  /*9150*/  BRA `(.L_x_2125) ;  /* 0x0000000000587947 */ /* 0x000fea0003800000 */
.L_x_2124:
        /* <DEDUP_REMOVED lines=16> */
.L_x_2152:
[----:B------:R-:W-:Y:S01]  /*9260*/  CS2R R2, SRZ ;  /* 0x0000000000027805 */ /* 0x000fe2000001ff00 */
[----:B------:R-:W-:Y:S06]  /*9270*/  BRA `(.L_x_2125) ;  /* 0x0000000000107947 */ /* 0x000fec0003800000 */
.L_x_2149:
[----:B------:R4:W5:Y:S01]  /*9280*/  LDG.E.64 R2, desc[UR36][R4.64] ;  /* 0x0000002404027981 */ /* 0x000962000c1e1b00 */
[----:B------:R-:W-:Y:S05]  /*9290*/  BRA `(.L_x_2125) ;  /* 0x0000000000087947 */ /* 0x000fea0003800000 */
.L_x_2148:
[----:B------:R1:W5:Y:S01]  /*92a0*/  LDG.E R2, desc[UR36][R4.64] ;  /* 0x0000002404027981 */ /* 0x000362000c1e1900 */
[----:B------:R-:W-:-:S07]  /*92b0*/  IMAD.MOV.U32 R3, RZ, RZ, RZ ;  /* 0x000000ffff037224 */ /* 0x000fce00078e00ff */
.L_x_2125:
        /* <DEDUP_REMOVED lines=40> */
.L_x_2155:
        /* <DEDUP_REMOVED lines=46> */
.L_x_2154:
        /* <DEDUP_REMOVED lines=45> */
.L_x_2153:
        /* <DEDUP_REMOVED lines=14> */
.L_x_2159:
[----:B------:R4:W-:Y:S01]  /*9bd0*/  STG.E.U8 desc[UR36][R16.64], R30 ;  /* 0x0000001e10007986 */ /* 0x0009e2000c101124 */
[----:B------:R-:W-:Y:S05]  /*9be0*/  BRA `(.L_x_2161) ;  /* 0x0000000c004c7947 */ /* 0x000fea0003800000 */
.L_x_2158:
        /* <DEDUP_REMOVED lines=8> */
.L_x_2163:
[----:B------:R3:W-:Y:S01]  /*9c70*/  STG.E desc[UR36][R16.64], R30 ;  /* 0x0000001e10007986 */ /* 0x0007e2000c101924 */
[----:B------:R-:W-:Y:S05]  /*9c80*/  BRA `(.L_x_2161) ;  /* 0x0000000c00247947 */ /* 0x000fea0003800000 */
.L_x_2162:
[----:B------:R1:W-:Y:S01]  /*9c90*/  STG.E.U16 desc[UR36][R16.64], R30 ;  /* 0x0000001e10007986 */ /* 0x0003e2000c101524 */
[----:B------:R-:W-:Y:S05]  /*9ca0*/  BRA `(.L_x_2161) ;  /* 0x0000000c001c7947 */ /* 0x000fea0003800000 */
.L_x_2157:
        /* <DEDUP_REMOVED lines=9> */
.L_x_2165:
[----:B------:R-:W1:Y:S02]  /*9d40*/  I2F.S64 R0, R30 ;  /* 0x0000001e00007312 */ /* 0x000e640000301400 */
[----:B-1----:R-:W-:-:S05]  /*9d50*/  F2FP.F16.F32.PACK_AB R0, RZ, R0 ;  /* 0x00000000ff00723e */ /* 0x002fca00000000ff */
[----:B------:R1:W-:Y:S01]  /*9d60*/  STG.E.U16 desc[UR36][R16.64], R0 ;  /* 0x0000000010007986 */ /* 0x0003e2000c101524 */
[----:B------:R-:W-:Y:S05]  /*9d70*/  BRA `(.L_x_2161) ;  /* 0x0000000800e87947 */ /* 0x000fea0003800000 */
.L_x_2164:
        /* <DEDUP_REMOVED lines=10> */
.L_x_2167:
[----:B------:R-:W1:Y:S02]  /*9e20*/  I2F.S64 R30, R30 ;  /* 0x0000001e001e7312 */ /* 0x000e640000301400 */
[----:B-1----:R-:W-:-:S04]  /*9e30*/  F2FP.F16.F32.PACK_AB R3, RZ, R30 ;  /* 0x0000001eff03723e */ /* 0x002fc800000000ff */
[----:B------:R-:W-:-:S05]  /*9e40*/  PRMT R3, R3, 0x5410, RZ ;  /* 0x0000541003037816 */ /* 0x000fca00000000ff */
[----:B------:R1:W-:Y:S01]  /*9e50*/  STG.E desc[UR36][R16.64], R3 ;  /* 0x0000000310007986 */ /* 0x0003e2000c101924 */
[----:B------:R-:W-:Y:S05]  /*9e60*/  BRA `(.L_x_2161) ;  /* 0x0000000800ac7947 */ /* 0x000fea0003800000 */
.L_x_2166:
[----:B------:R-:W1:Y:S02]  /*9e70*/  I2F.F64.S64 R2, R30 ;  /* 0x0000001e00027312 */ /* 0x000e640000301c00 */
[----:B-1----:R1:W-:Y:S01]  /*9e80*/  STG.E.64 desc[UR36][R16.64], R2 ;  /* 0x0000000210007986 */ /* 0x0023e2000c101b24 */
[----:B------:R-:W-:Y:S05]  /*9e90*/  BRA `(.L_x_2161) ;  /* 0x0000000800a07947 */ /* 0x000fea0003800000 */
.L_x_2156:
        /* <DEDUP_REMOVED lines=13> */
.L_x_2170:
[----:B------:R-:W1:Y:S01]  /*9f70*/  I2F.F64.S64 R4, R30 ;  /* 0x0000001e00047312 */ /* 0x000e620000301c00 */
[----:B------:R-:W-:-:S05]  /*9f80*/  CS2R R6, SRZ ;  /* 0x0000000000067805 */ /* 0x000fca000001ff00 */
[----:B-1----:R1:W-:Y:S01]  /*9f90*/  STG.E.128 desc[UR36][R16.64], R4 ;  /* 0x0000000410007986 */ /* 0x0023e2000c101d24 */
[----:B------:R-:W-:Y:S05]  /*9fa0*/  BRA `(.L_x_2161) ;  /* 0x00000008005c7947 */ /* 0x000fea0003800000 */
.L_x_2169:
        /* <DEDUP_REMOVED lines=21> */
.L_x_2174:
[----:B------:R-:W-:Y:S05]  /*a100*/  BSYNC B0 ;  /* 0x0000000000007941 */ /* 0x000fea0003800000 */
.L_x_2173:
[----:B------:R-:W-:-:S05]  /*a110*/  LOP3.LUT R3, R0, R3, RZ, 0xfc, !PT ;  /* 0x0000000300037212 */ /* 0x000fca00078efcff */
[----:B------:R1:W-:Y:S01]  /*a120*/  STG.E.U8 desc[UR36][R16.64], R3 ;  /* 0x0000000310007986 */ /* 0x0003e2000c101124 */
[----:B------:R-:W-:Y:S05]  /*a130*/  BRA `(.L_x_2161) ;  /* 0x0000000400f87947 */ /* 0x000fea0003800000 */
.L_x_2172:
        /* <DEDUP_REMOVED lines=13> */
.L_x_2176:
[----:B------:R-:W-:Y:S01]  /*a210*/  IMAD.MOV.U32 R0, RZ, RZ, 0x7f ;  /* 0x0000007fff007424 */ /* 0x000fe200078e00ff */
[----:B------:R-:W-:-:S04]  /*a220*/  ISETP.GT.U32.AND P0, PT, R2, 0x7f800000, PT ;  /* 0x7f8000000200780c */ /* 0x000fc80003f04070 */
[----:B------:R-:W-:-:S09]  /*a230*/  SEL R0, R0, 0x7c, P0 ;  /* 0x0000007c00007807 */ /* 0x000fd20000000000 */
.L_x_2177:
[----:B------:R-:W-:Y:S05]  /*a240*/  BSYNC B0 ;  /* 0x0000000000007941 */ /* 0x000fea0003800000 */
.L_x_2175:
[----:B------:R-:W-:-:S04]  /*a250*/  LOP3.LUT R2, R31, 0x80000000, RZ, 0xc0, !PT ;  /* 0x800000001f027812 */ /* 0x000fc800078ec0ff */
[----:B------:R-:W-:-:S04]  /*a260*/  SHF.R.U32.HI R3, RZ, 0x18, R2 ;  /* 0x00000018ff037819 */ /* 0x000fc80000011602 */
[----:B------:R-:W-:-:S05]  /*a270*/  LOP3.LUT R3, R0, R3, RZ, 0xfc, !PT ;  /* 0x0000000300037212 */ /* 0x000fca00078efcff */
[----:B------:R1:W-:Y:S01]  /*a280*/  STG.E.U8 desc[UR36][R16.64], R3 ;  /* 0x0000000310007986 */ /* 0x0003e2000c101124 */
[----:B------:R-:W-:Y:S05]  /*a290*/  BRA `(.L_x_2161) ;  /* 0x0000000400a07947 */ /* 0x000fea0003800000 */
.L_x_2171:
[----:B------:R-:W1:Y:S02]  /*a2a0*/  I2F.S64 R0, R30 ;  /* 0x0000001e00007312 */ /* 0x000e640000301400 */
[----:B-1----:R-:W-:-:S05]  /*a2b0*/  F2FP.BF16.F32.PACK_AB R0, RZ, R0 ;  /* 0x00000000ff00723e */ /* 0x002fca00000010ff */
[----:B------:R1:W-:Y:S01]  /*a2c0*/  STG.E.U16 desc[UR36][R16.64], R0 ;  /* 0x0000000010007986 */ /* 0x0003e2000c101524 */
[----:B------:R-:W-:Y:S05]  /*a2d0*/  BRA `(.L_x_2161) ;  /* 0x0000000400907947 */ /* 0x000fea0003800000 */
.L_x_2168:
        /* <DEDUP_REMOVED lines=10> */
.L_x_2180:
        /* <DEDUP_REMOVED lines=17> */
.L_x_2183:
[----:B------:R-:W-:-:S04]  /*a490*/  LOP3.LUT R2, R31, 0x80000000, RZ, 0xc0, !PT ;  /* 0x800000001f027812 */ /* 0x000fc800078ec0ff */
[----:B------:R-:W-:-:S04]  /*a4a0*/  SHF.R.U32.HI R3, RZ, 0x18, R2 ;  /* 0x00000018ff037819 */ /* 0x000fc80000011602 */
[----:B------:R-:W-:-:S04]  /*a4b0*/  LOP3.LUT R0, R0, R3, RZ, 0xfc, !PT ;  /* 0x0000000300007212 */ /* 0x000fc800078efcff */
[----:B------:R-:W-:-:S07]  /*a4c0*/  PRMT R8, R0, 0x7610, R8 ;  /* 0x0000761000087816 */ /* 0x000fce0000000008 */
.L_x_2182:
[----:B------:R-:W-:Y:S05]  /*a4d0*/  BSYNC B0 ;  /* 0x0000000000007941 */ /* 0x000fea0003800000 */
.L_x_2181:
[----:B------:R1:W-:Y:S01]  /*a4e0*/  STG.E.U8 desc[UR36][R16.64], R8 ;  /* 0x0000000810007986 */ /* 0x0003e2000c101124 */
[----:B------:R-:W-:Y:S05]  /*a4f0*/  BRA `(.L_x_2161) ;  /* 0x0000000400087947 */ /* 0x000fea0003800000 */
.L_x_2179:
        /* <DEDUP_REMOVED lines=17> */
.L_x_2186:
[----:B------:R-:W-:-:S04]  /*a610*/  LOP3.LUT R2, R31, 0x80000000, RZ, 0xc0, !PT ;  /* 0x800000001f027812 */ /* 0x000fc800078ec0ff */
[----:B------:R-:W-:-:S04]  /*a620*/  SHF.R.U32.HI R3, RZ, 0x18, R2 ;  /* 0x00000018ff037819 */ /* 0x000fc80000011602 */
[----:B------:R-:W-:-:S04]  /*a630*/  LOP3.LUT R0, R0, R3, RZ, 0xfc, !PT ;  /* 0x0000000300007212 */ /* 0x000fc800078efcff */
[----:B------:R-:W-:-:S07]  /*a640*/  PRMT R8, R0, 0x7610, R8 ;  /* 0x0000761000087816 */ /* 0x000fce0000000008 */
.L_x_2185:
[----:B------:R-:W-:Y:S05]  /*a650*/  BSYNC B0 ;  /* 0x0000000000007941 */ /* 0x000fea0003800000 */
.L_x_2184:
[----:B------:R1:W-:Y:S01]  /*a660*/  STG.E.U8 desc[UR36][R16.64], R8 ;  /* 0x0000000810007986 */ /* 0x0003e2000c101124 */
[----:B------:R-:W-:Y:S05]  /*a670*/  BRA `(.L_x_2161) ;  /* 0x0000000000a87947 */ /* 0x000fea0003800000 */
.L_x_2178:
        /* <DEDUP_REMOVED lines=22> */
.L_x_2160:
        /* <DEDUP_REMOVED lines=16> */
.L_x_2189:
[----:B------:R-:W-:Y:S05]  /*a8e0*/  BRA `(.L_x_2161) ;  /* 0x00000000000c7947 */ /* 0x000fea0003800000 */
.L_x_2188:
[----:B------:R1:W-:Y:S01]  /*a8f0*/  STG.E.64 desc[UR36][R16.64], R30 ;  /* 0x0000001e10007986 */ /* 0x0003e2000c101b24 */
[----:B------:R-:W-:Y:S05]  /*a900*/  BRA `(.L_x_2161) ;  /* 0x0000000000047947 */ /* 0x000fea0003800000 */
.L_x_2187:
[----:B------:R1:W-:Y:S02]  /*a910*/  STG.E desc[UR36][R16.64], R30 ;  /* 0x0000001e10007986 */ /* 0x0003e4000c101924 */
.L_x_2161:
[----:B------:R-:W-:-:S07]  /*a920*/  VIADD R19, R19, 0x80 ;  /* 0x0000008013137836 */ /* 0x000fce0000000000 */
.L_x_2118:
[----:B------:R-:W-:Y:S05]  /*a930*/  BSYNC B6 ;  /* 0x0000000000067941 */ /* 0x000fea0003800000 */
.L_x_2117:
[----:B------:R-:W-:Y:S02]  /*a940*/  ULDC UR4, c[0x0][0x210] ;  /* 0x0000840000047ab9 */ /* 0x000fe40000000800 */
[----:B------:R-:W-:-:S13]  /*a950*/  ISETP.GE.AND P0, PT, R19, UR4, PT ;  /* 0x0000000413007c0c */ /* 0x000fda000bf06270 */
[----:B------:R-:W-:Y:S05]  /*a960*/  @P0 EXIT ;  /* 0x000000000000094d */ /* 0x000fea0003800000 */
        /* <DEDUP_REMOVED lines=303> */
.L_x_2190:
        /* <DEDUP_REMOVED lines=21> */
.L_x_2194:
[----:B------:R2:W5:Y:S01]  /*bdb0*/  LDG.E.U8 R2, desc[UR36][R4.64] ;  /* 0x0000002404027981 */ /* 0x000562000c1e1100 */
[----:B------:R-:W-:Y:S01]  /*bdc0*/  IMAD.MOV.U32 R3, RZ, RZ, RZ ;  /* 0x000000ffff037224 */ /* 0x000fe200078e00ff */
[----:B------:R-:W-:Y:S06]  /*bdd0*/  BRA `(.L_x_2196) ;  /* 0x0000000c00487947 */ /* 0x000fec0003800000 */
.L_x_2193:
        /* <DEDUP_REMOVED lines=8> */
.L_x_2198:
[----:B------:R-:W2:Y:S02]  /*be60*/  LDG.E R2, desc[UR36][R4.64] ;  /* 0x0000002404027981 */ /* 0x000ea4000c1e1900 */
[----:B--2---:R-:W-:Y:S01]  /*be70*/  SHF.R.S32.HI R3, RZ, 0x1f, R2 ;  /* 0x0000001fff037819 */ /* 0x004fe20000011402 */
[----:B------:R-:W-:Y:S06]  /*be80*/  BRA `(.L_x_2196) ;  /* 0x0000000c001c7947 */ /* 0x000fec0003800000 */
.L_x_2197:
[----:B------:R-:W2:Y:S02]  /*be90*/  LDG.E.S16 R2, desc[UR36][R4.64] ;  /* 0x0000002404027981 */ /* 0x000ea4000c1e1700 */
[----:B--2---:R-:W-:Y:S01]  /*bea0*/  SHF.R.S32.HI R3, RZ, 0x1f, R2 ;  /* 0x0000001fff037819 */ /* 0x004fe20000011402 */
[----:B------:R-:W-:Y:S06]  /*beb0*/  BRA `(.L_x_2196) ;  /* 0x0000000c00107947 */ /* 0x000fec0003800000 */
.L_x_2192:
        /* <DEDUP_REMOVED lines=9> */
.L_x_2200:
[----:B------:R-:W2:Y:S02]  /*bf50*/  LDG.E.U16 R4, desc[UR36][R4.64] ;  /* 0x0000002404047981 */ /* 0x000ea4000c1e1500 */
[----:B--2---:R-:W-:-:S06]  /*bf60*/  HADD2.F32 R2, -RZ, R4.H0_H0 ;  /* 0x20000004ff027230 */ /* 0x004fcc0000004100 */
[----:B------:R-:W1:Y:S01]  /*bf70*/  F2I.S64.TRUNC R2, R2 ;  /* 0x0000000200027311 */ /* 0x000e62000020d900 */
[----:B------:R-:W-:Y:S05]  /*bf80*/  BRA `(.L_x_2196) ;  /* 0x0000000800dc7947 */ /* 0x000fea0003800000 */
.L_x_2199:
[----:B------:R-:W-:-:S13]  /*bf90*/  ISETP.NE.AND P0, PT, R2, 0x7, PT ;  /* 0x000000070200780c */ /* 0x000fda0003f05270 */
[----:B------:R-:W-:Y:S05]  /*bfa0*/  @!P0 BRA `(.L_x_2201) ;  /* 0x00000000002c8947 */ /* 0x000fea0003800000 */
[----:B------:R-:W-:-:S13]  /*bfb0*/  ISETP.NE.AND P0, PT, R2, 0x8, PT ;  /* 0x000000080200780c */ /* 0x000fda0003f05270 */
[----:B------:R-:W-:Y:S05]  /*bfc0*/  @!P0 BRA `(.L_x_2202) ;  /* 0x0000000000148947 */ /* 0x000fea0003800000 */
[----:B------:R-:W-:-:S13]  /*bfd0*/  ISETP.NE.AND P0, PT, R2, 0x9, PT ;  /* 0x000000090200780c */ /* 0x000fda0003f05270 */
[----:B------:R-:W-:Y:S05]  /*bfe0*/  @P0 BRA `(.L_x_2195) ;  /* 0x00000008006c0947 */ /* 0x000fea0003800000 */
[----:B------:R-:W2:Y:S02]  /*bff0*/  LDG.E R2, desc[UR36][R4.64] ;  /* 0x0000002404027981 */ /* 0x000ea4000c1e1900 */
[----:B--2---:R-:W4:Y:S01]  /*c000*/  F2I.S64.TRUNC R2, R2 ;  /* 0x0000000200027311 */ /* 0x004f22000020d900 */
[----:B------:R-:W-:Y:S05]  /*c010*/  BRA `(.L_x_2196) ;  /* 0x0000000800b87947 */ /* 0x000fea0003800000 */
.L_x_2202:
[----:B------:R-:W2:Y:S02]  /*c020*/  LDG.E.U16 R4, desc[UR36][R4.64] ;  /* 0x0000002404047981 */ /* 0x000ea4000c1e1500 */
[----:B--2---:R-:W-:-:S06]  /*c030*/  HADD2.F32 R2, -RZ, R4.H0_H0 ;  /* 0x20000004ff027230 */ /* 0x004fcc0000004100 */
[----:B------:R-:W1:Y:S01]  /*c040*/  F2I.S64.TRUNC R2, R2 ;  /* 0x0000000200027311 */ /* 0x000e62000020d900 */
[----:B------:R-:W-:Y:S05]  /*c050*/  BRA `(.L_x_2196) ;  /* 0x0000000800a87947 */ /* 0x000fea0003800000 */
.L_x_2201:
[----:B------:R-:W2:Y:S02]  /*c060*/  LDG.E.64 R2, desc[UR36][R4.64] ;  /* 0x0000002404027981 */ /* 0x000ea4000c1e1b00 */
[----:B--2---:R-:W3:Y:S01]  /*c070*/  F2I.S64.F64.TRUNC R2, R2 ;  /* 0x0000000200027311 */ /* 0x004ee2000030d900 */
[----:B------:R-:W-:Y:S05]  /*c080*/  BRA `(.L_x_2196) ;  /* 0x00000008009c7947 */ /* 0x000fea0003800000 */
.L_x_2191:
        /* <DEDUP_REMOVED lines=13> */
.L_x_2205:
[----:B------:R-:W2:Y:S02]  /*c160*/  LDG.E.64 R2, desc[UR36][R4.64] ;  /* 0x0000002404027981 */ /* 0x000ea4000c1e1b00 */
[----:B--2---:R-:W1:Y:S01]  /*c170*/  F2I.S64.F64.TRUNC R2, R2 ;  /* 0x0000000200027311 */ /* 0x004e62000030d900 */
[----:B------:R-:W-:Y:S05]  /*c180*/  BRA `(.L_x_2196) ;  /* 0x00000008005c7947 */ /* 0x000fea0003800000 */
.L_x_2204:
        /* <DEDUP_REMOVED lines=27> */
.L_x_2207:
        /* <DEDUP_REMOVED lines=14> */
.L_x_2206:
[----:B------:R-:W2:Y:S02]  /*c420*/  LDG.E.U16 R2, desc[UR36][R4.64] ;  /* 0x0000002404027981 */ /* 0x000ea4000c1e1500 */
[----:B--2---:R-:W-:-:S06]  /*c430*/  IMAD.U32 R2, R2, 0x10000, RZ ;  /* 0x0001000002027824 */ /* 0x004fcc00078e00ff */
[----:B------:R-:W1:Y:S01]  /*c440*/  F2I.S64.TRUNC R2, R2 ;  /* 0x0000000200027311 */ /* 0x000e62000020d900 */
[----:B------:R-:W-:Y:S05]  /*c450*/  BRA `(.L_x_2196) ;  /* 0x0000000400a87947 */ /* 0x000fea0003800000 */
.L_x_2203:
        /* <DEDUP_REMOVED lines=11> */
.L_x_2210:
        /* <DEDUP_REMOVED lines=21> */
.L_x_2214:
[----:B------:R-:W-:Y:S05]  /*c660*/  BSYNC B1 ;  /* 0x0000000000017941 */ /* 0x000fea0003800000 */
.L_x_2213:
[----:B------:R-:W-:Y:S01]  /*c670*/  IMAD.SHL.U32 R2, R2, 0x100000, RZ ;  /* 0x0010000002027824 */ /* 0x000fe200078e00ff */
[----:B------:R-:W-:-:S04]  /*c680*/  LEA R3, R0, 0x3b800000, 0x17 ;  /* 0x3b80000000037811 */ /* 0x000fc800078eb8ff */
[----:B------:R-:W-:-:S07]  /*c690*/  LOP3.LUT R2, R3, R2, R4, 0xfe, !PT ;  /* 0x0000000203027212 */ /* 0x000fce00078efe04 */
.L_x_2212:
[----:B------:R-:W-:Y:S05]  /*c6a0*/  BSYNC B0 ;  /* 0x0000000000007941 */ /* 0x000fea0003800000 */
.L_x_2211:
[----:B------:R-:W1:Y:S01]  /*c6b0*/  F2I.S64.TRUNC R2, R2 ;  /* 0x0000000200027311 */ /* 0x000e62000020d900 */
[----:B------:R-:W-:Y:S05]  /*c6c0*/  BRA `(.L_x_2196) ;  /* 0x00000004000c7947 */ /* 0x000fea0003800000 */
.L_x_2209:
        /* <DEDUP_REMOVED lines=21> */
.L_x_2218:
[----:B------:R-:W-:Y:S05]  /*c820*/  BSYNC B1 ;  /* 0x0000000000017941 */ /* 0x000fea0003800000 */
.L_x_2217:
[----:B------:R-:W-:Y:S01]  /*c830*/  IMAD.SHL.U32 R2, R2, 0x200000, RZ ;  /* 0x0020000002027824 */ /* 0x000fe200078e00ff */
[----:B------:R-:W-:-:S04]  /*c840*/  LEA R3, R0, 0x37800000, 0x17 ;  /* 0x3780000000037811 */ /* 0x000fc800078eb8ff */
[----:B------:R-:W-:-:S07]  /*c850*/  LOP3.LUT R2, R3, R2, R4, 0xfe, !PT ;  /* 0x0000000203027212 */ /* 0x000fce00078efe04 */
.L_x_2216:
[----:B------:R-:W-:Y:S05]  /*c860*/  BSYNC B0 ;  /* 0x0000000000007941 */ /* 0x000fea0003800000 */
.L_x_2215:
[----:B------:R-:W1:Y:S01]  /*c870*/  F2I.S64.TRUNC R2, R2 ;  /* 0x0000000200027311 */ /* 0x000e62000020d900 */
[----:B------:R-:W-:Y:S05]  /*c880*/  BRA `(.L_x_2196) ;  /* 0x00000000009c7947 */ /* 0x000fea0003800000 */
.L_x_2208:
        /* <DEDUP_REMOVED lines=14> */
.L_x_2222:
[----:B------:R-:W-:Y:S05]  /*c970*/  BSYNC B0 ;  /* 0x0000000000007941 */ /* 0x000fea0003800000 */
.L_x_2221:
[----:B------:R-:W1:Y:S01]  /*c980*/  F2I.S64.TRUNC R2, R2 ;  /* 0x0000000200027311 */ /* 0x000e62000020d900 */
[----:B------:R-:W-:Y:S05]  /*c990*/  BRA `(.L_x_2196) ;  /* 0x0000000000587947 */ /* 0x000fea0003800000 */
.L_x_2195:
        /* <DEDUP_REMOVED lines=16> */
.L_x_2223:
[----:B------:R-:W-:Y:S01]  /*caa0*/  CS2R R2, SRZ ;  /* 0x0000000000027805 */ /* 0x000fe2000001ff00 */
[----:B------:R-:W-:Y:S06]  /*cab0*/  BRA `(.L_x_2196) ;  /* 0x0000000000107947 */ /* 0x000fec0003800000 */
.L_x_2220:
[----:B------:R1:W5:Y:S01]  /*cac0*/  LDG.E.64 R2, desc[UR36][R4.64] ;  /* 0x0000002404027981 */ /* 0x000362000c1e1b00 */
[----:B------:R-:W-:Y:S05]  /*cad0*/  BRA `(.L_x_2196) ;  /* 0x0000000000087947 */ /* 0x000fea0003800000 */
.L_x_2219:
[----:B------:R1:W5:Y:S01]  /*cae0*/  LDG.E R2, desc[UR36][R4.64] ;  /* 0x0000002404027981 */ /* 0x000362000c1e1900 */
[----:B------:R-:W-:-:S07]  /*caf0*/  IMAD.MOV.U32 R3, RZ, RZ, RZ ;  /* 0x000000ffff037224 */ /* 0x000fce00078e00ff */
.L_x_2196:
[----:B-12---:R-:W1:Y:S01]  /*cb00*/  LDC.64 R4, c[0x0][0x430] ;  /* 0x00010c00ff047b82 */ /* 0x006e620000000a00 */
[----:B------:R-:W-:Y:S01]  /*cb10*/  ULDC.64 UR4, c[0x0][0x428] ;  /* 0x00010a0000047ab9 */ /* 0x000fe20000000a00 */
[----:B------:R-:W-:Y:S01]  /*cb20*/  CS2R R30, SRZ ;  /* 0x00000000001e7805 */ /* 0x000fe2000001ff00 */
[----:B---345:R-:W-:Y:S02]  /*cb30*/  IMAD R3, R3, UR4, RZ ;  /* 0x0000000403037c24 */ /* 0x038fe4000f8e02ff */
[----:B------:R-:W-:-:S04]  /*cb40*/  IMAD.WIDE.U32 R8, R2, UR4, RZ ;  /* 0x0000000402087c25 */ /* 0x000fc8000f8e00ff */
[----:B------:R-:W-:Y:S01]  /*cb50*/  IMAD R3, R2, UR5, R3 ;  /* 0x0000000502037c24 */ /* 0x000fe2000f8e0203 */
[----:B-1----:R-:W-:-:S04]  /*cb60*/  ISETP.GE.U32.AND P0, PT, R4, 0x1, PT ;  /* 0x000000010400780c */ /* 0x002fc80003f06070 */
[----:B------:R-:W-:-:S13]  /*cb70*/  ISETP.GE.AND.EX P0, PT, R5, RZ, PT, P0 ;  /* 0x000000ff0500720c */ /* 0x000fda0003f06300 */
[----:B------:R-:W-:Y:S05]  /*cb80*/  @!P0 BRA `(.L_x_2224) ;  /* 0x0000000400e88947 */ /* 0x000fea0003800000 */
[----:B------:R-:W-:Y:S01]  /*cb90*/  ISETP.GT.U32.AND P0, PT, R4, 0x1, PT ;  /* 0x000000010400780c */ /* 0x000fe20003f04070 */
[----:B------:R-:W1:Y:S01]  /*cba0*/  LDC.64 R14, c[0x0][0x440] ;  /* 0x00011000ff0e7b82 */ /* 0x000e620000000a00 */
        /* <DEDUP_REMOVED lines=16> */
[----:B01----:R-:W-:Y:S01]  /*ccb0*/  IMAD.WIDE.U32 R12, R14, 0x4, RZ ;  /* 0x000000040e0c7825 */ /* 0x003fe200078e00ff */
        /* <DEDUP_REMOVED lines=12> */
.L_x_2226:
        /* <DEDUP_REMOVED lines=46> */
.L_x_2225:
[----:B------:R-:W-:Y:S05]  /*d060*/  @!P0 BRA `(.L_x_2224) ;  /* 0x0000000000b08947 */ /* 0x000fea0003800000 */
[-C--:B-1----:R-:W-:Y:S01]  /*d070*/  IMAD R3, R7, R14.reuse, RZ ;  /* 0x0000000e07037224 */ /* 0x082fe200078e02ff */
        /* <DEDUP_REMOVED lines=27> */
[----:B0-----:R-:W3:Y:S01]  /*d230*/  LDG.E R13, desc[UR36][R8.64] ;  /* 0x00000024080d7981 */ /* 0x001ee2000c1e1900 */
        /* <DEDUP_REMOVED lines=15> */
.L_x_2224:
[----:B------:R-:W2:Y:S02]  /*d330*/  LDC.U8 R2, c[0x0][0x450] ;  /* 0x00011400ff027b82 */ /* 0x000ea40000000000 */
[----:B--2---:R-:W-:-:S04]  /*d340*/  PRMT R0, R2, 0x9910, RZ ;  /* 0x0000991002007816 */ /* 0x004fc800000000ff */
        /* <DEDUP_REMOVED lines=12> */
.L_x_2230:
[----:B------:R-:W-:Y:S01]  /*d410*/  STG.E.U8 desc[UR36][R16.64], R30 ;  /* 0x0000001e10007986 */ /* 0x000fe2000c101124 */
[----:B------:R-:W-:Y:S05]  /*d420*/  EXIT ;  /* 0x000000000000794d */ /* 0x000fea0003800000 */
.L_x_2229:
        /* <DEDUP_REMOVED lines=8> */
.L_x_2233:
[----:B------:R-:W-:Y:S01]  /*d4b0*/  STG.E desc[UR36][R16.64], R30 ;  /* 0x0000001e10007986 */ /* 0x000fe2000c101924 */
[----:B------:R-:W-:Y:S05]  /*d4c0*/  EXIT ;  /* 0x000000000000794d */ /* 0x000fea0003800000 */
.L_x_2232:
[----:B------:R-:W-:Y:S01]  /*d4d0*/  STG.E.U16 desc[UR36][R16.64], R30 ;  /* 0x0000001e10007986 */ /* 0x000fe2000c101524 */
[----:B------:R-:W-:Y:S05]  /*d4e0*/  EXIT ;  /* 0x000000000000794d */ /* 0x000fea0003800000 */
.L_x_2228:
[----:B------:R-:W-:-:S13]  /*d4f0*/  ISETP.GT.AND P0, PT, R0, 0x6, PT ;  /* 0x000000060000780c */ /* 0x000fda0003f04270 */
[----:B------:R-:W-:Y:S05]  /*d500*/  @P0 BRA `(.L_x_2234) ;  /* 0x00000000002c0947 */ /* 0x000fea0003800000 */
[----:B------:R-:W-:-:S13]  /*d510*/  ISETP.NE.AND P0, PT, R0, 0x5, PT ;  /* 0x000000050000780c */ /* 0x000fda0003f05270 */
[----:B------:R-:W-:Y:S05]  /*d520*/  @!P0 BRA `(.L_x_2235) ;  /* 0x0000000000148947 */ /* 0x000fea0003800000 */
[----:B------:R-:W-:-:S13]  /*d530*/  ISETP.NE.AND P0, PT, R0, 0x6, PT ;  /* 0x000000060000780c */ /* 0x000fda0003f05270 */
[----:B------:R-:W-:Y:S05]  /*d540*/  @P0 BRA `(.L_x_2231) ;  /* 0x0000000800b40947 */ /* 0x000fea0003800000 */
[----:B------:R-:W2:Y:S02]  /*d550*/  I2F.S64 R31, R30 ;  /* 0x0000001e001f7312 */ /* 0x000ea40000301400 */
[----:B--2---:R-:W-:Y:S01]  /*d560*/  STG.E desc[UR36][R16.64], R31 ;  /* 0x0000001f10007986 */ /* 0x004fe2000c101924 */
[----:B------:R-:W-:Y:S05]  /*d570*/  EXIT ;  /* 0x000000000000794d */ /* 0x000fea0003800000 */
.L_x_2235:
[----:B------:R-:W2:Y:S02]  /*d580*/  I2F.S64 R0, R30 ;  /* 0x0000001e00007312 */ /* 0x000ea40000301400 */
[----:B--2---:R-:W-:-:S05]  /*d590*/  F2FP.F16.F32.PACK_AB R0, RZ, R0 ;  /* 0x00000000ff00723e */ /* 0x004fca00000000ff */
[----:B------:R-:W-:Y:S01]  /*d5a0*/  STG.E.U16 desc[UR36][R16.64], R0 ;  /* 0x0000000010007986 */ /* 0x000fe2000c101524 */
[----:B------:R-:W-:Y:S05]  /*d5b0*/  EXIT ;  /* 0x000000000000794d */ /* 0x000fea0003800000 */
.L_x_2234:
[----:B------:R-:W-:-:S13]  /*d5c0*/  ISETP.NE.AND P0, PT, R0, 0x7, PT ;  /* 0x000000070000780c */ /* 0x000fda0003f05270 */
[----:B------:R-:W-:Y:S05]  /*d5d0*/  @!P0 BRA `(.L_x_2236) ;  /* 0x0000000000348947 */ /* 0x000fea0003800000 */
[----:B------:R-:W-:-:S13]  /*d5e0*/  ISETP.NE.AND P0, PT, R0, 0x8, PT ;  /* 0x000000080000780c */ /* 0x000fda0003f05270 */
[----:B------:R-:W-:Y:S05]  /*d5f0*/  @!P0 BRA `(.L_x_2237) ;  /* 0x0000000000188947 */ /* 0x000fea0003800000 */
[----:B------:R-:W-:-:S13]  /*d600*/  ISETP.NE.AND P0, PT, R0, 0x9, PT ;  /* 0x000000090000780c */ /* 0x000fda0003f05270 */
[----:B------:R-:W-:Y:S05]  /*d610*/  @P0 BRA `(.L_x_2231) ;  /* 0x0000000800800947 */ /* 0x000fea0003800000 */
[----:B------:R-:W2:Y:S01]  /*d620*/  I2F.S64 R2, R30 ;  /* 0x0000001e00027312 */ /* 0x000ea20000301400 */
[----:B------:R-:W-:-:S05]  /*d630*/  IMAD.MOV.U32 R3, RZ, RZ, RZ ;  /* 0x000000ffff037224 */ /* 0x000fca00078e00ff */
[----:B--2---:R-:W-:Y:S01]  /*d640*/  STG.E.64 desc[UR36][R16.64], R2 ;  /* 0x0000000210007986 */ /* 0x004fe2000c101b24 */
[----:B------:R-:W-:Y:S05]  /*d650*/  EXIT ;  /* 0x000000000000794d */ /* 0x000fea0003800000 */
.L_x_2237:
[----:B------:R-:W2:Y:S02]  /*d660*/  I2F.S64 R30, R30 ;  /* 0x0000001e001e7312 */ /* 0x000ea40000301400 */
[----:B--2---:R-:W-:-:S04]  /*d670*/  F2FP.F16.F32.PACK_AB R3, RZ, R30 ;  /* 0x0000001eff03723e */ /* 0x004fc800000000ff */
[----:B------:R-:W-:-:S05]  /*d680*/  PRMT R3, R3, 0x5410, RZ ;  /* 0x0000541003037816 */ /* 0x000fca00000000ff */
[----:B------:R-:W-:Y:S01]  /*d690*/  STG.E desc[UR36][R16.64], R3 ;  /* 0x0000000310007986 */ /* 0x000fe2000c101924 */
[----:B------:R-:W-:Y:S05]  /*d6a0*/  EXIT ;  /* 0x000000000000794d */ /* 0x000fea0003800000 */
.L_x_2236:
[----:B------:R-:W2:Y:S02]  /*d6b0*/  I2F.F64.S64 R2, R30 ;  /* 0x0000001e00027312 */ /* 0x000ea40000301c00 */
[----:B--2---:R-:W-:Y:S01]  /*d6c0*/  STG.E.64 desc[UR36][R16.64], R2 ;  /* 0x0000000210007986 */ /* 0x004fe2000c101b24 */
[----:B------:R-:W-:Y:S05]  /*d6d0*/  EXIT ;  /* 0x000000000000794d */ /* 0x000fea0003800000 */
.L_x_2227:
        /* <DEDUP_REMOVED lines=13> */
.L_x_2240:
[----:B------:R-:W2:Y:S01]  /*d7b0*/  I2F.F64.S64 R4, R30 ;  /* 0x0000001e00047312 */ /* 0x000ea20000301c00 */
[----:B------:R-:W-:-:S05]  /*d7c0*/  CS2R R6, SRZ ;  /* 0x0000000000067805 */ /* 0x000fca000001ff00 */
[----:B--2---:R-:W-:Y:S01]  /*d7d0*/  STG.E.128 desc[UR36][R16.64], R4 ;  /* 0x0000000410007986 */ /* 0x004fe2000c101d24 */
[----:B------:R-:W-:Y:S05]  /*d7e0*/  EXIT ;  /* 0x000000000000794d */ /* 0x000fea0003800000 */
.L_x_2239:
        /* <DEDUP_REMOVED lines=21> */
.L_x_2244:
[----:B------:R-:W-:Y:S05]  /*d940*/  BSYNC B0 ;  /* 0x0000000000007941 */ /* 0x000fea0003800000 */
.L_x_2243:
[----:B------:R-:W-:-:S05]  /*d950*/  LOP3.LUT R3, R0, R3, RZ, 0xfc, !PT ;  /* 0x0000000300037212 */ /* 0x000fca00078efcff */
[----:B------:R-:W-:Y:S01]  /*d960*/  STG.E.U8 desc[UR36][R16.64], R3 ;  /* 0x0000000310007986 */ /* 0x000fe2000c101124 */
[----:B------:R-:W-:Y:S05]  /*d970*/  EXIT ;  /* 0x000000000000794d */ /* 0x000fea0003800000 */
.L_x_2242:
        /* <DEDUP_REMOVED lines=13> */
.L_x_2246:
[----:B------:R-:W-:Y:S01]  /*da50*/  IMAD.MOV.U32 R0, RZ, RZ, 0x7f ;  /* 0x0000007fff007424 */ /* 0x000fe200078e00ff */
[----:B------:R-:W-:-:S04]  /*da60*/  ISETP.GT.U32.AND P0, PT, R2, 0x7f800000, PT ;  /* 0x7f8000000200780c */ /* 0x000fc80003f04070 */
[----:B------:R-:W-:-:S09]  /*da70*/  SEL R0, R0, 0x7c, P0 ;  /* 0x0000007c00007807 */ /* 0x000fd20000000000 */
.L_x_2247:
[----:B------:R-:W-:Y:S05]  /*da80*/  BSYNC B0 ;  /* 0x0000000000007941 */ /* 0x000fea0003800000 */
.L_x_2245:
[----:B------:R-:W-:-:S04]  /*da90*/  LOP3.LUT R2, R31, 0x80000000, RZ, 0xc0, !PT ;  /* 0x800000001f027812 */ /* 0x000fc800078ec0ff */
[----:B------:R-:W-:-:S04]  /*daa0*/  SHF.R.U32.HI R3, RZ, 0x18, R2 ;  /* 0x00000018ff037819 */ /* 0x000fc80000011602 */
[----:B------:R-:W-:-:S05]  /*dab0*/  LOP3.LUT R3, R0, R3, RZ, 0xfc, !PT ;  /* 0x0000000300037212 */ /* 0x000fca00078efcff */
[----:B------:R-:W-:Y:S01]  /*dac0*/  STG.E.U8 desc[UR36][R16.64], R3 ;  /* 0x0000000310007986 */ /* 0x000fe2000c101124 */
[----:B------:R-:W-:Y:S05]  /*dad0*/  EXIT ;  /* 0x000000000000794d */ /* 0x000fea0003800000 */
.L_x_2241:
[----:B------:R-:W2:Y:S02]  /*dae0*/  I2F.S64 R0, R30 ;  /* 0x0000001e00007312 */ /* 0x000ea40000301400 */
[----:B--2---:R-:W-:-:S05]  /*daf0*/  F2FP.BF16.F32.PACK_AB R0, RZ, R0 ;  /* 0x00000000ff00723e */ /* 0x004fca00000010ff */
[----:B------:R-:W-:Y:S01]  /*db00*/  STG.E.U16 desc[UR36][R16.64], R0 ;  /* 0x0000000010007986 */ /* 0x000fe2000c101524 */
[----:B------:R-:W-:Y:S05]  /*db10*/  EXIT ;  /* 0x000000000000794d */ /* 0x000fea0003800000 */
.L_x_2238:
        /* <DEDUP_REMOVED lines=10> */
.L_x_2250:
        /* <DEDUP_REMOVED lines=17> */
.L_x_2253:
[----:B------:R-:W-:-:S04]  /*dcd0*/  LOP3.LUT R2, R31, 0x80000000, RZ, 0xc0, !PT ;  /* 0x800000001f027812 */ /* 0x000fc800078ec0ff */
[----:B------:R-:W-:-:S04]  /*dce0*/  SHF.R.U32.HI R3, RZ, 0x18, R2 ;  /* 0x00000018ff037819 */ /* 0x000fc80000011602 */
[----:B------:R-:W-:-:S04]  /*dcf0*/  LOP3.LUT R0, R0, R3, RZ, 0xfc, !PT ;  /* 0x0000000300007212 */ /* 0x000fc800078efcff */
[----:B------:R-:W-:-:S07]  /*dd00*/  PRMT R8, R0, 0x7610, R8 ;  /* 0x0000761000087816 */ /* 0x000fce0000000008 */
.L_x_2252:
[----:B------:R-:W-:Y:S05]  /*dd10*/  BSYNC B0 ;  /* 0x0000000000007941 */ /* 0x000fea0003800000 */
.L_x_2251:
[----:B------:R-:W-:Y:S01]  /*dd20*/  STG.E.U8 desc[UR36][R16.64], R8 ;  /* 0x0000000810007986 */ /* 0x000fe2000c101124 */
[----:B------:R-:W-:Y:S05]  /*dd30*/  EXIT ;  /* 0x000000000000794d */ /* 0x000fea0003800000 */
.L_x_2249:
        /* <DEDUP_REMOVED lines=17> */
.L_x_2256:
[----:B------:R-:W-:-:S04]  /*de50*/  LOP3.LUT R2, R31, 0x80000000, RZ, 0xc0, !PT ;  /* 0x800000001f027812 */ /* 0x000fc800078ec0ff */
[----:B------:R-:W-:-:S04]  /*de60*/  SHF.R.U32.HI R3, RZ, 0x18, R2 ;  /* 0x00000018ff037819 */ /* 0x000fc80000011602 */
[----:B------:R-:W-:-:S04]  /*de70*/  LOP3.LUT R0, R0, R3, RZ, 0xfc, !PT ;  /* 0x0000000300007212 */ /* 0x000fc800078efcff */
[----:B------:R-:W-:-:S07]  /*de80*/  PRMT R8, R0, 0x7610, R8 ;  /* 0x0000761000087816 */ /* 0x000fce0000000008 */
.L_x_2255:
[----:B------:R-:W-:Y:S05]  /*de90*/  BSYNC B0 ;  /* 0x0000000000007941 */ /* 0x000fea0003800000 */
.L_x_2254:
[----:B------:R-:W-:Y:S01]  /*dea0*/  STG.E.U8 desc[UR36][R16.64], R8 ;  /* 0x0000000810007986 */ /* 0x000fe2000c101124 */
[----:B------:R-:W-:Y:S05]  /*deb0*/  EXIT ;  /* 0x000000000000794d */ /* 0x000fea0003800000 */
.L_x_2248:
[----:B------:R-:W-:-:S13]  /*dec0*/  ISETP.NE.AND P0, PT, R0, 0x1c, PT ;  /* 0x0000001c0000780c */ /* 0x000fda0003f05270 */
[----:B------:R-:W-:Y:S05]  /*ded0*/  @!P0 BRA `(.L_x_2257) ;  /* 0x00000000009c8947 */ /* 0x000fea0003800000 */
[----:B------:R-:W-:-:S13]  /*dee0*/  ISETP.NE.AND P0, PT, R0, 0x1d, PT ;  /* 0x0000001d0000780c */ /* 0x000fda0003f05270 */
[----:B------:R-:W-:Y:S05]  /*def0*/  @!P0 BRA `(.L_x_2258) ;  /* 0x00000000008c8947 */ /* 0x000fea0003800000 */
[----:B------:R-:W-:-:S13]  /*df00*/  ISETP.NE.AND P0, PT, R0, 0x2c, PT ;  /* 0x0000002c0000780c */ /* 0x000fda0003f05270 */
[----:B------:R-:W-:Y:S05]  /*df10*/  @P0 BRA `(.L_x_2231) ;  /* 0x0000000000400947 */ /* 0x000fea0003800000 */
[----:B------:R-:W2:Y:S02]  /*df20*/  I2F.S64 R30, R30 ;  /* 0x0000001e001e7312 */ /* 0x000ea40000301400 */
        /* <DEDUP_REMOVED lines=15> */
.L_x_2231:
[----:B------:R-:W-:Y:S01]  /*e020*/  MOV R0, 0x0 ;  /* 0x0000000000007802 */ /* 0x000fe20000000f00 */
[----:B------:R-:W-:Y:S01]  /*e030*/  ULDC.64 UR4, c[0x4][0xf8] ;  /* 0x01003e0000047ab9 */ /* 0x000fe20000000a00 */
[----:B------:R-:W-:Y:S01]  /*e040*/  ULDC.64 UR6, c[0x4][0x10] ;  /* 0x0100040000067ab9 */ /* 0x000fe20000000a00 */
[----:B------:R-:W-:Y:S01]  /*e050*/  IMAD.U32 R4, RZ, RZ, UR4 ;  /* 0x00000004ff047e24 */ /* 0x000fe2000f8e00ff */
[----:B------:R2:W3:Y:S01]  /*e060*/  LDC.64 R2, c[0x4][R0] ;  /* 0x0100000000027b82 */ /* 0x0004e20000000a00 */
        /* <DEDUP_REMOVED lines=8> */
[----:B--2---:R-:W-:-:S07]  /*e0f0*/  IMAD.MOV.U32 R13, RZ, RZ, RZ ;  /* 0x000000ffff0d7224 */ /* 0x004fce00078e00ff */
[----:B------:R-:W-:-:S07]  /*e100*/  LEPC R20, `(.L_x_2259) ;  /* 0x000000001014794e */ /* 0x000fce0000000000 */
[----:B-1-3--:R-:W-:Y:S05]  /*e110*/  CALL.ABS.NOINC R2 ;  /* 0x0000000002007343 */ /* 0x00afea0003c00000 */
.L_x_2259:
[----:B------:R-:W-:Y:S05]  /*e120*/  EXIT ;  /* 0x000000000000794d */ /* 0x000fea0003800000 */
.L_x_2258:
[----:B------:R-:W-:Y:S01]  /*e130*/  STG.E.64 desc[UR36][R16.64], R30 ;  /* 0x0000001e10007986 */ /* 0x000fe2000c101b24 */
[----:B------:R-:W-:Y:S05]  /*e140*/  EXIT ;  /* 0x000000000000794d */ /* 0x000fea0003800000 */
.L_x_2257:
[----:B------:R-:W-:Y:S01]  /*e150*/  STG.E desc[UR36][R16.64], R30 ;  /* 0x0000001e10007986 */ /* 0x000fe2000c101924 */
[----:B------:R-:W-:Y:S05]  /*e160*/  EXIT ;  /* 0x000000000000794d */ /* 0x000fea0003800000 */
.L_x_2260:
        /* <DEDUP_REMOVED lines=9> */
.L_x_3956:


//--------------------- .text._ZN2at6native27unrolled_elementwise_kernelIZZNS0_61_GLOBAL__N__ae8afa13_23_FlattenIndicesKernel_cu_1520ed90_309421_flatten_indices_implINS2_18CUDAKernelLauncherEiLl0EEENS_6TensorERKS5_N3c108ArrayRefIlEEENKUlvE0_clEvEUllE_St5arrayIPcLm2EELi4E23TrivialOffsetCalculatorILi1EjESH_NS0_6memory12LoadWithCastILi1EEENSI_13StoreWithCastILi1EEEEEviT_T0_T2_T3_T4_T5_ --------------------------
	.section	.text._ZN2at6native27unrolled_elementwise_kernelIZZNS0_61_GLOBAL__N__ae8afa13_23_FlattenIndicesKernel_cu_1520ed90_309421_flatten_indices_implINS2_18CUDAKernelLauncherEiLl0EEENS_6TensorERKS5_N3c108ArrayRefIlEEENKUlvE0_clEvEUllE_St5arrayIPcLm2EELi4E23TrivialOffsetCalculatorILi1EjESH_NS0_6memory12LoadWithCastILi1EEENSI_13StoreWithCastILi1EEEEEviT_T0_T2_T3_T4_T5_,"ax",@progbits
	.align	128
        .global         _ZN2at6native27unrolled_elementwise_kernelIZZNS0_61_GLOBAL__N__ae8afa13_23_FlattenIndicesKernel_cu_1520ed90_309421_flatten_indices_implINS2_18CUDAKernelLauncherEiLl0EEENS_6TensorERKS5_N3c108ArrayRefIlEEENKUlvE0_clEvEUllE_St5arrayIPcLm2EELi4E23TrivialOffsetCalculatorILi1EjESH_NS0_6memory12LoadWithCastILi1EEENSI_13StoreWithCastILi1EEEEEviT_T0_T2_T3_T4_T5_
        .type           _ZN2at6native27unrolled_elementwise_kernelIZZNS0_61_GLOBAL__N__ae8afa13_23_FlattenIndicesKernel_cu_1520ed90_309421_flatten_indices_implINS2_18CUDAKernelLauncherEiLl0EEENS_6TensorERKS5_N3c108ArrayRefIlEEENKUlvE0_clEvEUllE_St5arrayIPcLm2EELi4E23TrivialOffsetCalculatorILi1EjESH_NS0_6memory12LoadWithCastILi1EEENSI_13StoreWithCastILi1EEEEEviT_T0_T2_T3_T4_T5_,@function
        .size           _ZN2at6native27unrolled_elementwise_kernelIZZNS0_61_GLOBAL__N__ae8afa13_23_FlattenIndicesKernel_cu_1520ed90_309421_flatten_indices_implINS2_18CUDAKernelLauncherEiLl0EEENS_6TensorERKS5_N3c108ArrayRefIlEEENKUlvE0_clEvEUllE_St5arrayIPcLm2EELi4E23TrivialOffsetCalculatorILi1EjESH_NS0_6memory12LoadWithCastILi1EEENSI_13StoreWithCastILi1EEEEEviT_T0_T2_T3_T4_T5_,(.L_x_3957 - _ZN2at6native27unrolled_elementwise_kernelIZZNS0_61_GLOBAL__N__ae8afa13_23_FlattenIndicesKernel_cu_1520ed90_309421_flatten_indices_implINS2_18CUDAKernelLauncherEiLl0EEENS_6TensorERKS5_N3c108ArrayRefIlEEENKUlvE0_clEvEUllE_St5arrayIPcLm2EELi4E23TrivialOffsetCalculatorILi1EjESH_NS0_6memory12LoadWithCastILi1EEENSI_13StoreWithCastILi1EEEEEviT_T0_T2_T3_T4_T5_)
        .other          _ZN2at6native27unrolled_elementwise_kernelIZZNS0_61_GLOBAL__N__ae8afa13_23_FlattenIndicesKernel_cu_1520ed90_309421_flatten_indices_implINS2_18CUDAKernelLauncherEiLl0EEENS_6TensorERKS5_N3c108ArrayRefIlEEENKUlvE0_clEvEUllE_St5arrayIPcLm2EELi4E23TrivialOffsetCalculatorILi1EjESH_NS0_6memory12LoadWithCastILi1EEENSI_13StoreWithCastILi1EEEEEviT_T0_T2_T3_T4_T5_,@"STO_CUDA_ENTRY STV_DEFAULT"
_ZN2at6native27unrolled_elementwise_kernelIZZNS0_61_GLOBAL__N__ae8afa13_23_FlattenIndicesKernel_cu_1520ed90_309421_flatten_indices_implINS2_18CUDAKernelLauncherEiLl0EEENS_6TensorERKS5_N3c108ArrayRefIlEEENKUlvE0_clEvEUllE_St5arrayIPcLm2EELi4E23TrivialOffsetCalculatorILi1EjESH_NS0_6memory12LoadWithCastILi1EEENSI_13StoreWithCastILi1EEEEEviT_T0_T2_T3_T4_T5_:
.text._ZN2at6native27unrolled_elementwise_kernelIZZNS0_61_GLOBAL__N__ae8afa13_23_FlattenIndicesKernel_cu_1520ed90_309421_flatten_indices_implINS2_18CUDAKernelLauncherEiLl0EEENS_6TensorERKS5_N3c108ArrayRefIlEEENKUlvE0_clEvEUllE_St5arrayIPcLm2EELi4E23TrivialOffsetCalculatorILi1EjESH_NS0_6memory12LoadWithCastILi1EEENSI_13StoreWithCastILi1EEEEEviT_T0_T2_T3_T4_T5_:
[----:B------:R-:W0:Y:S01]  /*0000*/  LDC R1, c[0x0][0x28] ;  /* 0x00000a00ff017b82 */ /* 0x000e220000000800 */
[----:B------:R-:W1:Y:S07]  /*0010*/  S2R R26, SR_TID.X ;  /* 0x00000000001a7919 */ /* 0x000e6e0000002100 */
[----:B------:R-:W2:Y:S01]  /*0020*/  S2UR UR39, SR_CTAID.X ;  /* 0x00000000002779c3 */ /* 0x000ea20000002500 */
[----:B------:R-:W-:Y:S01]  /*0030*/  ULDC UR38, c[0x0][0x210] ;  /* 0x0000840000267ab9 */ /* 0x000fe20000000800 */
[----:B------:R-:W-:Y:S01]  /*0040*/  ULDC.64 UR36, c[0x0][0x208] ;  /* 0x0000820000247ab9 */ /* 0x000fe20000000a00 */
[----:B------:R-:W-:Y:S01]  /*0050*/  BSSY B6, `(.L_x_2261) ;  /* 0x00000f4000067945 */ /* 0x000fe20003800000 */
[----:B------:R-:W-:-:S02]  /*0060*/  CS2R R24, SRZ ;  /* 0x0000000000187805 */ /* 0x000fc4000001ff00 */
[----:B------:R-:W-:Y:S02]  /*0070*/  CS2R R22, SRZ ;  /* 0x0000000000167805 */ /* 0x000fe4000001ff00 */
[----:B------:R-:W3:Y:S01]  /*0080*/  LDC.U8 R27, c[0x0][0x25c] ;  /* 0x00009700ff1b7b82 */ /* 0x000ee20000000000 */
[----:B--2---:R-:W-:-:S06]  /*0090*/  UIMAD UR38, UR39, -0x200, UR38 ;  /* 0xfffffe00272678a4 */ /* 0x004fcc000f8e0226 */
[----:B-1----:R-:W-:-:S13]  /*00a0*/  ISETP.GE.AND P0, PT, R26, UR38, PT ;  /* 0x000000261a007c0c */ /* 0x002fda000bf06270 */
[----:B0-----:R-:W-:Y:S05]  /*00b0*/  @P0 BRA `(.L_x_2262) ;  /* 0x0000000c00b40947 */ /* 0x001fea0003800000 */
[----:B------:R-:W0:Y:S01]  /*00c0*/  LDC.64 R2, c[0x0][0x250] ;  /* 0x00009400ff027b82 */ /* 0x000e220000000a00 */
[----:B---3--:R-:W-:Y:S01]  /*00d0*/  PRMT R0, R27, 0x9910, RZ ;  /* 0x000099101b007816 */ /* 0x008fe200000000ff */
[----:B------:R-:W-:Y:S01]  /*00e0*/  IMAD.U32 R5, RZ, RZ, UR39 ;  /* 0x00000027ff057e24 */ /* 0x000fe2000f8e00ff */
[----:B------:R-:W-:Y:S02]  /*00f0*/  ULDC UR4, c[0x0][0x260] ;  /* 0x0000980000047ab9 */ /* 0x000fe40000000800 */
[----:B------:R-:W-:Y:S01]  /*0100*/  ISETP.GT.AND P0, PT, R0, 0x9, PT ;  /* 0x000000090000780c */ /* 0x000fe20003f04270 */
[----:B------:R-:W-:-:S04]  /*0110*/  IMAD R26, R5, 0x200, R26 ;  /* 0x00000200051a7824 */ /* 0x000fc800078e021a */
[----:B------:R-:W-:-:S05]  /*0120*/  IMAD R5, R26, UR4, RZ ;  /* 0x000000041a057c24 */ /* 0x000fca000f8e02ff */
[----:B0-----:R-:W-:-:S05]  /*0130*/  IADD3 R2, P1, R5, R2, RZ ;  /* 0x0000000205027210 */ /* 0x001fca0007f3e0ff */
[----:B------:R-:W-:Y:S01]  /*0140*/  IMAD.X R3, RZ, RZ, R3, P1 ;  /* 0x000000ffff037224 */ /* 0x000fe200008e0603 */
[----:B------:R-:W-:Y:S07]  /*0150*/  @P0 BRA `(.L_x_2263) ;  /* 0x0000000000e40947 */ /* 0x000fee0003800000 */
        /* <DEDUP_REMOVED lines=11> */
.L_x_2266:
[----:B------:R1:W5:Y:S01]  /*0210*/  LDG.E.U8 R22, desc[UR36][R2.64] ;  /* 0x0000002402167981 */ /* 0x000362000c1e1100 */
[----:B------:R-:W-:Y:S01]  /*0220*/  IMAD.MOV.U32 R23, RZ, RZ, RZ ;  /* 0x000000ffff177224 */ /* 0x000fe200078e00ff */
[----:B------:R-:W-:Y:S06]  /*0230*/  BRA `(.L_x_2268) ;  /* 0x0000000c004c7947 */ /* 0x000fec0003800000 */
.L_x_2265:
        /* <DEDUP_REMOVED lines=8> */
.L_x_2270:
[----:B------:R-:W2:Y:S02]  /*02c0*/  LDG.E R22, desc[UR36][R2.64] ;  /* 0x0000002402167981 */ /* 0x000ea4000c1e1900 */
[----:B--2---:R-:W-:Y:S01]  /*02d0*/  SHF.R.S32.HI R23, RZ, 0x1f, R22 ;  /* 0x0000001fff177819 */ /* 0x004fe20000011416 */
[----:B------:R-:W-:Y:S06]  /*02e0*/  BRA `(.L_x_2268) ;  /* 0x0000000c00207947 */ /* 0x000fec0003800000 */
.L_x_2269:
[----:B------:R-:W2:Y:S02]  /*02f0*/  LDG.E.S16 R22, desc[UR36][R2.64] ;  /* 0x0000002402167981 */ /* 0x000ea4000c1e1700 */
[----:B--2---:R-:W-:Y:S01]  /*0300*/  SHF.R.S32.HI R23, RZ, 0x1f, R22 ;  /* 0x0000001fff177819 */ /* 0x004fe20000011416 */
[----:B------:R-:W-:Y:S06]  /*0310*/  BRA `(.L_x_2268) ;  /* 0x0000000c00147947 */ /* 0x000fec0003800000 */
.L_x_2264:
        /* <DEDUP_REMOVED lines=9> */
.L_x_2272:
[----:B------:R-:W2:Y:S02]  /*03b0*/  LDG.E.U16 R2, desc[UR36][R2.64] ;  /* 0x0000002402027981 */ /* 0x000ea4000c1e1500 */
[----:B--2---:R-:W-:-:S06]  /*03c0*/  HADD2.F32 R22, -RZ, R2.H0_H0 ;  /* 0x20000002ff167230 */ /* 0x004fcc0000004100 */
[----:B------:R-:W0:Y:S01]  /*03d0*/  F2I.S64.TRUNC R22, R22 ;  /* 0x0000001600167311 */ /* 0x000e22000020d900 */
[----:B------:R-:W-:Y:S05]  /*03e0*/  BRA `(.L_x_2268) ;  /* 0x0000000800e07947 */ /* 0x000fea0003800000 */
.L_x_2271:
        /* <DEDUP_REMOVED lines=9> */
.L_x_2274:
[----:B------:R-:W2:Y:S02]  /*0480*/  LDG.E.U16 R2, desc[UR36][R2.64] ;  /* 0x0000002402027981 */ /* 0x000ea4000c1e1500 */
[----:B--2---:R-:W-:-:S06]  /*0490*/  HADD2.F32 R22, -RZ, R2.H0_H0 ;  /* 0x20000002ff167230 */ /* 0x004fcc0000004100 */
[----:B------:R-:W4:Y:S01]  /*04a0*/  F2I.S64.TRUNC R22, R22 ;  /* 0x0000001600167311 */ /* 0x000f22000020d900 */
[----:B------:R-:W-:Y:S05]  /*04b0*/  BRA `(.L_x_2268) ;  /* 0x0000000800ac7947 */ /* 0x000fea0003800000 */
.L_x_2273:
[----:B------:R-:W2:Y:S02]  /*04c0*/  LDG.E.64 R2, desc[UR36][R2.64] ;  /* 0x0000002402027981 */ /* 0x000ea4000c1e1b00 */
[----:B--2---:R2:W3:Y:S01]  /*04d0*/  F2I.S64.F64.TRUNC R22, R2 ;  /* 0x0000000200167311 */ /* 0x0044e2000030d900 */
[----:B------:R-:W-:Y:S05]  /*04e0*/  BRA `(.L_x_2268) ;  /* 0x0000000800a07947 */ /* 0x000fea0003800000 */
.L_x_2263:
        /* <DEDUP_REMOVED lines=13> */
.L_x_2277:
[----:B------:R-:W2:Y:S02]  /*05c0*/  LDG.E.64 R2, desc[UR36][R2.64] ;  /* 0x0000002402027981 */ /* 0x000ea4000c1e1b00 */
[----:B--2---:R0:W1:Y:S01]  /*05d0*/  F2I.S64.F64.TRUNC R22, R2 ;  /* 0x0000000200167311 */ /* 0x004062000030d900 */
[----:B------:R-:W-:Y:S05]  /*05e0*/  BRA `(.L_x_2268) ;  /* 0x0000000800607947 */ /* 0x000fea0003800000 */
.L_x_2276:
        /* <DEDUP_REMOVED lines=27> */
.L_x_2279:
        /* <DEDUP_REMOVED lines=15> */
.L_x_2278:
[----:B------:R-:W2:Y:S02]  /*0890*/  LDG.E.U16 R22, desc[UR36][R2.64] ;  /* 0x0000002402167981 */ /* 0x000ea4000c1e1500 */
[----:B--2---:R-:W-:-:S06]  /*08a0*/  IMAD.U32 R22, R22, 0x10000, RZ ;  /* 0x0001000016167824 */ /* 0x004fcc00078e00ff */
[----:B------:R-:W0:Y:S01]  /*08b0*/  F2I.S64.TRUNC R22, R22 ;  /* 0x0000001600167311 */ /* 0x000e22000020d900 */
[----:B------:R-:W-:Y:S05]  /*08c0*/  BRA `(.L_x_2268) ;  /* 0x0000000400a87947 */ /* 0x000fea0003800000 */
.L_x_2275:
        /* <DEDUP_REMOVED lines=11> */
.L_x_2282:
        /* <DEDUP_REMOVED lines=21> */
.L_x_2286:
[----:B------:R-:W-:Y:S05]  /*0ad0*/  BSYNC B1 ;  /* 0x0000000000017941 */ /* 0x000fea0003800000 */
.L_x_2285:
[----:B------:R-:W-:Y:S01]  /*0ae0*/  IMAD.SHL.U32 R2, R2, 0x100000, RZ ;  /* 0x0010000002027824 */ /* 0x000fe200078e00ff */
[----:B------:R-:W-:-:S04]  /*0af0*/  LEA R3, R0, 0x3b800000, 0x17 ;  /* 0x3b80000000037811 */ /* 0x000fc800078eb8ff */
[----:B------:R-:W-:-:S07]  /*0b00*/  LOP3.LUT R22, R3, R2, R22, 0xfe, !PT ;  /* 0x0000000203167212 */ /* 0x000fce00078efe16 */
.L_x_2284:
[----:B------:R-:W-:Y:S05]  /*0b10*/  BSYNC B0 ;  /* 0x0000000000007941 */ /* 0x000fea0003800000 */
.L_x_2283:
[----:B------:R-:W0:Y:S01]  /*0b20*/  F2I.S64.TRUNC R22, R22 ;  /* 0x0000001600167311 */ /* 0x000e22000020d900 */
[----:B------:R-:W-:Y:S05]  /*0b30*/  BRA `(.L_x_2268) ;  /* 0x00000004000c7947 */ /* 0x000fea0003800000 */
.L_x_2281:
        /* <DEDUP_REMOVED lines=21> */
.L_x_2290:
[----:B------:R-:W-:Y:S05]  /*0c90*/  BSYNC B1 ;  /* 0x0000000000017941 */ /* 0x000fea0003800000 */
.L_x_2289:
[----:B------:R-:W-:Y:S01]  /*0ca0*/  IMAD.SHL.U32 R2, R2, 0x200000, RZ ;  /* 0x0020000002027824 */ /* 0x000fe200078e00ff */
[----:B------:R-:W-:-:S04]  /*0cb0*/  LEA R3, R0, 0x37800000, 0x17 ;  /* 0x3780000000037811 */ /* 0x000fc800078eb8ff */
[----:B------:R-:W-:-:S07]  /*0cc0*/  LOP3.LUT R22, R3, R2, R22, 0xfe, !PT ;  /* 0x0000000203167212 */ /* 0x000fce00078efe16 */
.L_x_2288:
[----:B------:R-:W-:Y:S05]  /*0cd0*/  BSYNC B0 ;  /* 0x0000000000007941 */ /* 0x000fea0003800000 */
.L_x_2287:
[----:B------:R-:W0:Y:S01]  /*0ce0*/  F2I.S64.TRUNC R22, R22 ;  /* 0x0000001600167311 */ /* 0x000e22000020d900 */
[----:B------:R-:W-:Y:S05]  /*0cf0*/  BRA `(.L_x_2268) ;  /* 0x00000000009c7947 */ /* 0x000fea0003800000 */
.L_x_2280:
        /* <DEDUP_REMOVED lines=14> */
.L_x_2294:
[----:B------:R-:W-:Y:S05]  /*0de0*/  BSYNC B0 ;  /* 0x0000000000007941 */ /* 0x000fea0003800000 */
.L_x_2293:
[----:B------:R-:W0:Y:S01]  /*0df0*/  F2I.S64.TRUNC R22, R22 ;  /* 0x0000001600167311 */ /* 0x000e22000020d900 */
[----:B------:R-:W-:Y:S05]  /*0e00*/  BRA `(.L_x_2268) ;  /* 0x0000000000587947 */ /* 0x000fea0003800000 */
.L_x_2267:
        /* <DEDUP_REMOVED lines=16> */
.L_x_2295:
[----:B------:R-:W-:Y:S01]  /*0f10*/  CS2R R22, SRZ ;  /* 0x0000000000167805 */ /* 0x000fe2000001ff00 */
[----:B------:R-:W-:Y:S06]  /*0f20*/  BRA `(.L_x_2268) ;  /* 0x0000000000107947 */ /* 0x000fec0003800000 */
.L_x_2292:
[----:B------:R0:W5:Y:S01]  /*0f30*/  LDG.E.64 R22, desc[UR36][R2.64] ;  /* 0x0000002402167981 */ /* 0x000162000c1e1b00 */
[----:B------:R-:W-:Y:S05]  /*0f40*/  BRA `(.L_x_2268) ;  /* 0x0000000000087947 */ /* 0x000fea0003800000 */
.L_x_2291:
[----:B------:R0:W5:Y:S01]  /*0f50*/  LDG.E R22, desc[UR36][R2.64] ;  /* 0x0000002402167981 */ /* 0x000162000c1e1900 */
[----:B------:R-:W-:-:S07]  /*0f60*/  IMAD.MOV.U32 R23, RZ, RZ, RZ ;  /* 0x000000ffff177224 */ /* 0x000fce00078e00ff */
.L_x_2268:
[----:B------:R-:W2:Y:S02]  /*0f70*/  S2R R26, SR_TID.X ;  /* 0x00000000001a7919 */ /* 0x000ea40000002100 */
[----:B--2---:R-:W-:-:S07]  /*0f80*/  VIADD R26, R26, 0x80 ;  /* 0x000000801a1a7836 */ /* 0x004fce0000000000 */
.L_x_2262:
[----:B------:R-:W-:Y:S05]  /*0f90*/  BSYNC B6 ;  /* 0x0000000000067941 */ /* 0x000fea0003800000 */
.L_x_2261:
[----:B------:R-:W-:Y:S01]  /*0fa0*/  ISETP.GE.AND P0, PT, R26, UR38, PT ;  /* 0x000000261a007c0c */ /* 0x000fe2000bf06270 */
[----:B------:R-:W-:-:S12]  /*0fb0*/  BSSY B6, `(.L_x_2296) ;  /* 0x00000ee000067945 */ /* 0x000fd80003800000 */
[----:B------:R-:W-:Y:S05]  /*0fc0*/  @P0 BRA `(.L_x_2297) ;  /* 0x0000000c00b00947 */ /* 0x000fea0003800000 */
[----:B01----:R-:W0:Y:S01]  /*0fd0*/  LDC.64 R2, c[0x0][0x250] ;  /* 0x00009400ff027b82 */ /* 0x003e220000000a00 */
[----:B------:R-:W-:Y:S01]  /*0fe0*/  IMAD.U32 R5, RZ, RZ, UR39 ;  /* 0x00000027ff057e24 */ /* 0x000fe2000f8e00ff */
[----:B---3--:R-:W-:Y:S01]  /*0ff0*/  PRMT R4, R27, 0x9910, RZ ;  /* 0x000099101b047816 */ /* 0x008fe200000000ff */
[----:B------:R-:W-:Y:S02]  /*1000*/  ULDC UR4, c[0x0][0x260] ;  /* 0x0000980000047ab9 */ /* 0x000fe40000000800 */
[----:B------:R-:W-:-:S04]  /*1010*/  IMAD R0, R5, 0x200, R26 ;  /* 0x0000020005007824 */ /* 0x000fc800078e021a */
        /* <DEDUP_REMOVED lines=17> */
.L_x_2301:
[----:B------:R0:W5:Y:S01]  /*1130*/  LDG.E.U8 R24, desc[UR36][R2.64] ;  /* 0x0000002402187981 */ /* 0x000162000c1e1100 */
[----:B------:R-:W-:Y:S01]  /*1140*/  IMAD.MOV.U32 R25, RZ, RZ, RZ ;  /* 0x000000ffff197224 */ /* 0x000fe200078e00ff */
[----:B------:R-:W-:Y:S06]  /*1150*/  BRA `(.L_x_2303) ;  /* 0x0000000c00487947 */ /* 0x000fec0003800000 */
.L_x_2300:
        /* <DEDUP_REMOVED lines=8> */
.L_x_2305:
[----:B------:R-:W2:Y:S02]  /*11e0*/  LDG.E R24, desc[UR36][R2.64] ;  /* 0x0000002402187981 */ /* 0x000ea4000c1e1900 */
[----:B--2---:R-:W-:Y:S01]  /*11f0*/  SHF.R.S32.HI R25, RZ, 0x1f, R24 ;  /* 0x0000001fff197819 */ /* 0x004fe20000011418 */
[----:B------:R-:W-:Y:S06]  /*1200*/  BRA `(.L_x_2303) ;  /* 0x0000000c001c7947 */ /* 0x000fec0003800000 */
.L_x_2304:
[----:B------:R-:W2:Y:S02]  /*1210*/  LDG.E.S16 R24, desc[UR36][R2.64] ;  /* 0x0000002402187981 */ /* 0x000ea4000c1e1700 */
[----:B--2---:R-:W-:Y:S01]  /*1220*/  SHF.R.S32.HI R25, RZ, 0x1f, R24 ;  /* 0x0000001fff197819 */ /* 0x004fe20000011418 */
[----:B------:R-:W-:Y:S06]  /*1230*/  BRA `(.L_x_2303) ;  /* 0x0000000c00107947 */ /* 0x000fec0003800000 */
.L_x_2299:
        /* <DEDUP_REMOVED lines=9> */
.L_x_2307:
[----:B------:R-:W2:Y:S02]  /*12d0*/  LDG.E.U16 R2, desc[UR36][R2.64] ;  /* 0x0000002402027981 */ /* 0x000ea4000c1e1500 */
[----:B--2---:R-:W-:-:S06]  /*12e0*/  HADD2.F32 R24, -RZ, R2.H0_H0 ;  /* 0x20000002ff187230 */ /* 0x004fcc0000004100 */
[----:B------:R-:W0:Y:S01]  /*12f0*/  F2I.S64.TRUNC R24, R24 ;  /* 0x0000001800187311 */ /* 0x000e22000020d900 */
[----:B------:R-:W-:Y:S05]  /*1300*/  BRA `(.L_x_2303) ;  /* 0x0000000800dc7947 */ /* 0x000fea0003800000 */
.L_x_2306:
        /* <DEDUP_REMOVED lines=9> */
.L_x_2309:
[----:B------:R-:W2:Y:S02]  /*13a0*/  LDG.E.U16 R2, desc[UR36][R2.64] ;  /* 0x0000002402027981 */ /* 0x000ea4000c1e1500 */
[----:B--2---:R-:W-:-:S06]  /*13b0*/  HADD2.F32 R24, -RZ, R2.H0_H0 ;  /* 0x20000002ff187230 */ /* 0x004fcc0000004100 */
[----:B------:R-:W0:Y:S01]  /*13c0*/  F2I.S64.TRUNC R24, R24 ;  /* 0x0000001800187311 */ /* 0x000e22000020d900 */
[----:B------:R-:W-:Y:S05]  /*13d0*/  BRA `(.L_x_2303) ;  /* 0x0000000800a87947 */ /* 0x000fea0003800000 */
.L_x_2308:
[----:B------:R-:W2:Y:S02]  /*13e0*/  LDG.E.64 R2, desc[UR36][R2.64] ;  /* 0x0000002402027981 */ /* 0x000ea4000c1e1b00 */
[----:B--2---:R0:W1:Y:S01]  /*13f0*/  F2I.S64.F64.TRUNC R24, R2 ;  /* 0x0000000200187311 */ /* 0x004062000030d900 */
[----:B------:R-:W-:Y:S05]  /*1400*/  BRA `(.L_x_2303) ;  /* 0x00000008009c7947 */ /* 0x000fea0003800000 */
.L_x_2298:
        /* <DEDUP_REMOVED lines=13> */
.L_x_2312:
[----:B------:R-:W2:Y:S02]  /*14e0*/  LDG.E.64 R2, desc[UR36][R2.64] ;  /* 0x0000002402027981 */ /* 0x000ea4000c1e1b00 */
[----:B--2---:R0:W1:Y:S01]  /*14f0*/  F2I.S64.F64.TRUNC R24, R2 ;  /* 0x0000000200187311 */ /* 0x004062000030d900 */
[----:B------:R-:W-:Y:S05]  /*1500*/  BRA `(.L_x_2303) ;  /* 0x00000008005c7947 */ /* 0x000fea0003800000 */
.L_x_2311:
        /* <DEDUP_REMOVED lines=27> */
.L_x_2314:
        /* <DEDUP_REMOVED lines=12> */
[----:B------:R2:W3:Y:S01]  /*1780*/  F2I.S64.TRUNC R24, R4 ;  /* 0x0000000400187311 */ /* 0x0004e2000020d900 */
[----:B------:R-:W-:Y:S05]  /*1790*/  BRA `(.L_x_2303) ;  /* 0x0000000400b87947 */ /* 0x000fea0003800000 */
.L_x_2313:
[----:B------:R-:W2:Y:S02]  /*17a0*/  LDG.E.U16 R24, desc[UR36][R2.64] ;  /* 0x0000002402187981 */ /* 0x000ea4000c1e1500 */
[----:B--2---:R-:W-:-:S06]  /*17b0*/  IMAD.U32 R24, R24, 0x10000, RZ ;  /* 0x0001000018187824 */ /* 0x004fcc00078e00ff */
[----:B------:R-:W0:Y:S01]  /*17c0*/  F2I.S64.TRUNC R24, R24 ;  /* 0x0000001800187311 */ /* 0x000e22000020d900 */
[----:B------:R-:W-:Y:S05]  /*17d0*/  BRA `(.L_x_2303) ;  /* 0x0000000400a87947 */ /* 0x000fea0003800000 */
.L_x_2310:
        /* <DEDUP_REMOVED lines=11> */
.L_x_2317:
        /* <DEDUP_REMOVED lines=21> */
.L_x_2321:
[----:B------:R-:W-:Y:S05]  /*19e0*/  BSYNC B1 ;  /* 0x0000000000017941 */ /* 0x000fea0003800000 */
.L_x_2320:
[----:B------:R-:W-:Y:S01]  /*19f0*/  IMAD.SHL.U32 R2, R2, 0x100000, RZ ;  /* 0x0010000002027824 */ /* 0x000fe200078e00ff */
[----:B------:R-:W-:-:S04]  /*1a00*/  LEA R3, R0, 0x3b800000, 0x17 ;  /* 0x3b80000000037811 */ /* 0x000fc800078eb8ff */
[----:B------:R-:W-:-:S07]  /*1a10*/  LOP3.LUT R24, R3, R2, R24, 0xfe, !PT ;  /* 0x0000000203187212 */ /* 0x000fce00078efe18 */
.L_x_2319:
[----:B------:R-:W-:Y:S05]  /*1a20*/  BSYNC B0 ;  /* 0x0000000000007941 */ /* 0x000fea0003800000 */
.L_x_2318:
[----:B------:R-:W0:Y:S01]  /*1a30*/  F2I.S64.TRUNC R24, R24 ;  /* 0x0000001800187311 */ /* 0x000e22000020d900 */
[----:B------:R-:W-:Y:S05]  /*1a40*/  BRA `(.L_x_2303) ;  /* 0x00000004000c7947 */ /* 0x000fea0003800000 */
.L_x_2316:
        /* <DEDUP_REMOVED lines=21> */
.L_x_2325:
[----:B------:R-:W-:Y:S05]  /*1ba0*/  BSYNC B1 ;  /* 0x0000000000017941 */ /* 0x000fea0003800000 */
.L_x_2324:
[----:B------:R-:W-:Y:S01]  /*1bb0*/  IMAD.SHL.U32 R2, R2, 0x200000, RZ ;  /* 0x0020000002027824 */ /* 0x000fe200078e00ff */
[----:B------:R-:W-:-:S04]  /*1bc0*/  LEA R3, R0, 0x37800000, 0x17 ;  /* 0x3780000000037811 */ /* 0x000fc800078eb8ff */
[----:B------:R-:W-:-:S07]  /*1bd0*/  LOP3.LUT R24, R3, R2, R24, 0xfe, !PT ;  /* 0x0000000203187212 */ /* 0x000fce00078efe18 */
.L_x_2323:
[----:B------:R-:W-:Y:S05]  /*1be0*/  BSYNC B0 ;  /* 0x0000000000007941 */ /* 0x000fea0003800000 */
.L_x_2322:
[----:B------:R-:W0:Y:S01]  /*1bf0*/  F2I.S64.TRUNC R24, R24 ;  /* 0x0000001800187311 */ /* 0x000e22000020d900 */
[----:B------:R-:W-:Y:S05]  /*1c00*/  BRA `(.L_x_2303) ;  /* 0x00000000009c7947 */ /* 0x000fea0003800000 */
.L_x_2315:
        /* <DEDUP_REMOVED lines=14> */
.L_x_2329:
[----:B------:R-:W-:Y:S05]  /*1cf0*/  BSYNC B0 ;  /* 0x0000000000007941 */ /* 0x000fea0003800000 */
.L_x_2328:
[----:B------:R-:W0:Y:S01]  /*1d00*/  F2I.S64.TRUNC R24, R24 ;  /* 0x0000001800187311 */ /* 0x000e22000020d900 */
[----:B------:R-:W-:Y:S05]  /*1d10*/  BRA `(.L_x_2303) ;  /* 0x0000000000587947 */ /* 0x000fea0003800000 */
.L_x_2302:
        /* <DEDUP_REMOVED lines=15> */
[----:B-1--45:R-:W-:Y:S05]  /*1e10*/  CALL.ABS.NOINC R2 ;  /* 0x0000000002007343 */ /* 0x032fea0003c00000 */
.L_x_2330:
[----:B------:R-:W-:Y:S01]  /*1e20*/  CS2R R24, SRZ ;  /* 0x0000000000187805 */ /* 0x000fe2000001ff00 */
[----:B------:R-:W-:Y:S06]  /*1e30*/  BRA `(.L_x_2303) ;  /* 0x0000000000107947 */ /* 0x000fec0003800000 */
.L_x_2327:
[----:B------:R0:W5:Y:S01]  /*1e40*/  LDG.E.64 R24, desc[UR36][R2.64] ;  /* 0x0000002402187981 */ /* 0x000162000c1e1b00 */
[----:B------:R-:W-:Y:S05]  /*1e50*/  BRA `(.L_x_2303) ;  /* 0x0000000000087947 */ /* 0x000fea0003800000 */
.L_x_2326:
[----:B------:R0:W5:Y:S01]  /*1e60*/  LDG.E R24, desc[UR36][R2.64] ;  /* 0x0000002402187981 */ /* 0x000162000c1e1900 */
[----:B------:R-:W-:-:S07]  /*1e70*/  IMAD.MOV.U32 R25, RZ, RZ, RZ ;  /* 0x000000ffff197224 */ /* 0x000fce00078e00ff */
.L_x_2303:
[----:B------:R-:W-:-:S07]  /*1e80*/  VIADD R26, R26, 0x80 ;  /* 0x000000801a1a7836 */ /* 0x000fce0000000000 */
.L_x_2297:
[----:B------:R-:W-:Y:S05]  /*1e90*/  BSYNC B6 ;  /* 0x0000000000067941 */ /* 0x000fea0003800000 */
.L_x_2296:
[----:B------:R-:W-:Y:S01]  /*1ea0*/  ISETP.GE.AND P0, PT, R26, UR38, PT ;  /* 0x000000261a007c0c */ /* 0x000fe2000bf06270 */
[----:B------:R-:W-:Y:S01]  /*1eb0*/  BSSY B6, `(.L_x_2331) ;  /* 0x00000f0000067945 */ /* 0x000fe20003800000 */
[----:B------:R-:W-:Y:S02]  /*1ec0*/  CS2R R18, SRZ ;  /* 0x0000000000127805 */ /* 0x000fe4000001ff00 */
[----:B------:R-:W-:-:S09]  /*1ed0*/  CS2R R16, SRZ ;  /* 0x0000000000107805 */ /* 0x000fd2000001ff00 */
[----:B------:R-:W-:Y:S05]  /*1ee0*/  @P0 BRA `(.L_x_2332) ;  /* 0x0000000c00b00947 */ /* 0x000fea0003800000 */
[----:B01----:R-:W0:Y:S01]  /*1ef0*/  LDC.64 R2, c[0x0][0x250] ;  /* 0x00009400ff027b82 */ /* 0x003e220000000a00 */
[----:B------:R-:W-:Y:S01]  /*1f00*/  IMAD.U32 R5, RZ, RZ, UR39 ;  /* 0x00000027ff057e24 */ /* 0x000fe2000f8e00ff */
[----:B--23--:R-:W-:Y:S01]  /*1f10*/  PRMT R4, R27, 0x9910, RZ ;  /* 0x000099101b047816 */ /* 0x00cfe200000000ff */
        /* <DEDUP_REMOVED lines=19> */
.L_x_2336:
[----:B------:R0:W5:Y:S01]  /*2050*/  LDG.E.U8 R16, desc[UR36][R2.64] ;  /* 0x0000002402107981 */ /* 0x000162000c1e1100 */
[----:B------:R-:W-:Y:S01]  /*2060*/  IMAD.MOV.U32 R17, RZ, RZ, RZ ;  /* 0x000000ffff117224 */ /* 0x000fe200078e00ff */
[----:B------:R-:W-:Y:S06]  /*2070*/  BRA `(.L_x_2338) ;  /* 0x0000000c00487947 */ /* 0x000fec0003800000 */
.L_x_2335:
        /* <DEDUP_REMOVED lines=8> */
.L_x_2340:
[----:B------:R-:W2:Y:S02]  /*2100*/  LDG.E R16, desc[UR36][R2.64] ;  /* 0x0000002402107981 */ /* 0x000ea4000c1e1900 */
[----:B--2---:R-:W-:Y:S01]  /*2110*/  SHF.R.S32.HI R17, RZ, 0x1f, R16 ;  /* 0x0000001fff117819 */ /* 0x004fe20000011410 */
[----:B------:R-:W-:Y:S06]  /*2120*/  BRA `(.L_x_2338) ;  /* 0x0000000c001c7947 */ /* 0x000fec0003800000 */
.L_x_2339:
[----:B------:R-:W2:Y:S02]  /*2130*/  LDG.E.S16 R16, desc[UR36][R2.64] ;  /* 0x0000002402107981 */ /* 0x000ea4000c1e1700 */
[----:B--2---:R-:W-:Y:S01]  /*2140*/  SHF.R.S32.HI R17, RZ, 0x1f, R16 ;  /* 0x0000001fff117819 */ /* 0x004fe20000011410 */
[----:B------:R-:W-:Y:S06]  /*2150*/  BRA `(.L_x_2338) ;  /* 0x0000000c00107947 */ /* 0x000fec0003800000 */
.L_x_2334:
        /* <DEDUP_REMOVED lines=9> */
.L_x_2342:
[----:B------:R-:W2:Y:S02]  /*21f0*/  LDG.E.U16 R2, desc[UR36][R2.64] ;  /* 0x0000002402027981 */ /* 0x000ea4000c1e1500 */
[----:B--2---:R-:W-:-:S06]  /*2200*/  HADD2.F32 R16, -RZ, R2.H0_H0 ;  /* 0x20000002ff107230 */ /* 0x004fcc0000004100 */
[----:B------:R-:W0:Y:S01]  /*2210*/  F2I.S64.TRUNC R16, R16 ;  /* 0x0000001000107311 */ /* 0x000e22000020d900 */
[----:B------:R-:W-:Y:S05]  /*2220*/  BRA `(.L_x_2338) ;  /* 0x0000000800dc7947 */ /* 0x000fea0003800000 */
.L_x_2341:
        /* <DEDUP_REMOVED lines=9> */
.L_x_2344:
[----:B------:R-:W2:Y:S02]  /*22c0*/  LDG.E.U16 R2, desc[UR36][R2.64] ;  /* 0x0000002402027981 */ /* 0x000ea4000c1e1500 */
[----:B--2---:R-:W-:-:S06]  /*22d0*/  HADD2.F32 R16, -RZ, R2.H0_H0 ;  /* 0x20000002ff107230 */ /* 0x004fcc0000004100 */
[----:B------:R-:W0:Y:S01]  /*22e0*/  F2I.S64.TRUNC R16, R16 ;  /* 0x0000001000107311 */ /* 0x000e22000020d900 */
[----:B------:R-:W-:Y:S05]  /*22f0*/  BRA `(.L_x_2338) ;  /* 0x0000000800a87947 */ /* 0x000fea0003800000 */
.L_x_2343:
[----:B------:R-:W2:Y:S02]  /*2300*/  LDG.E.64 R2, desc[UR36][R2.64] ;  /* 0x0000002402027981 */ /* 0x000ea4000c1e1b00 */
[----:B--2---:R0:W1:Y:S01]  /*2310*/  F2I.S64.F64.TRUNC R16, R2 ;  /* 0x0000000200107311 */ /* 0x004062000030d900 */
[----:B------:R-:W-:Y:S05]  /*2320*/  BRA `(.L_x_2338) ;  /* 0x00000008009c7947 */ /* 0x000fea0003800000 */
.L_x_2333:
        /* <DEDUP_REMOVED lines=13> */
.L_x_2347:
[----:B------:R-:W2:Y:S02]  /*2400*/  LDG.E.64 R2, desc[UR36][R2.64] ;  /* 0x0000002402027981 */ /* 0x000ea4000c1e1b00 */
[----:B--2---:R0:W1:Y:S01]  /*2410*/  F2I.S64.F64.TRUNC R16, R2 ;  /* 0x0000000200107311 */ /* 0x004062000030d900 */
[----:B------:R-:W-:Y:S05]  /*2420*/  BRA `(.L_x_2338) ;  /* 0x00000008005c7947 */ /* 0x000fea0003800000 */
.L_x_2346:
        /* <DEDUP_REMOVED lines=27> */
.L_x_2349:
        /* <DEDUP_REMOVED lines=14> */
.L_x_2348:
[----:B------:R-:W2:Y:S02]  /*26c0*/  LDG.E.U16 R16, desc[UR36][R2.64] ;  /* 0x0000002402107981 */ /* 0x000ea4000c1e1500 */
[----:B--2---:R-:W-:-:S06]  /*26d0*/  IMAD.U32 R16, R16, 0x10000, RZ ;  /* 0x0001000010107824 */ /* 0x004fcc00078e00ff */
[----:B------:R-:W0:Y:S01]  /*26e0*/  F2I.S64.TRUNC R16, R16 ;  /* 0x0000001000107311 */ /* 0x000e22000020d900 */
[----:B------:R-:W-:Y:S05]  /*26f0*/  BRA `(.L_x_2338) ;  /* 0x0000000400a87947 */ /* 0x000fea0003800000 */
.L_x_2345:
        /* <DEDUP_REMOVED lines=11> */
.L_x_2352:
        /* <DEDUP_REMOVED lines=21> */
.L_x_2356:
[----:B------:R-:W-:Y:S05]  /*2900*/  BSYNC B1 ;  /* 0x0000000000017941 */ /* 0x000fea0003800000 */
.L_x_2355:
[----:B------:R-:W-:Y:S01]  /*2910*/  IMAD.SHL.U32 R2, R2, 0x100000, RZ ;  /* 0x0010000002027824 */ /* 0x000fe200078e00ff */
[----:B------:R-:W-:-:S04]  /*2920*/  LEA R3, R0, 0x3b800000, 0x17 ;  /* 0x3b80000000037811 */ /* 0x000fc800078eb8ff */
[----:B------:R-:W-:-:S07]  /*2930*/  LOP3.LUT R16, R3, R2, R16, 0xfe, !PT ;  /* 0x0000000203107212 */ /* 0x000fce00078efe10 */
.L_x_2354:
[----:B------:R-:W-:Y:S05]  /*2940*/  BSYNC B0 ;  /* 0x0000000000007941 */ /* 0x000fea0003800000 */
.L_x_2353:
[----:B------:R-:W1:Y:S01]  /*2950*/  F2I.S64.TRUNC R16, R16 ;  /* 0x0000001000107311 */ /* 0x000e62000020d900 */
[----:B------:R-:W-:Y:S05]  /*2960*/  BRA `(.L_x_2338) ;  /* 0x00000004000c7947 */ /* 0x000fea0003800000 */
.L_x_2351:
        /* <DEDUP_REMOVED lines=21> */
.L_x_2360:
[----:B------:R-:W-:Y:S05]  /*2ac0*/  BSYNC B1 ;  /* 0x0000000000017941 */ /* 0x000fea0003800000 */
.L_x_2359:
[----:B------:R-:W-:Y:S01]  /*2ad0*/  IMAD.SHL.U32 R2, R2, 0x200000, RZ ;  /* 0x0020000002027824 */ /* 0x000fe200078e00ff */
[----:B------:R-:W-:-:S04]  /*2ae0*/  LEA R3, R0, 0x37800000, 0x17 ;  /* 0x3780000000037811 */ /* 0x000fc800078eb8ff */
[----:B------:R-:W-:-:S07]  /*2af0*/  LOP3.LUT R16, R3, R2, R16, 0xfe, !PT ;  /* 0x0000000203107212 */ /* 0x000fce00078efe10 */
.L_x_2358:
[----:B------:R-:W-:Y:S05]  /*2b00*/  BSYNC B0 ;  /* 0x0000000000007941 */ /* 0x000fea0003800000 */
.L_x_2357:
[----:B------:R-:W2:Y:S01]  /*2b10*/  F2I.S64.TRUNC R16, R16 ;  /* 0x0000001000107311 */ /* 0x000ea2000020d900 */
[----:B------:R-:W-:Y:S05]  /*2b20*/  BRA `(.L_x_2338) ;  /* 0x00000000009c7947 */ /* 0x000fea0003800000 */
.L_x_2350:
        /* <DEDUP_REMOVED lines=14> */
.L_x_2364:
[----:B------:R-:W-:Y:S05]  /*2c10*/  BSYNC B0 ;  /* 0x0000000000007941 */ /* 0x000fea0003800000 */
.L_x_2363:
[----:B------:R-:W0:Y:S01]  /*2c20*/  F2I.S64.TRUNC R16, R16 ;  /* 0x0000001000107311 */ /* 0x000e22000020d900 */
[----:B------:R-:W-:Y:S05]  /*2c30*/  BRA `(.L_x_2338) ;  /* 0x0000000000587947 */ /* 0x000fea0003800000 */
.L_x_2337:
        /* <DEDUP_REMOVED lines=16> */
.L_x_2365:
[----:B------:R-:W-:Y:S01]  /*2d40*/  CS2R R16, SRZ ;  /* 0x0000000000107805 */ /* 0x000fe2000001ff00 */
[----:B------:R-:W-:Y:S06]  /*2d50*/  BRA `(.L_x_2338) ;  /* 0x0000000000107947 */ /* 0x000fec0003800000 */
.L_x_2362:
[----:B------:R0:W5:Y:S01]  /*2d60*/  LDG.E.64 R16, desc[UR36][R2.64] ;  /* 0x0000002402107981 */ /* 0x000162000c1e1b00 */
[----:B------:R-:W-:Y:S05]  /*2d70*/  BRA `(.L_x_2338) ;  /* 0x0000000000087947 */ /* 0x000fea0003800000 */
.L_x_2361:
[----:B------:R3:W5:Y:S01]  /*2d80*/  LDG.E R16, desc[UR36][R2.64] ;  /* 0x0000002402107981 */ /* 0x000762000c1e1900 */
[----:B------:R-:W-:-:S07]  /*2d90*/  IMAD.MOV.U32 R17, RZ, RZ, RZ ;  /* 0x000000ffff117224 */ /* 0x000fce00078e00ff */
.L_x_2338:
[----:B------:R-:W-:-:S07]  /*2da0*/  VIADD R26, R26, 0x80 ;  /* 0x000000801a1a7836 */ /* 0x000fce0000000000 */
.L_x_2332:
[----:B------:R-:W-:Y:S05]  /*2db0*/  BSYNC B6 ;  /* 0x0000000000067941 */ /* 0x000fea0003800000 */
.L_x_2331:
[----:B------:R-:W-:Y:S01]  /*2dc0*/  ISETP.GE.AND P0, PT, R26, UR38, PT ;  /* 0x000000261a007c0c */ /* 0x000fe2000bf06270 */
[----:B------:R-:W-:-:S12]  /*2dd0*/  BSSY B6, `(.L_x_2366) ;  /* 0x00000eb000067945 */ /* 0x000fd80003800000 */
[----:B------:R-:W-:Y:S05]  /*2de0*/  @P0 BRA `(.L_x_2367) ;  /* 0x0000000c00a40947 */ /* 0x000fea0003800000 */
[----:B01-3--:R-:W0:Y:S01]  /*2df0*/  LDC.64 R2, c[0x0][0x250] ;  /* 0x00009400ff027b82 */ /* 0x00be220000000a00 */
[----:B------:R-:W-:Y:S01]  /*2e00*/  PRMT R0, R27, 0x9910, RZ ;  /* 0x000099101b007816 */ /* 0x000fe200000000ff */
        /* <DEDUP_REMOVED lines=16> */
[----:B------:R-:W3:Y:S02]  /*2f10*/  LDG.E.S8 R18, desc[UR36][R2.64] ;  /* 0x0000002402127981 */ /* 0x000ee4000c1e1300 */
[----:B---3--:R-:W-:Y:S01]  /*2f20*/  SHF.R.S32.HI R19, RZ, 0x1f, R18 ;  /* 0x0000001fff137819 */ /* 0x008fe20000011412 */
[----:B------:R-:W-:Y:S06]  /*2f30*/  BRA `(.L_x_2367) ;  /* 0x0000000c00507947 */ /* 0x000fec0003800000 */
.L_x_2371:
[----:B------:R0:W5:Y:S01]  /*2f40*/  LDG.E.U8 R18, desc[UR36][R2.64] ;  /* 0x0000002402127981 */ /* 0x000162000c1e1100 */
[----:B------:R-:W-:Y:S01]  /*2f50*/  IMAD.MOV.U32 R19, RZ, RZ, RZ ;  /* 0x000000ffff137224 */ /* 0x000fe200078e00ff */
[----:B------:R-:W-:Y:S06]  /*2f60*/  BRA `(.L_x_2367) ;  /* 0x0000000c00447947 */ /* 0x000fec0003800000 */
.L_x_2370:
        /* <DEDUP_REMOVED lines=8> */
.L_x_2374:
[----:B------:R-:W3:Y:S02]  /*2ff0*/  LDG.E R18, desc[UR36][R2.64] ;  /* 0x0000002402127981 */ /* 0x000ee4000c1e1900 */
[----:B---3--:R-:W-:Y:S01]  /*3000*/  SHF.R.S32.HI R19, RZ, 0x1f, R18 ;  /* 0x0000001fff137819 */ /* 0x008fe20000011412 */
[----:B------:R-:W-:Y:S06]  /*3010*/  BRA `(.L_x_2367) ;  /* 0x0000000c00187947 */ /* 0x000fec0003800000 */
.L_x_2373:
[----:B------:R-:W3:Y:S02]  /*3020*/  LDG.E.S16 R18, desc[UR36][R2.64] ;  /* 0x0000002402127981 */ /* 0x000ee4000c1e1700 */
[----:B---3--:R-:W-:Y:S01]  /*3030*/  SHF.R.S32.HI R19, RZ, 0x1f, R18 ;  /* 0x0000001fff137819 */ /* 0x008fe20000011412 */
[----:B------:R-:W-:Y:S06]  /*3040*/  BRA `(.L_x_2367) ;  /* 0x0000000c000c7947 */ /* 0x000fec0003800000 */
.L_x_2369:
[----:B------:R-:W-:-:S13]  /*3050*/  ISETP.GT.AND P0, PT, R0, 0x6, PT ;  /* 0x000000060000780c */ /* 0x000fda0003f04270 */
[----:B------:R-:W-:Y:S05]  /*3060*/  @P0 BRA `(.L_x_2375) ;  /* 0x00000000002c0947 */ /* 0x000fea0003800000 */
[----:B------:R-:W-:-:S13]  /*3070*/  ISETP.NE.AND P0, PT, R0, 0x5, PT ;  /* 0x000000050000780c */ /* 0x000fda0003f05270 */
[----:B------:R-:W-:Y:S05]  /*3080*/  @!P0 BRA `(.L_x_2376) ;  /* 0x0000000000148947 */ /* 0x000fea0003800000 */
[----:B------:R-:W-:-:S13]  /*3090*/  ISETP.NE.AND P0, PT, R0, 0x6, PT ;  /* 0x000000060000780c */ /* 0x000fda0003f05270 */
[----:B------:R-:W-:Y:S05]  /*30a0*/  @P0 BRA `(.L_x_2372) ;  /* 0x0000000800a00947 */ /* 0x000fea0003800000 */
[----:B------:R-:W3:Y:S02]  /*30b0*/  LDG.E R2, desc[UR36][R2.64] ;  /* 0x0000002402027981 */ /* 0x000ee4000c1e1900 */
[----:B---3--:R0:W1:Y:S01]  /*30c0*/  F2I.S64.TRUNC R18, R2 ;  /* 0x0000000200127311 */ /* 0x008062000020d900 */
[----:B------:R-:W-:Y:S05]  /*30d0*/  BRA `(.L_x_2367) ;  /* 0x0000000800e87947 */ /* 0x000fea0003800000 */
.L_x_2376:
[----:B------:R-:W3:Y:S02]  /*30e0*/  LDG.E.U16 R2, desc[UR36][R2.64] ;  /* 0x0000002402027981 */ /* 0x000ee4000c1e1500 */
[----:B---3--:R-:W-:-:S06]  /*30f0*/  HADD2.F32 R18, -RZ, R2.H0_H0 ;  /* 0x20000002ff127230 */ /* 0x008fcc0000004100 */
[----:B------:R-:W0:Y:S01]  /*3100*/  F2I.S64.TRUNC R18, R18 ;  /* 0x0000001200127311 */ /* 0x000e22000020d900 */
[----:B------:R-:W-:Y:S05]  /*3110*/  BRA `(.L_x_2367) ;  /* 0x0000000800d87947 */ /* 0x000fea0003800000 */
.L_x_2375:
[----:B------:R-:W-:-:S13]  /*3120*/  ISETP.NE.AND P0, PT, R0, 0x7, PT ;  /* 0x000000070000780c */ /* 0x000fda0003f05270 */
[----:B------:R-:W-:Y:S05]  /*3130*/  @!P0 BRA `(.L_x_2377) ;  /* 0x00000000002c8947 */ /* 0x000fea0003800000 */
[----:B------:R-:W-:-:S13]  /*3140*/  ISETP.NE.AND P0, PT, R0, 0x8, PT ;  /* 0x000000080000780c */ /* 0x000fda0003f05270 */
[----:B------:R-:W-:Y:S05]  /*3150*/  @!P0 BRA `(.L_x_2378) ;  /* 0x0000000000148947 */ /* 0x000fea0003800000 */
[----:B------:R-:W-:-:S13]  /*3160*/  ISETP.NE.AND P0, PT, R0, 0x9, PT ;  /* 0x000000090000780c */ /* 0x000fda0003f05270 */
[----:B------:R-:W-:Y:S05]  /*3170*/  @P0 BRA `(.L_x_2372) ;  /* 0x00000008006c0947 */ /* 0x000fea0003800000 */
[----:B------:R-:W3:Y:S02]  /*3180*/  LDG.E R2, desc[UR36][R2.64] ;  /* 0x0000002402027981 */ /* 0x000ee4000c1e1900 */
[----:B---3--:R0:W1:Y:S01]  /*3190*/  F2I.S64.TRUNC R18, R2 ;  /* 0x0000000200127311 */ /* 0x008062000020d900 */
[----:B------:R-:W-:Y:S05]  /*31a0*/  BRA `(.L_x_2367) ;  /* 0x0000000800b47947 */ /* 0x000fea0003800000 */
.L_x_2378:
[----:B------:R-:W3:Y:S02]  /*31b0*/  LDG.E.U16 R2, desc[UR36][R2.64] ;  /* 0x0000002402027981 */ /* 0x000ee4000c1e1500 */
[----:B---3--:R-:W-:-:S06]  /*31c0*/  HADD2.F32 R18, -RZ, R2.H0_H0 ;  /* 0x20000002ff127230 */ /* 0x008fcc0000004100 */
[----:B------:R-:W0:Y:S01]  /*31d0*/  F2I.S64.TRUNC R18, R18 ;  /* 0x0000001200127311 */ /* 0x000e22000020d900 */
[----:B------:R-:W-:Y:S05]  /*31e0*/  BRA `(.L_x_2367) ;  /* 0x0000000800a47947 */ /* 0x000fea0003800000 */
.L_x_2377:
[----:B------:R-:W3:Y:S02]  /*31f0*/  LDG.E.64 R2, desc[UR36][R2.64] ;  /* 0x0000002402027981 */ /* 0x000ee4000c1e1b00 */
[----:B---3--:R0:W1:Y:S01]  /*3200*/  F2I.S64.F64.TRUNC R18, R2 ;  /* 0x0000000200127311 */ /* 0x008062000030d900 */
[----:B------:R-:W-:Y:S05]  /*3210*/  BRA `(.L_x_2367) ;  /* 0x0000000800987947 */ /* 0x000fea0003800000 */
.L_x_2368:
        /* <DEDUP_REMOVED lines=8> */
[----:B------:R-:W3:Y:S01]  /*32a0*/  LDG.E.U8 R2, desc[UR36][R2.64] ;  /* 0x0000002402027981 */ /* 0x000ee2000c1e1100 */
[----:B------:R-:W-:Y:S01]  /*32b0*/  IMAD.MOV.U32 R19, RZ, RZ, RZ ;  /* 0x000000ffff137224 */ /* 0x000fe200078e00ff */
[----:B---3--:R-:W-:-:S04]  /*32c0*/  ISETP.NE.AND P0, PT, R2, RZ, PT ;  /* 0x000000ff0200720c */ /* 0x008fc80003f05270 */
[----:B------:R-:W-:Y:S01]  /*32d0*/  SEL R18, RZ, 0x1, !P0 ;  /* 0x00000001ff127807 */ /* 0x000fe20004000000 */
[----:B------:R-:W-:Y:S08]  /*32e0*/  BRA `(.L_x_2367) ;  /* 0x0000000800647947 */ /* 0x000ff00003800000 */
.L_x_2381:
[----:B------:R-:W3:Y:S02]  /*32f0*/  LDG.E.64 R2, desc[UR36][R2.64] ;  /* 0x0000002402027981 */ /* 0x000ee4000c1e1b00 */
[----:B---3--:R0:W1:Y:S01]  /*3300*/  F2I.S64.F64.TRUNC R18, R2 ;  /* 0x0000000200127311 */ /* 0x008062000030d900 */
[----:B------:R-:W-:Y:S05]  /*3310*/  BRA `(.L_x_2367) ;  /* 0x0000000800587947 */ /* 0x000fea0003800000 */
.L_x_2380:
[----:B------:R-:W-:-:S13]  /*3320*/  ISETP.NE.AND P0, PT, R0, 0xf, PT ;  /* 0x0000000f0000780c */ /* 0x000fda0003f05270 */
[----:B------:R-:W-:Y:S05]  /*3330*/  @!P0 BRA `(.L_x_2382) ;  /* 0x00000000009c8947 */ /* 0x000fea0003800000 */
[----:B------:R-:W-:-:S13]  /*3340*/  ISETP.NE.AND P0, PT, R0, 0x17, PT ;  /* 0x000000170000780c */ /* 0x000fda0003f05270 */
[----:B------:R-:W-:Y:S05]  /*3350*/  @!P0 BRA `(.L_x_2383) ;  /* 0x00000000005c8947 */ /* 0x000fea0003800000 */
[----:B------:R-:W-:-:S13]  /*3360*/  ISETP.NE.AND P0, PT, R0, 0x18, PT ;  /* 0x000000180000780c */ /* 0x000fda0003f05270 */
[----:B------:R-:W-:Y:S05]  /*3370*/  @P0 BRA `(.L_x_2372) ;  /* 0x0000000400ec0947 */ /* 0x000fea0003800000 */
[----:B------:R-:W3:Y:S01]  /*3380*/  LDG.E.U8 R0, desc[UR36][R2.64] ;  /* 0x0000002402007981 */ /* 0x000ee2000c1e1100 */
[----:B------:R-:W-:Y:S02]  /*3390*/  IMAD.MOV.U32 R8, RZ, RZ, -0x800000 ;  /* 0xff800000ff087424 */ /* 0x000fe400078e00ff */
[----:B---3--:R-:W-:-:S05]  /*33a0*/  IMAD.SHL.U32 R0, R0, 0x1000000, RZ ;  /* 0x0100000000007824 */ /* 0x008fca00078e00ff */
[----:B--2---:R-:W-:-:S04]  /*33b0*/  LOP3.LUT R4, R0, 0x7f000000, RZ, 0xc0, !PT ;  /* 0x7f00000000047812 */ /* 0x004fc800078ec0ff */
        /* <DEDUP_REMOVED lines=17> */
.L_x_2383:
[----:B------:R-:W3:Y:S02]  /*34d0*/  LDG.E.U8 R2, desc[UR36][R2.64] ;  /* 0x0000002402027981 */ /* 0x000ee4000c1e1100 */
[C---:B---3--:R-:W-:Y:S02]  /*34e0*/  IMAD.SHL.U32 R0, R2.reuse, 0x2000000, RZ ;  /* 0x0200000002007824 */ /* 0x048fe400078e00ff */
[----:B------:R-:W-:-:S03]  /*34f0*/  IMAD.SHL.U32 R5, R2, 0x1000000, RZ ;  /* 0x0100000002057824 */ /* 0x000fc600078e00ff */
[----:B------:R-:W-:-:S13]  /*3500*/  ISETP.GE.U32.AND P0, PT, R0, 0x8000000, PT ;  /* 0x080000000000780c */ /* 0x000fda0003f06070 */
[C---:B------:R-:W-:Y:S02]  /*3510*/  @!P0 IMAD.SHL.U32 R0, R2.reuse, 0x100, RZ ;  /* 0x0000010002008824 */ /* 0x040fe400078e00ff */
[----:B--2---:R-:W-:-:S03]  /*3520*/  @P0 IMAD.SHL.U32 R4, R2, 0x200000, RZ ;  /* 0x0020000002040824 */ /* 0x004fc600078e00ff */
        /* <DEDUP_REMOVED lines=8> */
.L_x_2382:
[----:B------:R-:W3:Y:S02]  /*35b0*/  LDG.E.U16 R18, desc[UR36][R2.64] ;  /* 0x0000002402127981 */ /* 0x000ee4000c1e1500 */
[----:B---3--:R-:W-:-:S06]  /*35c0*/  IMAD.U32 R18, R18, 0x10000, RZ ;  /* 0x0001000012127824 */ /* 0x008fcc00078e00ff */
[----:B------:R-:W0:Y:S01]  /*35d0*/  F2I.S64.TRUNC R18, R18 ;  /* 0x0000001200127311 */ /* 0x000e22000020d900 */
[----:B------:R-:W-:Y:S05]  /*35e0*/  BRA `(.L_x_2367) ;  /* 0x0000000400a47947 */ /* 0x000fea0003800000 */
.L_x_2379:
        /* <DEDUP_REMOVED lines=11> */
.L_x_2386:
[----:B------:R-:W3:Y:S01]  /*36a0*/  LDG.E.U8 R2, desc[UR36][R2.64] ;  /* 0x0000002402027981 */ /* 0x000ee2000c1e1100 */
[----:B------:R-:W-:Y:S01]  /*36b0*/  BSSY B0, `(.L_x_2387) ;  /* 0x0000018000007945 */ /* 0x000fe20003800000 */
[----:B------:R-:W-:Y:S01]  /*36c0*/  IMAD.MOV.U32 R18, RZ, RZ, RZ ;  /* 0x000000ffff127224 */ /* 0x000fe200078e00ff */
[----:B---3--:R-:W-:-:S13]  /*36d0*/  ISETP.NE.AND P0, PT, R2, RZ, PT ;  /* 0x000000ff0200720c */ /* 0x008fda0003f05270 */
        /* <DEDUP_REMOVED lines=17> */
.L_x_2390:
[----:B------:R-:W-:Y:S05]  /*37f0*/  BSYNC B1 ;  /* 0x0000000000017941 */ /* 0x000fea0003800000 */
.L_x_2389:
[----:B------:R-:W-:Y:S01]  /*3800*/  IMAD.SHL.U32 R2, R2, 0x100000, RZ ;  /* 0x0010000002027824 */ /* 0x000fe200078e00ff */
[----:B------:R-:W-:-:S04]  /*3810*/  LEA R3, R0, 0x3b800000, 0x17 ;  /* 0x3b80000000037811 */ /* 0x000fc800078eb8ff */
[----:B------:R-:W-:-:S07]  /*3820*/  LOP3.LUT R18, R3, R2, R18, 0xfe, !PT ;  /* 0x0000000203127212 */ /* 0x000fce00078efe12 */
.L_x_2388:
[----:B------:R-:W-:Y:S05]  /*3830*/  BSYNC B0 ;  /* 0x0000000000007941 */ /* 0x000fea0003800000 */
.L_x_2387:
[----:B------:R-:W0:Y:S01]  /*3840*/  F2I.S64.TRUNC R18, R18 ;  /* 0x0000001200127311 */ /* 0x000e22000020d900 */
[----:B------:R-:W-:Y:S05]  /*3850*/  BRA `(.L_x_2367) ;  /* 0x0000000400087947 */ /* 0x000fea0003800000 */
.L_x_2385:
        /* <DEDUP_REMOVED lines=21> */
.L_x_2394:
[----:B------:R-:W-:Y:S05]  /*39b0*/  BSYNC B1 ;  /* 0x0000000000017941 */ /* 0x000fea0003800000 */
.L_x_2393:
[----:B------:R-:W-:Y:S01]  /*39c0*/  IMAD.SHL.U32 R2, R2, 0x200000, RZ ;  /* 0x0020000002027824 */ /* 0x000fe200078e00ff */
[----:B------:R-:W-:-:S04]  /*39d0*/  LEA R3, R0, 0x37800000, 0x17 ;  /* 0x3780000000037811 */ /* 0x000fc800078eb8ff */
[----:B------:R-:W-:-:S07]  /*39e0*/  LOP3.LUT R18, R3, R2, R18, 0xfe, !PT ;  /* 0x0000000203127212 */ /* 0x000fce00078efe12 */
.L_x_2392:
[----:B------:R-:W-:Y:S05]  /*39f0*/  BSYNC B0 ;  /* 0x0000000000007941 */ /* 0x000fea0003800000 */
.L_x_2391:
[----:B------:R-:W0:Y:S01]  /*3a00*/  F2I.S64.TRUNC R18, R18 ;  /* 0x0000001200127311 */ /* 0x000e22000020d900 */
[----:B------:R-:W-:Y:S05]  /*3a10*/  BRA `(.L_x_2367) ;  /* 0x0000000000987947 */ /* 0x000fea0003800000 */
.L_x_2384:
[----:B------:R-:W-:-:S13]  /*3a20*/  ISETP.NE.AND P0, PT, R0, 0x1c, PT ;  /* 0x0000001c0000780c */ /* 0x000fda0003f05270 */
[----:B------:R-:W-:Y:S05]  /*3a30*/  @!P0 BRA `(.L_x_2395) ;  /* 0x0000000000888947 */ /* 0x000fea0003800000 */
[----:B------:R-:W-:-:S13]  /*3a40*/  ISETP.NE.AND P0, PT, R0, 0x1d, PT ;  /* 0x0000001d0000780c */ /* 0x000fda0003f05270 */
[----:B------:R-:W-:Y:S05]  /*3a50*/  @!P0 BRA `(.L_x_2396) ;  /* 0x0000000000788947 */ /* 0x000fea0003800000 */
[----:B------:R-:W-:-:S13]  /*3a60*/  ISETP.NE.AND P0, PT, R0, 0x2c, PT ;  /* 0x0000002c0000780c */ /* 0x000fda0003f05270 */
[----:B------:R-:W-:Y:S05]  /*3a70*/  @P0 BRA `(.L_x_2372) ;  /* 0x00000000002c0947 */ /* 0x000fea0003800000 */
[----:B------:R-:W3:Y:S01]  /*3a80*/  LDG.E.U8 R2, desc[UR36][R2.64] ;  /* 0x0000002402027981 */ /* 0x000ee2000c1e1100 */
[----:B------:R-:W-:Y:S01]  /*3a90*/  BSSY B0, `(.L_x_2397) ;  /* 0x0000007000007945 */ /* 0x000fe20003800000 */
[----:B------:R-:W-:Y:S01]  /*3aa0*/  IMAD.MOV.U32 R18, RZ, RZ, 0x400000 ;  /* 0x00400000ff127424 */ /* 0x000fe200078e00ff */
[----:B---3--:R-:W-:-:S13]  /*3ab0*/  ISETP.NE.AND P0, PT, R2, RZ, PT ;  /* 0x000000ff0200720c */ /* 0x008fda0003f05270 */
[----:B------:R-:W-:Y:S05]  /*3ac0*/  @!P0 BRA `(.L_x_2398) ;  /* 0x00000000000c8947 */ /* 0x000fea0003800000 */
[----:B------:R-:W-:-:S13]  /*3ad0*/  ISETP.NE.AND P0, PT, R2, 0xff, PT ;  /* 0x000000ff0200780c */ /* 0x000fda0003f05270 */
[----:B------:R-:W-:Y:S02]  /*3ae0*/  @!P0 IMAD.MOV.U32 R18, RZ, RZ, 0x7f800001 ;  /* 0x7f800001ff128424 */ /* 0x000fe400078e00ff */
[----:B------:R-:W-:-:S07]  /*3af0*/  @P0 IMAD.SHL.U32 R18, R2, 0x800000, RZ ;  /* 0x0080000002120824 */ /* 0x000fce00078e00ff */
.L_x_2398:
[----:B------:R-:W-:Y:S05]  /*3b00*/  BSYNC B0 ;  /* 0x0000000000007941 */ /* 0x000fea0003800000 */
.L_x_2397:
[----:B------:R-:W0:Y:S01]  /*3b10*/  F2I.S64.TRUNC R18, R18 ;  /* 0x0000001200127311 */ /* 0x000e22000020d900 */
[----:B------:R-:W-:Y:S05]  /*3b20*/  BRA `(.L_x_2367) ;  /* 0x0000000000547947 */ /* 0x000fea0003800000 */
.L_x_2372:
[----:B------:R-:W-:Y:S01]  /*3b30*/  MOV R0, 0x0 ;  /* 0x0000000000007802 */ /* 0x000fe20000000f00 */
[----:B------:R-:W-:Y:S01]  /*3b40*/  ULDC.64 UR4, c[0x4][0xf8] ;  /* 0x01003e0000047ab9 */ /* 0x000fe20000000a00 */
[----:B------:R-:W-:Y:S01]  /*3b50*/  ULDC.64 UR6, c[0x4][0x8] ;  /* 0x0100020000067ab9 */ /* 0x000fe20000000a00 */
[----:B--2---:R-:W-:Y:S01]  /*3b60*/  IMAD.U32 R4, RZ, RZ, UR4 ;  /* 0x00000004ff047e24 */ /* 0x004fe2000f8e00ff */
        /* <DEDUP_REMOVED lines=12> */
.L_x_2399:
[----:B------:R-:W-:Y:S05]  /*3c30*/  BRA `(.L_x_2367) ;  /* 0x0000000000107947 */ /* 0x000fea0003800000 */
.L_x_2396:
[----:B------:R0:W5:Y:S01]  /*3c40*/  LDG.E.64 R18, desc[UR36][R2.64] ;  /* 0x0000002402127981 */ /* 0x000162000c1e1b00 */
[----:B------:R-:W-:Y:S05]  /*3c50*/  BRA `(.L_x_2367) ;  /* 0x0000000000087947 */ /* 0x000fea0003800000 */
.L_x_2395:
[----:B------:R0:W5:Y:S01]  /*3c60*/  LDG.E R18, desc[UR36][R2.64] ;  /* 0x0000002402127981 */ /* 0x000162000c1e1900 */
[----:B------:R-:W-:-:S07]  /*3c70*/  IMAD.MOV.U32 R19, RZ, RZ, RZ ;  /* 0x000000ffff137224 */ /* 0x000fce00078e00ff */
.L_x_2367:
[----:B------:R-:W-:Y:S05]  /*3c80*/  BSYNC B6 ;  /* 0x0000000000067941 */ /* 0x000fea0003800000 */
.L_x_2366:
[----:B------:R-:W4:Y:S01]  /*3c90*/  LDC.64 R20, c[0x0][0x228] ;  /* 0x00008a00ff147b82 */ /* 0x000f220000000a00 */
[----:B------:R-:W-:Y:S01]  /*3ca0*/  IMAD.MOV.U32 R0, RZ, RZ, RZ ;  /* 0x000000ffff007224 */ /* 0x000fe200078e00ff */
[----:B01-3--:R-:W-:Y:S01]  /*3cb0*/  CS2R R2, SRZ ;  /* 0x0000000000027805 */ /* 0x00bfe2000001ff00 */
[----:B------:R-:W-:Y:S01]  /*3cc0*/  IMAD.MOV.U32 R26, RZ, RZ, RZ ;  /* 0x000000ffff1a7224 */ /* 0x000fe200078e00ff */
[----:B--2---:R-:W-:Y:S01]  /*3cd0*/  CS2R R4, SRZ ;  /* 0x0000000000047805 */ /* 0x004fe2000001ff00 */
[----:B------:R-:W-:Y:S02]  /*3ce0*/  IMAD.MOV.U32 R14, RZ, RZ, RZ ;  /* 0x000000ffff0e7224 */ /* 0x000fe400078e00ff */
[----:B------:R-:W-:Y:S01]  /*3cf0*/  IMAD.MOV.U32 R6, RZ, RZ, RZ ;  /* 0x000000ffff067224 */ /* 0x000fe200078e00ff */
[----:B----4-:R-:W-:-:S04]  /*3d00*/  ISETP.GE.U32.AND P0, PT, R20, 0x1, PT ;  /* 0x000000011400780c */ /* 0x010fc80003f06070 */
[----:B------:R-:W-:-:S13]  /*3d10*/  ISETP.GE.AND.EX P0, PT, R21, RZ, PT, P0 ;  /* 0x000000ff1500720c */ /* 0x000fda0003f06300 */
[----:B------:R-:W-:Y:S05]  /*3d20*/  @!P0 BRA `(.L_x_2400) ;  /* 0x0000006400548947 */ /* 0x000fea0003800000 */
[----:B------:R-:W0:Y:S01]  /*3d30*/  S2R R8, SR_TID.X ;  /* 0x0000000000087919 */ /* 0x000e220000002100 */
[----:B------:R-:W-:Y:S01]  /*3d40*/  IADD3 R7, P0, R20, -0x1, RZ ;  /* 0xffffffff14077810 */ /* 0x000fe20007f1e0ff */
[----:B------:R-:W-:Y:S01]  /*3d50*/  BSSY B1, `(.L_x_2401) ;  /* 0x0000191000017945 */ /* 0x000fe20003800000 */
[----:B0-----:R-:W-:Y:S02]  /*3d60*/  ISETP.GE.AND P1, PT, R8, UR38, PT ;  /* 0x0000002608007c0c */ /* 0x001fe4000bf26270 */
[----:B------:R-:W-:-:S11]  /*3d70*/  IADD3.X R8, R21, -0x1, RZ, P0, !PT ;  /* 0xffffffff15087810 */ /* 0x000fd600007fe4ff */
[----:B------:R-:W-:Y:S05]  /*3d80*/  @P1 BRA `(.L_x_2402) ;  /* 0x0000001800341947 */ /* 0x000fea0003800000 */
[----:B------:R-:W0:Y:S01]  /*3d90*/  LDC.64 R10, c[0x0][0x238] ;  /* 0x00008e00ff0a7b82 */ /* 0x000e220000000a00 */
[----:B------:R-:W-:Y:S01]  /*3da0*/  ISETP.GE.U32.AND P0, PT, R7, 0x3, PT ;  /* 0x000000030700780c */ /* 0x000fe20003f06070 */
[----:B------:R-:W-:Y:S01]  /*3db0*/  ULDC.64 UR4, c[0x0][0x220] ;  /* 0x0000880000047ab9 */ /* 0x000fe20000000a00 */
[----:B------:R-:W-:Y:S01]  /*3dc0*/  LOP3.LUT R9, R20, 0x3, RZ, 0xc0, !PT ;  /* 0x0000000314097812 */ /* 0x000fe200078ec0ff */
[----:B-----5:R-:W-:Y:S01]  /*3dd0*/  IMAD R5, R23, UR4, RZ ;  /* 0x0000000417057c24 */ /* 0x020fe2000f8e02ff */
[----:B------:R-:W-:Y:S01]  /*3de0*/  ISETP.GE.U32.AND.EX P0, PT, R8, RZ, PT, P0 ;  /* 0x000000ff0800720c */ /* 0x000fe20003f06100 */
[----:B------:R-:W-:Y:S01]  /*3df0*/  IMAD.MOV.U32 R8, RZ, RZ, RZ ;  /* 0x000000ffff087224 */ /* 0x000fe200078e00ff */
[----:B------:R-:W-:Y:S01]  /*3e00*/  CS2R R6, SRZ ;  /* 0x0000000000067805 */ /* 0x000fe2000001ff00 */
[C---:B------:R-:W-:Y:S02]  /*3e10*/  IMAD R29, R22.reuse, UR5, R5 ;  /* 0x00000005161d7c24 */ /* 0x040fe4000f8e0205 */
[----:B------:R-:W-:-:S04]  /*3e20*/  IMAD.WIDE.U32 R22, R22, UR4, RZ ;  /* 0x0000000416167c25 */ /* 0x000fc8000f8e00ff */
[----:B------:R-:W-:Y:S02]  /*3e30*/  IMAD.MOV.U32 R5, RZ, RZ, RZ ;  /* 0x000000ffff057224 */ /* 0x000fe400078e00ff */
[----:B------:R-:W-:Y:S02]  /*3e40*/  IMAD.IADD R13, R23, 0x1, R29 ;  /* 0x00000001170d7824 */ /* 0x000fe400078e021d */
[----:B------:R-:W-:Y:S05]  /*3e50*/  @!P0 BRA `(.L_x_2403) ;  /* 0x0000001400108947 */ /* 0x000fea0003800000 */
        /* <DEDUP_REMOVED lines=21> */
.L_x_2406:
[----:B------:R-:W-:Y:S01]  /*3fb0*/  ULDC.64 UR4, c[0x0][0x230] ;  /* 0x00008c0000047ab9 */ /* 0x000fe20000000a00 */
[----:B------:R0:W2:Y:S01]  /*3fc0*/  LDG.E R32, desc[UR36][R28.64] ;  /* 0x000000241c207981 */ /* 0x0000a2000c1e1900 */
[----:B------:R-:W-:-:S04]  /*3fd0*/  LEA R10, P1, R8, UR4, 0x3 ;  /* 0x00000004080a7c11 */ /* 0x000fc8000f8218ff */
[----:B------:R-:W-:-:S05]  /*3fe0*/  LEA.HI.X R11, R8, UR5, R7, 0x3, P1 ;  /* 0x00000005080b7c11 */ /* 0x000fca00088f1c07 */
[----:B------:R-:W3:Y:S01]  /*3ff0*/  LDG.E.64 R30, desc[UR36][R10.64] ;  /* 0x000000240a1e7981 */ /* 0x000ee2000c1e1b00 */
[----:B0-----:R-:W-:Y:S01]  /*4000*/  IADD3 R28, P1, R28, R20, RZ ;  /* 0x000000141c1c7210 */ /* 0x001fe20007f3e0ff */
[----:B------:R-:W-:-:S04]  /*4010*/  IMAD.MOV.U32 R36, RZ, RZ, R5 ;  /* 0x000000ffff247224 */ /* 0x000fc800078e0005 */
[----:B------:R-:W-:-:S05]  /*4020*/  IMAD.X R29, R29, 0x1, R27, P1 ;  /* 0x000000011d1d7824 */ /* 0x000fca00008e061b */
[----:B------:R0:W4:Y:S01]  /*4030*/  LDG.E R5, desc[UR36][R28.64] ;  /* 0x000000241c057981 */ /* 0x000122000c1e1900 */
[----:B------:R-:W-:Y:S01]  /*4040*/  IMAD.MOV.U32 R37, RZ, RZ, R6 ;  /* 0x000000ffff257224 */ /* 0x000fe200078e0006 */
[----:B0-----:R-:W-:-:S05]  /*4050*/  IADD3 R28, P1, R28, R20, RZ ;  /* 0x000000141c1c7210 */ /* 0x001fca0007f3e0ff */
[----:B------:R-:W-:-:S05]  /*4060*/  IMAD.X R29, R29, 0x1, R27, P1 ;  /* 0x000000011d1d7824 */ /* 0x000fca00008e061b */
[----:B------:R0:W5:Y:S01]  /*4070*/  LDG.E R6, desc[UR36][R28.64] ;  /* 0x000000241c067981 */ /* 0x000162000c1e1900 */
[----:B--2---:R-:W-:Y:S01]  /*4080*/  SHF.R.S32.HI R34, RZ, 0x1f, R32 ;  /* 0x0000001fff227819 */ /* 0x004fe20000011420 */
[----:B---3--:R-:W-:-:S04]  /*4090*/  IMAD R31, R31, R32, RZ ;  /* 0x000000201f1f7224 */ /* 0x008fc800078e02ff */
[----:B------:R-:W-:Y:S02]  /*40a0*/  IMAD R31, R30, R34, R31 ;  /* 0x000000221e1f7224 */ /* 0x000fe400078e021f */
[----:B------:R-:W2:Y:S01]  /*40b0*/  LDG.E.64 R34, desc[UR36][R10.64+0x8] ;  /* 0x000008240a227981 */ /* 0x000ea2000c1e1b00 */
[----:B------:R-:W-:-:S04]  /*40c0*/  IMAD.WIDE.U32 R32, R32, R30, R36 ;  /* 0x0000001e20207225 */ /* 0x000fc800078e0024 */
[----:B------:R-:W-:Y:S02]  /*40d0*/  IMAD.IADD R31, R33, 0x1, R31 ;  /* 0x00000001211f7824 */ /* 0x000fe400078e021f */
[----:B------:R-:W-:Y:S02]  /*40e0*/  IMAD.MOV.U32 R30, RZ, RZ, R32 ;  /* 0x000000ffff1e7224 */ /* 0x000fe400078e0020 */
[----:B------:R-:W3:Y:S01]  /*40f0*/  LDG.E.64 R32, desc[UR36][R10.64+0x10] ;  /* 0x000010240a207981 */ /* 0x000ee2000c1e1b00 */
[----:B----4-:R-:W-:Y:S02]  /*4100*/  SHF.R.S32.HI R37, RZ, 0x1f, R5 ;  /* 0x0000001fff257819 */ /* 0x010fe40000011405 */
[----:B0-----:R-:W-:-:S05]  /*4110*/  IADD3 R28, P1, R28, R20, RZ ;  /* 0x000000141c1c7210 */ /* 0x001fca0007f3e0ff */
[----:B------:R-:W-:-:S05]  /*4120*/  IMAD.X R29, R29, 0x1, R27, P1 ;  /* 0x000000011d1d7824 */ /* 0x000fca00008e061b */
[----:B------:R0:W4:Y:S02]  /*4130*/  LDG.E R36, desc[UR36][R28.64] ;  /* 0x000000241c247981 */ /* 0x000124000c1e1900 */
[----:B0-----:R-:W-:-:S05]  /*4140*/  IADD3 R28, P1, R28, R20, RZ ;  /* 0x000000141c1c7210 */ /* 0x001fca0007f3e0ff */
[----:B------:R-:W-:Y:S02]  /*4150*/  IMAD.X R29, R29, 0x1, R27, P1 ;  /* 0x000000011d1d7824 */ /* 0x000fe400008e061b */
[----:B--2---:R-:W-:Y:S02]  /*4160*/  IMAD R35, R35, R5, RZ ;  /* 0x0000000523237224 */ /* 0x004fe400078e02ff */
[----:B------:R-:W-:-:S04]  /*4170*/  IMAD.WIDE.U32 R30, R5, R34, R30 ;  /* 0x00000022051e7225 */ /* 0x000fc800078e001e */
[----:B------:R-:W-:-:S04]  /*4180*/  IMAD R35, R34, R37, R35 ;  /* 0x0000002522237224 */ /* 0x000fc800078e0223 */
[----:B------:R-:W-:Y:S02]  /*4190*/  IMAD.IADD R31, R31, 0x1, R35 ;  /* 0x000000011f1f7824 */ /* 0x000fe400078e0223 */
[----:B------:R-:W2:Y:S01]  /*41a0*/  LDG.E.64 R34, desc[UR36][R10.64+0x18] ;  /* 0x000018240a227981 */ /* 0x000ea2000c1e1b00 */
[----:B-----5:R-:W-:Y:S01]  /*41b0*/  SHF.R.S32.HI R5, RZ, 0x1f, R6 ;  /* 0x0000001fff057819 */ /* 0x020fe20000011406 */
[----:B---3--:R-:W-:Y:S02]  /*41c0*/  IMAD R33, R33, R6, RZ ;  /* 0x0000000621217224 */ /* 0x008fe400078e02ff */
[----:B------:R-:W-:Y:S02]  /*41d0*/  IMAD.WIDE.U32 R30, R6, R32, R30 ;  /* 0x00000020061e7225 */ /* 0x000fe400078e001e */
[----:B------:R0:W3:Y:S02]  /*41e0*/  LDG.E R6, desc[UR36][R28.64] ;  /* 0x000000241c067981 */ /* 0x0000e4000c1e1900 */
[----:B------:R-:W-:-:S02]  /*41f0*/  IMAD R5, R32, R5, R33 ;  /* 0x0000000520057224 */ /* 0x000fc400078e0221 */
[----:B------:R-:W3:Y:S02]  /*4200*/  LDG.E.64 R32, desc[UR36][R10.64+0x20] ;  /* 0x000020240a207981 */ /* 0x000ee4000c1e1b00 */
[----:B------:R-:W-:Y:S01]  /*4210*/  IMAD.IADD R31, R31, 0x1, R5 ;  /* 0x000000011f1f7824 */ /* 0x000fe200078e0205 */
[----:B0-----:R-:W-:Y:S02]  /*4220*/  IADD3 R28, P1, R28, R20, RZ ;  /* 0x000000141c1c7210 */ /* 0x001fe40007f3e0ff */
[----:B----4-:R-:W-:-:S03]  /*4230*/  SHF.R.S32.HI R5, RZ, 0x1f, R36 ;  /* 0x0000001fff057819 */ /* 0x010fc60000011424 */
[----:B------:R-:W-:Y:S02]  /*4240*/  IMAD.X R29, R29, 0x1, R27, P1 ;  /* 0x000000011d1d7824 */ /* 0x000fe400008e061b */
[----:B--2---:R-:W-:Y:S02]  /*4250*/  IMAD R35, R35, R36, RZ ;  /* 0x0000002423237224 */ /* 0x004fe400078e02ff */
[----:B------:R-:W-:Y:S02]  /*4260*/  IMAD.WIDE.U32 R30, R36, R34, R30 ;  /* 0x00000022241e7225 */ /* 0x000fe400078e001e */
[----:B------:R0:W2:Y:S02]  /*4270*/  LDG.E R36, desc[UR36][R28.64] ;  /* 0x000000241c247981 */ /* 0x0000a4000c1e1900 */
[----:B------:R-:W-:Y:S02]  /*4280*/  IMAD R5, R34, R5, R35 ;  /* 0x0000000522057224 */ /* 0x000fe400078e0223 */
[----:B------:R-:W4:Y:S02]  /*4290*/  LDG.E.64 R34, desc[UR36][R10.64+0x28] ;  /* 0x000028240a227981 */ /* 0x000f24000c1e1b00 */
[----:B------:R-:W-:Y:S01]  /*42a0*/  IMAD.IADD R31, R31, 0x1, R5 ;  /* 0x000000011f1f7824 */ /* 0x000fe200078e0205 */
[----:B0-----:R-:W-:Y:S01]  /*42b0*/  IADD3 R28, P1, R28, R20, RZ ;  /* 0x000000141c1c7210 */ /* 0x001fe20007f3e0ff */
[----:B---3--:R-:W-:Y:S01]  /*42c0*/  IMAD R33, R33, R6, RZ ;  /* 0x0000000621217224 */ /* 0x008fe200078e02ff */
[----:B------:R-:W-:-:S03]  /*42d0*/  SHF.R.S32.HI R5, RZ, 0x1f, R6 ;  /* 0x0000001fff057819 */ /* 0x000fc60000011406 */
[----:B------:R-:W-:Y:S02]  /*42e0*/  IMAD.X R29, R29, 0x1, R27, P1 ;  /* 0x000000011d1d7824 */ /* 0x000fe400008e061b */
[----:B------:R-:W-:Y:S02]  /*42f0*/  IMAD R5, R32, R5, R33 ;  /* 0x0000000520057224 */ /* 0x000fe400078e0221 */
[----:B------:R-:W-:Y:S02]  /*4300*/  IMAD.WIDE.U32 R30, R6, R32, R30 ;  /* 0x00000020061e7225 */ /* 0x000fe400078e001e */
[----:B------:R0:W3:Y:S04]  /*4310*/  LDG.E R6, desc[UR36][R28.64] ;  /* 0x000000241c067981 */ /* 0x0000e8000c1e1900 */
[----:B------:R-:W5:Y:S01]  /*4320*/  LDG.E.64 R32, desc[UR36][R10.64+0x30] ;  /* 0x000030240a207981 */ /* 0x000f62000c1e1b00 */
[----:B------:R-:W-:Y:S01]  /*4330*/  IMAD.IADD R31, R31, 0x1, R5 ;  /* 0x000000011f1f7824 */ /* 0x000fe200078e0205 */
[----:B0-----:R-:W-:-:S05]  /*4340*/  IADD3 R28, P1, R28, R20, RZ ;  /* 0x000000141c1c7210 */ /* 0x001fca0007f3e0ff */
[----:B------:R-:W-:Y:S01]  /*4350*/  IMAD.X R29, R29, 0x1, R27, P1 ;  /* 0x000000011d1d7824 */ /* 0x000fe200008e061b */
[----:B--2---:R-:W-:Y:S01]  /*4360*/  SHF.R.S32.HI R5, RZ, 0x1f, R36 ;  /* 0x0000001fff057819 */ /* 0x004fe20000011424 */
[----:B----4-:R-:W-:Y:S02]  /*4370*/  IMAD R35, R35, R36, RZ ;  /* 0x0000002423237224 */ /* 0x010fe400078e02ff */
[----:B------:R-:W-:Y:S02]  /*4380*/  IMAD.WIDE.U32 R30, R36, R34, R30 ;  /* 0x00000022241e7225 */ /* 0x000fe400078e001e */
[----:B------:R0:W2:Y:S02]  /*4390*/  LDG.E R36, desc[UR36][R28.64] ;  /* 0x000000241c247981 */ /* 0x0000a4000c1e1900 */
[----:B------:R-:W-:Y:S02]  /*43a0*/  IMAD R5, R34, R5, R35 ;  /* 0x0000000522057224 */ /* 0x000fe400078e0223 */
[----:B------:R-:W4:Y:S02]  /*43b0*/  LDG.E.64 R34, desc[UR36][R10.64+0x38] ;  /* 0x000038240a227981 */ /* 0x000f24000c1e1b00 */
[----:B------:R-:W-:Y:S01]  /*43c0*/  IMAD.IADD R31, R31, 0x1, R5 ;  /* 0x000000011f1f7824 */ /* 0x000fe200078e0205 */
[----:B0-----:R-:W-:-:S02]  /*43d0*/  IADD3 R28, P1, R28, R20, RZ ;  /* 0x000000141c1c7210 */ /* 0x001fc40007f3e0ff */
[----:B---3--:R-:W-:-:S03]  /*43e0*/  SHF.R.S32.HI R5, RZ, 0x1f, R6 ;  /* 0x0000001fff057819 */ /* 0x008fc60000011406 */
[----:B------:R-:W-:Y:S02]  /*43f0*/  IMAD.X R29, R29, 0x1, R27, P1 ;  /* 0x000000011d1d7824 */ /* 0x000fe400008e061b */
[----:B-----5:R-:W-:Y:S02]  /*4400*/  IMAD R33, R33, R6, RZ ;  /* 0x0000000621217224 */ /* 0x020fe400078e02ff */
[----:B------:R-:W-:Y:S02]  /*4410*/  IMAD.WIDE.U32 R30, R6, R32, R30 ;  /* 0x00000020061e7225 */ /* 0x000fe400078e001e */
[----:B------:R0:W3:Y:S02]  /*4420*/  LDG.E R6, desc[UR36][R28.64] ;  /* 0x000000241c067981 */ /* 0x0000e4000c1e1900 */
[----:B------:R-:W-:Y:S02]  /*4430*/  IMAD R5, R32, R5, R33 ;  /* 0x0000000520057224 */ /* 0x000fe400078e0221 */
[----:B------:R-:W5:Y:S02]  /*4440*/  LDG.E.64 R32, desc[UR36][R10.64+0x40] ;  /* 0x000040240a207981 */ /* 0x000f64000c1e1b00 */
        /* <DEDUP_REMOVED lines=17> */
[----:B------:R-:W5:Y:S01]  /*4560*/  LDG.E.64 R32, desc[UR36][R10.64+0x50] ;  /* 0x000050240a207981 */ /* 0x000f62000c1e1b00 */
[----:B0-----:R-:W-:Y:S01]  /*4570*/  IADD3 R28, P1, R28, R20, RZ ;  /* 0x000000141c1c7210 */ /* 0x001fe20007f3e0ff */
[----:B------:R-:W-:-:S04]  /*4580*/  IMAD.IADD R31, R31, 0x1, R5 ;  /* 0x000000011f1f7824 */ /* 0x000fc800078e0205 */
        /* <DEDUP_REMOVED lines=27> */
[----:B---3--:R-:W-:Y:S01]  /*4740*/  SHF.R.S32.HI R5, RZ, 0x1f, R6 ;  /* 0x0000001fff057819 */ /* 0x008fe20000011406 */
[----:B-----5:R-:W-:Y:S02]  /*4750*/  IMAD R33, R33, R6, RZ ;  /* 0x0000000621217224 */ /* 0x020fe400078e02ff */
[----:B------:R-:W-:-:S04]  /*4760*/  IMAD.WIDE.U32 R30, R6, R32, R30 ;  /* 0x00000020061e7225 */ /* 0x000fc800078e001e */
[----:B------:R-:W-:Y:S02]  /*4770*/  IMAD R5, R32, R5, R33 ;  /* 0x0000000520057224 */ /* 0x000fe400078e0221 */
[----:B------:R-:W-:Y:S01]  /*4780*/  IMAD.X R29, R29, 0x1, R27, P1 ;  /* 0x000000011d1d7824 */ /* 0x000fe200008e061b */
[----:B------:R-:W3:Y:S01]  /*4790*/  LDG.E.64 R32, desc[UR36][R10.64+0x70] ;  /* 0x000070240a207981 */ /* 0x000ee2000c1e1b00 */
[----:B------:R-:W-:-:S03]  /*47a0*/  IMAD.IADD R31, R31, 0x1, R5 ;  /* 0x000000011f1f7824 */ /* 0x000fc600078e0205 */
[----:B------:R0:W3:Y:S04]  /*47b0*/  LDG.E R5, desc[UR36][R28.64] ;  /* 0x000000241c057981 */ /* 0x0000e8000c1e1900 */
[----:B------:R-:W5:Y:S01]  /*47c0*/  LDG.E.64 R10, desc[UR36][R10.64+0x78] ;  /* 0x000078240a0a7981 */ /* 0x000f62000c1e1b00 */
[----:B0-----:R-:W-:-:S05]  /*47d0*/  IADD3 R28, P1, R28, R20, RZ ;  /* 0x000000141c1c7210 */ /* 0x001fca0007f3e0ff */
[----:B------:R-:W-:Y:S01]  /*47e0*/  IMAD.X R29, R29, 0x1, R27, P1 ;  /* 0x000000011d1d7824 */ /* 0x000fe200008e061b */
[----:B--2---:R-:W-:Y:S01]  /*47f0*/  SHF.R.S32.HI R37, RZ, 0x1f, R36 ;  /* 0x0000001fff257819 */ /* 0x004fe20000011424 */
[----:B----4-:R-:W-:Y:S02]  /*4800*/  IMAD R6, R35, R36, RZ ;  /* 0x0000002423067224 */ /* 0x010fe400078e02ff */
[----:B------:R-:W-:-:S04]  /*4810*/  IMAD.WIDE.U32 R30, R36, R34, R30 ;  /* 0x00000022241e7225 */ /* 0x000fc800078e001e */
[----:B------:R-:W-:-:S04]  /*4820*/  IMAD R6, R34, R37, R6 ;  /* 0x0000002522067224 */ /* 0x000fc800078e0206 */
[----:B------:R-:W-:Y:S02]  /*4830*/  IMAD.IADD R31, R31, 0x1, R6 ;  /* 0x000000011f1f7824 */ /* 0x000fe400078e0206 */
[----:B---3--:R-:W-:Y:S02]  /*4840*/  IMAD R6, R33, R5, RZ ;  /* 0x0000000521067224 */ /* 0x008fe400078e02ff */
[----:B------:R0:W2:Y:S01]  /*4850*/  LDG.E R33, desc[UR36][R28.64] ;  /* 0x000000241c217981 */ /* 0x0000a2000c1e1900 */
[----:B------:R-:W-:Y:S02]  /*4860*/  IADD3 R9, P1, R9, -0x10, RZ ;  /* 0xfffffff009097810 */ /* 0x000fe40007f3e0ff */
[----:B------:R-:W-:Y:S02]  /*4870*/  SHF.R.S32.HI R35, RZ, 0x1f, R5 ;  /* 0x0000001fff237819 */ /* 0x000fe40000011405 */
[----:B------:R-:W-:Y:S02]  /*4880*/  IADD3.X R15, R15, -0x1, RZ, P1, !PT ;  /* 0xffffffff0f0f7810 */ /* 0x000fe40000ffe4ff */
[----:B------:R-:W-:Y:S01]  /*4890*/  ISETP.GT.U32.AND P1, PT, R9, 0xc, PT ;  /* 0x0000000c0900780c */ /* 0x000fe20003f24070 */
[----:B------:R-:W-:-:S03]  /*48a0*/  IMAD R6, R32, R35, R6 ;  /* 0x0000002320067224 */ /* 0x000fc600078e0206 */
[----:B------:R-:W-:Y:S01]  /*48b0*/  ISETP.GT.AND.EX P1, PT, R15, RZ, PT, P1 ;  /* 0x000000ff0f00720c */ /* 0x000fe20003f24310 */
[----:B------:R-:W-:-:S04]  /*48c0*/  IMAD.WIDE.U32 R30, R5, R32, R30 ;  /* 0x00000020051e7225 */ /* 0x000fc800078e001e */
[----:B------:R-:W-:Y:S01]  /*48d0*/  IMAD.IADD R31, R31, 0x1, R6 ;  /* 0x000000011f1f7824 */ /* 0x000fe200078e0206 */
[----:B------:R-:W-:Y:S02]  /*48e0*/  IADD3 R8, P3, R8, 0x10, RZ ;  /* 0x0000001008087810 */ /* 0x000fe40007f7e0ff */
[----:B0-----:R-:W-:-:S03]  /*48f0*/  IADD3 R28, P2, R28, R20, RZ ;  /* 0x000000141c1c7210 */ /* 0x001fc60007f5e0ff */
[----:B------:R-:W-:Y:S02]  /*4900*/  IMAD.X R7, RZ, RZ, R7, P3 ;  /* 0x000000ffff077224 */ /* 0x000fe400018e0607 */
[----:B------:R-:W-:Y:S01]  /*4910*/  IMAD.X R29, R29, 0x1, R27, P2 ;  /* 0x000000011d1d7824 */ /* 0x000fe200010e061b */
[----:B--2---:R-:W-:Y:S01]  /*4920*/  SHF.R.S32.HI R5, RZ, 0x1f, R33 ;  /* 0x0000001fff057819 */ /* 0x004fe20000011421 */
[----:B-----5:R-:W-:-:S04]  /*4930*/  IMAD R32, R11, R33, RZ ;  /* 0x000000210b207224 */ /* 0x020fc800078e02ff */
[----:B------:R-:W-:Y:S02]  /*4940*/  IMAD R5, R10, R5, R32 ;  /* 0x000000050a057224 */ /* 0x000fe400078e0220 */
[----:B------:R-:W-:-:S04]  /*4950*/  IMAD.WIDE.U32 R10, R33, R10, R30 ;  /* 0x0000000a210a7225 */ /* 0x000fc800078e001e */
[----:B------:R-:W-:Y:S02]  /*4960*/  IMAD.IADD R6, R11, 0x1, R5 ;  /* 0x000000010b067824 */ /* 0x000fe400078e0205 */
[----:B------:R-:W-:Y:S01]  /*4970*/  IMAD.MOV.U32 R5, RZ, RZ, R10 ;  /* 0x000000ffff057224 */ /* 0x000fe200078e000a */
[----:B------:R-:W-:Y:S06]  /*4980*/  @P1 BRA `(.L_x_2406) ;  /* 0xfffffff400881947 */ /* 0x000fec000383ffff */
[----:B------:R-:W-:Y:S05]  /*4990*/  BSYNC B2 ;  /* 0x0000000000027941 */ /* 0x000fea0003800000 */
.L_x_2405:
        /* <DEDUP_REMOVED lines=9> */
[----:B------:R-:W2:Y:S04]  /*4a30*/  LDG.E R34, desc[UR36][R10.64] ;  /* 0x000000240a227981 */ /* 0x000ea8000c1e1900 */
[----:B------:R-:W3:Y:S01]  /*4a40*/  LDG.E.64 R10, desc[UR36][R30.64] ;  /* 0x000000241e0a7981 */ /* 0x000ee2000c1e1b00 */
[----:B------:R-:W-:Y:S01]  /*4a50*/  IADD3 R28, P0, R28, R20, RZ ;  /* 0x000000141c1c7210 */ /* 0x000fe20007f1e0ff */
[----:B------:R-:W-:Y:S02]  /*4a60*/  IMAD.MOV.U32 R36, RZ, RZ, R5 ;  /* 0x000000ffff247224 */ /* 0x000fe400078e0005 */
[----:B------:R-:W-:-:S02]  /*4a70*/  IMAD.MOV.U32 R37, RZ, RZ, R6 ;  /* 0x000000ffff257224 */ /* 0x000fc400078e0006 */
[----:B------:R-:W-:-:S05]  /*4a80*/  IMAD.X R29, R29, 0x1, R27, P0 ;  /* 0x000000011d1d7824 */ /* 0x000fca00000e061b */
[----:B------:R-:W4:Y:S01]  /*4a90*/  LDG.E R5, desc[UR36][R28.64] ;  /* 0x000000241c057981 */ /* 0x000f22000c1e1900 */
[----:B--2---:R-:W-:Y:S01]  /*4aa0*/  SHF.R.S32.HI R32, RZ, 0x1f, R34 ;  /* 0x0000001fff207819 */ /* 0x004fe20000011422 */
[----:B---3--:R-:W-:Y:S02]  /*4ab0*/  IMAD R11, R11, R34, RZ ;  /* 0x000000220b0b7224 */ /* 0x008fe400078e02ff */
[----:B------:R-:W-:Y:S02]  /*4ac0*/  IMAD.WIDE.U32 R34, R34, R10, R36 ;  /* 0x0000000a22227225 */ /* 0x000fe400078e0024 */
[----:B------:R-:W2:Y:S02]  /*4ad0*/  LDG.E.64 R36, desc[UR36][R30.64+0x8] ;  /* 0x000008241e247981 */ /* 0x000ea4000c1e1b00 */
[----:B------:R-:W-:Y:S01]  /*4ae0*/  IMAD R33, R10, R32, R11 ;  /* 0x000000200a217224 */ /* 0x000fe200078e020b */
[----:B------:R-:W-:-:S05]  /*4af0*/  IADD3 R10, P0, R28, R20, RZ ;  /* 0x000000141c0a7210 */ /* 0x000fca0007f1e0ff */
[----:B------:R-:W-:Y:S02]  /*4b00*/  IMAD.X R11, R29, 0x1, R27, P0 ;  /* 0x000000011d0b7824 */ /* 0x000fe400000e061b */
[----:B------:R-:W-:Y:S02]  /*4b10*/  IMAD.IADD R35, R35, 0x1, R33 ;  /* 0x0000000123237824 */ /* 0x000fe400078e0221 */
[----:B------:R-:W3:Y:S04]  /*4b20*/  LDG.E.64 R32, desc[UR36][R30.64+0x10] ;  /* 0x000010241e207981 */ /* 0x000ee8000c1e1b00 */
[----:B------:R0:W3:Y:S01]  /*4b30*/  LDG.E R6, desc[UR36][R10.64] ;  /* 0x000000240a067981 */ /* 0x0000e2000c1e1900 */
[----:B----4-:R-:W-:Y:S02]  /*4b40*/  SHF.R.S32.HI R29, RZ, 0x1f, R5 ;  /* 0x0000001fff1d7819 */ /* 0x010fe40000011405 */
[----:B0-----:R-:W-:-:S05]  /*4b50*/  IADD3 R10, P0, R10, R20, RZ ;  /* 0x000000140a0a7210 */ /* 0x001fca0007f1e0ff */
[----:B------:R-:W-:Y:S02]  /*4b60*/  IMAD.X R11, R11, 0x1, R27, P0 ;  /* 0x000000010b0b7824 */ /* 0x000fe400000e061b */
[----:B--2---:R-:W-:Y:S02]  /*4b70*/  IMAD R37, R37, R5, RZ ;  /* 0x0000000525257224 */ /* 0x004fe400078e02ff */
[----:B------:R-:W-:-:S04]  /*4b80*/  IMAD.WIDE.U32 R34, R5, R36, R34 ;  /* 0x0000002405227225 */ /* 0x000fc800078e0022 */
[----:B------:R-:W-:Y:S02]  /*4b90*/  IMAD R28, R36, R29, R37 ;  /* 0x0000001d241c7224 */ /* 0x000fe400078e0225 */
[----:B------:R0:W2:Y:S02]  /*4ba0*/  LDG.E R36, desc[UR36][R10.64] ;  /* 0x000000240a247981 */ /* 0x0000a4000c1e1900 */
[----:B------:R-:W-:Y:S02]  /*4bb0*/  IMAD.IADD R29, R35, 0x1, R28 ;  /* 0x00000001231d7824 */ /* 0x000fe400078e021c */
[----:B------:R-:W-:Y:S02]  /*4bc0*/  IMAD.MOV.U32 R28, RZ, RZ, R34 ;  /* 0x000000ffff1c7224 */ /* 0x000fe400078e0022 */
[----:B------:R-:W4:Y:S01]  /*4bd0*/  LDG.E.64 R34, desc[UR36][R30.64+0x18] ;  /* 0x000018241e227981 */ /* 0x000f22000c1e1b00 */
[----:B0-----:R-:W-:Y:S01]  /*4be0*/  IADD3 R10, P0, R10, R20, RZ ;  /* 0x000000140a0a7210 */ /* 0x001fe20007f1e0ff */
[----:B---3--:R-:W-:Y:S01]  /*4bf0*/  IMAD R33, R33, R6, RZ ;  /* 0x0000000621217224 */ /* 0x008fe200078e02ff */
[----:B------:R-:W-:-:S03]  /*4c00*/  SHF.R.S32.HI R5, RZ, 0x1f, R6 ;  /* 0x0000001fff057819 */ /* 0x000fc60000011406 */
[----:B------:R-:W-:Y:S02]  /*4c10*/  IMAD.X R11, R11, 0x1, R27, P0 ;  /* 0x000000010b0b7824 */ /* 0x000fe400000e061b */
[----:B------:R-:W-:-:S03]  /*4c20*/  IMAD.WIDE.U32 R28, R6, R32, R28 ;  /* 0x00000020061c7225 */ /* 0x000fc600078e001c */
[----:B------:R0:W3:Y:S01]  /*4c30*/  LDG.E R6, desc[UR36][R10.64] ;  /* 0x000000240a067981 */ /* 0x0000e2000c1e1900 */
[----:B------:R-:W-:-:S03]  /*4c40*/  IMAD R5, R32, R5, R33 ;  /* 0x0000000520057224 */ /* 0x000fc600078e0221 */
        /* <DEDUP_REMOVED lines=11> */
[----:B---3--:R-:W-:-:S02]  /*4d00*/  SHF.R.S32.HI R5, RZ, 0x1f, R6 ;  /* 0x0000001fff057819 */ /* 0x008fc40000011406 */
[----:B0-----:R-:W-:Y:S01]  /*4d10*/  IADD3 R10, P0, R10, R20, RZ ;  /* 0x000000140a0a7210 */ /* 0x001fe20007f1e0ff */
        /* <DEDUP_REMOVED lines=16> */
[----:B------:R-:W2:Y:S01]  /*4e20*/  LDG.E R33, desc[UR36][R10.64] ;  /* 0x000000240a217981 */ /* 0x000ea2000c1e1900 */
[----:B------:R-:W-:Y:S01]  /*4e30*/  SHF.R.S32.HI R35, RZ, 0x1f, R5 ;  /* 0x0000001fff237819 */ /* 0x000fe20000011405 */
[----:B------:R-:W-:-:S04]  /*4e40*/  IMAD.WIDE.U32 R28, R5, R32, R28 ;  /* 0x00000020051c7225 */ /* 0x000fc800078e001c */
[----:B------:R-:W-:-:S04]  /*4e50*/  IMAD R6, R32, R35, R6 ;  /* 0x0000002320067224 */ /* 0x000fc800078e0206 */
[----:B------:R-:W-:Y:S01]  /*4e60*/  IMAD.IADD R29, R29, 0x1, R6 ;  /* 0x000000011d1d7824 */ /* 0x000fe200078e0206 */
[----:B------:R-:W-:Y:S02]  /*4e70*/  IADD3 R8, P2, R8, 0x8, RZ ;  /* 0x0000000808087810 */ /* 0x000fe40007f5e0ff */
[----:B------:R-:W-:Y:S02]  /*4e80*/  IADD3 R9, P3, R9, -0x8, RZ ;  /* 0xfffffff809097810 */ /* 0x000fe40007f7e0ff */
[----:B------:R-:W-:Y:S01]  /*4e90*/  PLOP3.LUT P0, PT, PT, PT, PT, 0x8, 0x0 ;  /* 0x000000000000781c */ /* 0x000fe20003f0e170 */
[----:B------:R-:W-:Y:S01]  /*4ea0*/  IMAD.X R7, RZ, RZ, R7, P2 ;  /* 0x000000ffff077224 */ /* 0x000fe200010e0607 */
[----:B------:R-:W-:Y:S02]  /*4eb0*/  IADD3.X R15, R15, -0x1, RZ, P3, !PT ;  /* 0xffffffff0f0f7810 */ /* 0x000fe40001ffe4ff */
[----:B--2---:R-:W-:Y:S01]  /*4ec0*/  SHF.R.S32.HI R5, RZ, 0x1f, R33 ;  /* 0x0000001fff057819 */ /* 0x004fe20000011421 */
[----:B-----5:R-:W-:-:S04]  /*4ed0*/  IMAD R32, R31, R33, RZ ;  /* 0x000000211f207224 */ /* 0x020fc800078e02ff */
[----:B------:R-:W-:Y:S02]  /*4ee0*/  IMAD R5, R30, R5, R32 ;  /* 0x000000051e057224 */ /* 0x000fe400078e0220 */
[----:B------:R-:W-:Y:S01]  /*4ef0*/  IMAD.WIDE.U32 R30, R33, R30, R28 ;  /* 0x0000001e211e7225 */ /* 0x000fe200078e001c */
[----:B------:R-:W-:-:S03]  /*4f00*/  IADD3 R28, P1, R10, R20, RZ ;  /* 0x000000140a1c7210 */ /* 0x000fc60007f3e0ff */
[----:B------:R-:W-:Y:S02]  /*4f10*/  IMAD.IADD R6, R31, 0x1, R5 ;  /* 0x000000011f067824 */ /* 0x000fe400078e0205 */
[----:B------:R-:W-:Y:S02]  /*4f20*/  IMAD.MOV.U32 R5, RZ, RZ, R30 ;  /* 0x000000ffff057224 */ /* 0x000fe400078e001e */
[----:B------:R-:W-:-:S07]  /*4f30*/  IMAD.X R29, R11, 0x1, R27, P1 ;  /* 0x000000010b1d7824 */ /* 0x000fce00008e061b */
.L_x_2408:
[----:B------:R-:W-:Y:S05]  /*4f40*/  BSYNC B2 ;  /* 0x0000000000027941 */ /* 0x000fea0003800000 */
.L_x_2407:
[----:B------:R-:W-:-:S04]  /*4f50*/  ISETP.NE.U32.AND P1, PT, R9, RZ, PT ;  /* 0x000000ff0900720c */ /* 0x000fc80003f25070 */
[----:B------:R-:W-:-:S13]  /*4f60*/  ISETP.NE.OR.EX P0, PT, R15, RZ, P0, P1 ;  /* 0x000000ff0f00720c */ /* 0x000fda0000705710 */
[----:B------:R-:W-:Y:S05]  /*4f70*/  @!P0 BRA `(.L_x_2409) ;  /* 0x0000000000c48947 */ /* 0x000fea0003800000 */
.L_x_2404:
[----:B------:R-:W-:Y:S01]  /*4f80*/  ULDC.64 UR4, c[0x0][0x230] ;  /* 0x00008c0000047ab9 */ /* 0x000fe20000000a00 */
[----:B------:R0:W2:Y:S01]  /*4f90*/  LDG.E R35, desc[UR36][R28.64] ;  /* 0x000000241c237981 */ /* 0x0000a2000c1e1900 */
[----:B------:R-:W-:-:S04]  /*4fa0*/  LEA R10, P0, R8, UR4, 0x3 ;  /* 0x00000004080a7c11 */ /* 0x000fc8000f8018ff */
[----:B------:R-:W-:-:S05]  /*4fb0*/  LEA.HI.X R11, R8, UR5, R7, 0x3, P0 ;  /* 0x00000005080b7c11 */ /* 0x000fca00080f1c07 */
[----:B------:R-:W3:Y:S01]  /*4fc0*/  LDG.E.64 R32, desc[UR36][R10.64] ;  /* 0x000000240a207981 */ /* 0x000ee2000c1e1b00 */
[----:B0-----:R-:W-:Y:S01]  /*4fd0*/  IADD3 R28, P0, R28, R20, RZ ;  /* 0x000000141c1c7210 */ /* 0x001fe20007f1e0ff */
[----:B------:R-:W-:-:S04]  /*4fe0*/  IMAD.MOV.U32 R31, RZ, RZ, R6 ;  /* 0x000000ffff1f7224 */ /* 0x000fc800078e0006 */
[----:B------:R-:W-:Y:S02]  /*4ff0*/  IMAD.X R29, R29, 0x1, R27, P0 ;  /* 0x000000011d1d7824 */ /* 0x000fe400000e061b */
[----:B------:R-:W-:-:S03]  /*5000*/  IMAD.MOV.U32 R30, RZ, RZ, R5 ;  /* 0x000000ffff1e7224 */ /* 0x000fc600078e0005 */
[----:B------:R0:W4:Y:S02]  /*5010*/  LDG.E R6, desc[UR36][R28.64] ;  /* 0x000000241c067981 */ /* 0x000124000c1e1900 */
[----:B0-----:R-:W-:-:S05]  /*5020*/  IADD3 R28, P0, R28, R20, RZ ;  /* 0x000000141c1c7210 */ /* 0x001fca0007f1e0ff */
[----:B------:R-:W-:-:S05]  /*5030*/  IMAD.X R29, R29, 0x1, R27, P0 ;  /* 0x000000011d1d7824 */ /* 0x000fca00000e061b */
[----:B------:R0:W5:Y:S01]  /*5040*/  LDG.E R5, desc[UR36][R28.64] ;  /* 0x000000241c057981 */ /* 0x000162000c1e1900 */
[----:B--2---:R-:W-:Y:S01]  /*5050*/  SHF.R.S32.HI R34, RZ, 0x1f, R35 ;  /* 0x0000001fff227819 */ /* 0x004fe20000011423 */
[----:B---3--:R-:W-:Y:S02]  /*5060*/  IMAD R33, R33, R35, RZ ;  /* 0x0000002321217224 */ /* 0x008fe400078e02ff */
[----:B------:R-:W-:-:S04]  /*5070*/  IMAD.WIDE.U32 R30, R35, R32, R30 ;  /* 0x00000020231e7225 */ /* 0x000fc800078e001e */
[----:B------:R-:W-:Y:S02]  /*5080*/  IMAD R33, R32, R34, R33 ;  /* 0x0000002220217224 */ /* 0x000fe400078e0221 */
[----:B------:R-:W2:Y:S02]  /*5090*/  LDG.E.64 R34, desc[UR36][R10.64+0x8] ;  /* 0x000008240a227981 */ /* 0x000ea4000c1e1b00 */
[----:B------:R-:W-:Y:S02]  /*50a0*/  IMAD.IADD R31, R31, 0x1, R33 ;  /* 0x000000011f1f7824 */ /* 0x000fe400078e0221 */
[----:B------:R-:W5:Y:S01]  /*50b0*/  LDG.E.64 R32, desc[UR36][R10.64+0x10] ;  /* 0x000010240a207981 */ /* 0x000f62000c1e1b00 */
[----:B0-----:R-:W-:Y:S02]  /*50c0*/  IADD3 R28, P0, R28, R20, RZ ;  /* 0x000000141c1c7210 */ /* 0x001fe40007f1e0ff */
[----:B----4-:R-:W-:-:S03]  /*50d0*/  SHF.R.S32.HI R37, RZ, 0x1f, R6 ;  /* 0x0000001fff257819 */ /* 0x010fc60000011406 */
[----:B------:R-:W-:Y:S01]  /*50e0*/  IMAD.X R29, R29, 0x1, R27, P0 ;  /* 0x000000011d1d7824 */ /* 0x000fe200000e061b */
[----:B------:R-:W3:Y:S01]  /*50f0*/  LDG.E.64 R10, desc[UR36][R10.64+0x18] ;  /* 0x000018240a0a7981 */ /* 0x000ee2000c1e1b00 */
[----:B--2---:R-:W-:Y:S02]  /*5100*/  IMAD R35, R35, R6, RZ ;  /* 0x0000000623237224 */ /* 0x004fe400078e02ff */
[----:B------:R-:W-:-:S04]  /*5110*/  IMAD.WIDE.U32 R30, R6, R34, R30 ;  /* 0x00000022061e7225 */ /* 0x000fc800078e001e */
[----:B-----5:R-:W-:Y:S02]  /*5120*/  IMAD R6, R33, R5, RZ ;  /* 0x0000000521067224 */ /* 0x020fe400078e02ff */
[----:B------:R0:W2:Y:S01]  /*5130*/  LDG.E R33, desc[UR36][R28.64] ;  /* 0x000000241c217981 */ /* 0x0000a2000c1e1900 */
[----:B------:R-:W-:Y:S01]  /*5140*/  IADD3 R9, P0, R9, -0x4, RZ ;  /* 0xfffffffc09097810 */ /* 0x000fe20007f1e0ff */
[----:B------:R-:W-:-:S03]  /*5150*/  IMAD R35, R34, R37, R35 ;  /* 0x0000002522237224 */ /* 0x000fc600078e0223 */
[----:B------:R-:W-:Y:S01]  /*5160*/  IADD3.X R15, R15, -0x1, RZ, P0, !PT ;  /* 0xffffffff0f0f7810 */ /* 0x000fe200007fe4ff */
[----:B------:R-:W-:Y:S01]  /*5170*/  IMAD.IADD R31, R31, 0x1, R35 ;  /* 0x000000011f1f7824 */ /* 0x000fe200078e0223 */
[----:B------:R-:W-:Y:S02]  /*5180*/  ISETP.NE.U32.AND P0, PT, R9, RZ, PT ;  /* 0x000000ff0900720c */ /* 0x000fe40003f05070 */
[----:B------:R-:W-:Y:S02]  /*5190*/  SHF.R.S32.HI R35, RZ, 0x1f, R5 ;  /* 0x0000001fff237819 */ /* 0x000fe40000011405 */
[----:B------:R-:W-:Y:S01]  /*51a0*/  ISETP.NE.AND.EX P0, PT, R15, RZ, PT, P0 ;  /* 0x000000ff0f00720c */ /* 0x000fe20003f05300 */
[----:B------:R-:W-:-:S04]  /*51b0*/  IMAD.WIDE.U32 R30, R5, R32, R30 ;  /* 0x00000020051e7225 */ /* 0x000fc800078e001e */
[----:B------:R-:W-:-:S04]  /*51c0*/  IMAD R6, R32, R35, R6 ;  /* 0x0000002320067224 */ /* 0x000fc800078e0206 */
[----:B------:R-:W-:Y:S01]  /*51d0*/  IMAD.IADD R31, R31, 0x1, R6 ;  /* 0x000000011f1f7824 */ /* 0x000fe200078e0206 */
[----:B0-----:R-:W-:Y:S02]  /*51e0*/  IADD3 R28, P2, R28, R20, RZ ;  /* 0x000000141c1c7210 */ /* 0x001fe40007f5e0ff */
[----:B------:R-:W-:-:S03]  /*51f0*/  IADD3 R8, P1, R8, 0x4, RZ ;  /* 0x0000000408087810 */ /* 0x000fc60007f3e0ff */
[----:B------:R-:W-:Y:S02]  /*5200*/  IMAD.X R29, R29, 0x1, R27, P2 ;  /* 0x000000011d1d7824 */ /* 0x000fe400010e061b */
[----:B------:R-:W-:Y:S01]  /*5210*/  IMAD.X R7, RZ, RZ, R7, P1 ;  /* 0x000000ffff077224 */ /* 0x000fe200008e0607 */
[----:B--2---:R-:W-:Y:S01]  /*5220*/  SHF.R.S32.HI R5, RZ, 0x1f, R33 ;  /* 0x0000001fff057819 */ /* 0x004fe20000011421 */
[----:B---3--:R-:W-:-:S04]  /*5230*/  IMAD R32, R11, R33, RZ ;  /* 0x000000210b207224 */ /* 0x008fc800078e02ff */
[----:B------:R-:W-:Y:S02]  /*5240*/  IMAD R5, R10, R5, R32 ;  /* 0x000000050a057224 */ /* 0x000fe400078e0220 */
[----:B------:R-:W-:-:S04]  /*5250*/  IMAD.WIDE.U32 R10, R33, R10, R30 ;  /* 0x0000000a210a7225 */ /* 0x000fc800078e001e */
[----:B------:R-:W-:Y:S02]  /*5260*/  IMAD.IADD R6, R11, 0x1, R5 ;  /* 0x000000010b067824 */ /* 0x000fe400078e0205 */
[----:B------:R-:W-:Y:S01]  /*5270*/  IMAD.MOV.U32 R5, RZ, RZ, R10 ;  /* 0x000000ffff057224 */ /* 0x000fe200078e000a */
[----:B------:R-:W-:Y:S06]  /*5280*/  @P0 BRA `(.L_x_2404) ;  /* 0xfffffffc003c0947 */ /* 0x000fec000383ffff */
.L_x_2409:
[----:B------:R-:W-:Y:S05]  /*5290*/  BSYNC B0 ;  /* 0x0000000000007941 */ /* 0x000fea0003800000 */
.L_x_2403:
        /* <DEDUP_REMOVED lines=9> */
[----:B0-----:R-:W-:-:S04]  /*5330*/  LEA R10, P0, R8, UR4, 0x3 ;  /* 0x00000004080a7c11 */ /* 0x001fc8000f8018ff */
[C---:B------:R-:W-:Y:S01]  /*5340*/  LEA.HI.X R11, R8.reuse, UR5, R7, 0x3, P0 ;  /* 0x00000005080b7c11 */ /* 0x040fe200080f1c07 */
[-C--:B-1----:R-:W-:Y:S02]  /*5350*/  IMAD R9, R7, R20.reuse, RZ ;  /* 0x0000001407097224 */ /* 0x082fe400078e02ff */
[----:B------:R-:W-:-:S04]  /*5360*/  IMAD.WIDE.U32 R30, R8, R20, R12 ;  /* 0x00000014081e7225 */ /* 0x000fc800078e000c */
[----:B------:R-:W-:Y:S01]  /*5370*/  IMAD R9, R8, R21, R9 ;  /* 0x0000001508097224 */ /* 0x000fe200078e0209 */
[----:B------:R-:W-:-:S03]  /*5380*/  LEA R28, P1, R30, UR6, 0x2 ;  /* 0x000000061e1c7c11 */ /* 0x000fc6000f8210ff */
[----:B------:R-:W-:-:S05]  /*5390*/  IMAD.IADD R27, R31, 0x1, R9 ;  /* 0x000000011f1b7824 */ /* 0x000fca00078e0209 */
[----:B------:R-:W-:Y:S02]  /*53a0*/  LEA.HI.X R29, R30, UR7, R27, 0x2, P1 ;  /* 0x000000071e1d7c11 */ /* 0x000fe400088f141b */
[----:B------:R-:W2:Y:S04]  /*53b0*/  LDG.E.64 R30, desc[UR36][R10.64] ;  /* 0x000000240a1e7981 */ /* 0x000ea8000c1e1b00 */
[----:B------:R-:W3:Y:S01]  /*53c0*/  LDG.E R29, desc[UR36][R28.64] ;  /* 0x000000241c1d7981 */ /* 0x000ee2000c1e1900 */
[----:B------:R-:W-:-:S04]  /*53d0*/  ISETP.NE.U32.AND P0, PT, R15, 0x1, PT ;  /* 0x000000010f00780c */ /* 0x000fc80003f05070 */
[----:B------:R-:W-:Y:S01]  /*53e0*/  ISETP.NE.AND.EX P0, PT, RZ, RZ, PT, P0 ;  /* 0x000000ffff00720c */ /* 0x000fe20003f05300 */
[----:B------:R-:W-:Y:S02]  /*53f0*/  IMAD.MOV.U32 R7, RZ, RZ, R6 ;  /* 0x000000ffff077224 */ /* 0x000fe400078e0006 */
[----:B------:R-:W-:Y:S01]  /*5400*/  IMAD.MOV.U32 R6, RZ, RZ, R5 ;  /* 0x000000ffff067224 */ /* 0x000fe200078e0005 */
[----:B---3--:R-:W-:Y:S01]  /*5410*/  SHF.R.S32.HI R27, RZ, 0x1f, R29 ;  /* 0x0000001fff1b7819 */ /* 0x008fe2000001141d */
[----:B--2---:R-:W-:Y:S02]  /*5420*/  IMAD R31, R31, R29, RZ ;  /* 0x0000001d1f1f7224 */ /* 0x004fe400078e02ff */
[----:B------:R-:W-:-:S04]  /*5430*/  IMAD.WIDE.U32 R6, R29, R30, R6 ;  /* 0x0000001e1d067225 */ /* 0x000fc800078e0006 */
[----:B------:R-:W-:Y:S02]  /*5440*/  IMAD R31, R30, R27, R31 ;  /* 0x0000001b1e1f7224 */ /* 0x000fe400078e021f */
[----:B------:R-:W-:Y:S02]  /*5450*/  IMAD.MOV.U32 R5, RZ, RZ, R6 ;  /* 0x000000ffff057224 */ /* 0x000fe400078e0006 */
[----:B------:R-:W-:Y:S01]  /*5460*/  IMAD.IADD R6, R7, 0x1, R31 ;  /* 0x0000000107067824 */ /* 0x000fe200078e021f */
[----:B------:R-:W-:Y:S06]  /*5470*/  @!P0 BRA `(.L_x_2402) ;  /* 0x0000000000788947 */ /* 0x000fec0003800000 */
[----:B------:R-:W-:Y:S01]  /*5480*/  ULDC.64 UR4, c[0x0][0x238] ;  /* 0x00008e0000047ab9 */ /* 0x000fe20000000a00 */
[----:B------:R-:W-:Y:S01]  /*5490*/  ISETP.NE.U32.AND P0, PT, R15, 0x2, PT ;  /* 0x000000020f00780c */ /* 0x000fe20003f05070 */
[----:B------:R-:W-:-:S03]  /*54a0*/  IMAD.WIDE.U32 R28, R8, R20, UR4 ;  /* 0x00000004081c7e25 */ /* 0x000fc6000f8e0014 */
[----:B------:R-:W-:Y:S02]  /*54b0*/  ISETP.NE.AND.EX P0, PT, RZ, RZ, PT, P0 ;  /* 0x000000ffff00720c */ /* 0x000fe40003f05300 */
[----:B------:R-:W-:-:S04]  /*54c0*/  IADD3 R23, P1, R22, R28, RZ ;  /* 0x0000001c16177210 */ /* 0x000fc80007f3e0ff */
[----:B------:R-:W-:Y:S02]  /*54d0*/  IADD3.X R12, R13, R9, R29, P1, !PT ;  /* 0x000000090d0c7210 */ /* 0x000fe40000ffe41d */
[C---:B------:R-:W-:Y:S01]  /*54e0*/  LEA R22, P1, R23.reuse, UR6, 0x2 ;  /* 0x0000000617167c11 */ /* 0x040fe2000f8210ff */
[----:B------:R-:W2:Y:S03]  /*54f0*/  LDG.E.64 R8, desc[UR36][R10.64+0x8] ;  /* 0x000008240a087981 */ /* 0x000ea6000c1e1b00 */
[----:B------:R-:W-:Y:S02]  /*5500*/  LEA.HI.X R23, R23, UR7, R12, 0x2, P1 ;  /* 0x0000000717177c11 */ /* 0x000fe400088f140c */
[C---:B------:R-:W-:Y:S01]  /*5510*/  @P0 LEA R28, P1, R20.reuse, R22, 0x2 ;  /* 0x00000016141c0211 */ /* 0x040fe200078210ff */
[----:B------:R-:W3:Y:S04]  /*5520*/  @P0 LDG.E.64 R12, desc[UR36][R10.64+0x10] ;  /* 0x000010240a0c0981 */ /* 0x000ee8000c1e1b00 */
[----:B------:R-:W4:Y:S01]  /*5530*/  LDG.E R15, desc[UR36][R22.64] ;  /* 0x00000024160f7981 */ /* 0x000f22000c1e1900 */
[----:B------:R-:W-:-:S06]  /*5540*/  @P0 LEA.HI.X R29, R20, R23, R21, 0x2, P1 ;  /* 0x00000017141d0211 */ /* 0x000fcc00008f1415 */
[----:B------:R-:W5:Y:S01]  /*5550*/  @P0 LDG.E R29, desc[UR36][R28.64] ;  /* 0x000000241c1d0981 */ /* 0x000f62000c1e1900 */
[----:B------:R-:W-:Y:S02]  /*5560*/  IMAD.MOV.U32 R7, RZ, RZ, R6 ;  /* 0x000000ffff077224 */ /* 0x000fe400078e0006 */
[----:B------:R-:W-:Y:S01]  /*5570*/  IMAD.MOV.U32 R6, RZ, RZ, R5 ;  /* 0x000000ffff067224 */ /* 0x000fe200078e0005 */
[----:B----4-:R-:W-:Y:S01]  /*5580*/  SHF.R.S32.HI R21, RZ, 0x1f, R15 ;  /* 0x0000001fff157819 */ /* 0x010fe2000001140f */
[----:B--2---:R-:W-:Y:S02]  /*5590*/  IMAD R9, R9, R15, RZ ;  /* 0x0000000f09097224 */ /* 0x004fe400078e02ff */
[----:B------:R-:W-:-:S04]  /*55a0*/  IMAD.WIDE.U32 R6, R15, R8, R6 ;  /* 0x000000080f067225 */ /* 0x000fc800078e0006 */
[----:B------:R-:W-:Y:S02]  /*55b0*/  IMAD R9, R8, R21, R9 ;  /* 0x0000001508097224 */ /* 0x000fe400078e0209 */
[----:B------:R-:W-:Y:S02]  /*55c0*/  IMAD.MOV.U32 R5, RZ, RZ, R6 ;  /* 0x000000ffff057224 */ /* 0x000fe400078e0006 */
[----:B------:R-:W-:Y:S01]  /*55d0*/  IMAD.IADD R6, R7, 0x1, R9 ;  /* 0x0000000107067824 */ /* 0x000fe200078e0209 */
[----:B-----5:R-:W-:Y:S01]  /*55e0*/  @P0 SHF.R.S32.HI R7, RZ, 0x1f, R29 ;  /* 0x0000001fff070819 */ /* 0x020fe2000001141d */
[----:B---3--:R-:W-:Y:S02]  /*55f0*/  @P0 IMAD R8, R13, R29, RZ ;  /* 0x0000001d0d080224 */ /* 0x008fe400078e02ff */
[----:B------:R-:W-:Y:S02]  /*5600*/  @P0 IMAD.MOV.U32 R9, RZ, RZ, R6 ;  /* 0x000000ffff090224 */ /* 0x000fe400078e0006 */
[----:B------:R-:W-:-:S02]  /*5610*/  @P0 IMAD R7, R12, R7, R8 ;  /* 0x000000070c070224 */ /* 0x000fc400078e0208 */
[----:B------:R-:W-:-:S04]  /*5620*/  @P0 IMAD.MOV.U32 R8, RZ, RZ, R5 ;  /* 0x000000ffff080224 */ /* 0x000fc800078e0005 */
[----:B------:R-:W-:-:S04]  /*5630*/  @P0 IMAD.WIDE.U32 R12, R29, R12, R8 ;  /* 0x0000000c1d0c0225 */ /* 0x000fc800078e0008 */
[----:B------:R-:W-:Y:S02]  /*5640*/  @P0 IMAD.IADD R6, R13, 0x1, R7 ;  /* 0x000000010d060824 */ /* 0x000fe400078e0207 */
[----:B------:R-:W-:-:S07]  /*5650*/  @P0 IMAD.MOV.U32 R5, RZ, RZ, R12 ;  /* 0x000000ffff050224 */ /* 0x000fce00078e000c */
.L_x_2402:
[----:B------:R-:W-:Y:S05]  /*5660*/  BSYNC B1 ;  /* 0x0000000000017941 */ /* 0x000fea0003800000 */
.L_x_2401:
[----:B------:R-:W1:Y:S01]  /*5670*/  S2R R7, SR_TID.X ;  /* 0x0000000000077919 */ /* 0x000e620000002100 */
[----:B------:R-:W-:Y:S01]  /*5680*/  ULDC UR4, c[0x0][0x210] ;  /* 0x0000840000047ab9 */ /* 0x000fe20000000800 */
[----:B------:R-:W-:Y:S01]  /*5690*/  BSSY B1, `(.L_x_2410) ;  /* 0x0000195000017945 */ /* 0x000fe20003800000 */
[----:B------:R-:W-:Y:S01]  /*56a0*/  UIMAD UR4, UR39, -0x200, UR4 ;  /* 0xfffffe00270478a4 */ /* 0x000fe2000f8e0204 */
[----:B-1----:R-:W-:-:S05]  /*56b0*/  VIADD R8, R7, 0x80 ;  /* 0x0000008007087836 */ /* 0x002fca0000000000 */
[----:B------:R-:W-:-:S13]  /*56c0*/  ISETP.GE.AND P0, PT, R8, UR4, PT ;  /* 0x0000000408007c0c */ /* 0x000fda000bf06270 */
[----:B------:R-:W-:Y:S05]  /*56d0*/  @P0 BRA `(.L_x_2411) ;  /* 0x0000001800400947 */ /* 0x000fea0003800000 */
[----:B0-----:R-:W0:Y:S01]  /*56e0*/  LDC.64 R10, c[0x0][0x228] ;  /* 0x00008a00ff0a7b82 */ /* 0x001e220000000a00 */
[----:B------:R-:W-:Y:S01]  /*56f0*/  ULDC.64 UR4, c[0x0][0x220] ;  /* 0x0000880000047ab9 */ /* 0x000fe20000000a00 */
[----:B------:R-:W-:Y:S02]  /*5700*/  IMAD.MOV.U32 R15, RZ, RZ, RZ ;  /* 0x000000ffff0f7224 */ /* 0x000fe400078e00ff */
[----:B-----5:R-:W-:Y:S02]  /*5710*/  IMAD R3, R25, UR4, RZ ;  /* 0x0000000419037c24 */ /* 0x020fe4000f8e02ff */
[----:B------:R-:W-:Y:S02]  /*5720*/  IMAD.MOV.U32 R8, RZ, RZ, RZ ;  /* 0x000000ffff087224 */ /* 0x000fe400078e00ff */
[----:B------:R-:W1:Y:S01]  /*5730*/  LDC.64 R22, c[0x0][0x238] ;  /* 0x00008e00ff167b82 */ /* 0x000e620000000a00 */
[C---:B------:R-:W-:Y:S02]  /*5740*/  IMAD R29, R24.reuse, UR5, R3 ;  /* 0x00000005181d7c24 */ /* 0x040fe4000f8e0203 */
[----:B------:R-:W-:-:S04]  /*5750*/  IMAD.WIDE.U32 R24, R24, UR4, RZ ;  /* 0x0000000418187c25 */ /* 0x000fc8000f8e00ff */
[----:B------:R-:W-:Y:S02]  /*5760*/  IMAD.MOV.U32 R3, RZ, RZ, RZ ;  /* 0x000000ffff037224 */ /* 0x000fe400078e00ff */
[----:B------:R-:W-:Y:S01]  /*5770*/  IMAD.IADD R13, R25, 0x1, R29 ;  /* 0x00000001190d7824 */ /* 0x000fe200078e021d */
[C---:B0-----:R-:W-:Y:S02]  /*5780*/  IADD3 R4, P1, R10.reuse, -0x1, RZ ;  /* 0xffffffff0a047810 */ /* 0x041fe40007f3e0ff */
[----:B------:R-:W-:Y:S02]  /*5790*/  LOP3.LUT R9, R10, 0x3, RZ, 0xc0, !PT ;  /* 0x000000030a097812 */ /* 0x000fe400078ec0ff */
[----:B------:R-:W-:Y:S02]  /*57a0*/  ISETP.GE.U32.AND P0, PT, R4, 0x3, PT ;  /* 0x000000030400780c */ /* 0x000fe40003f06070 */
[----:B------:R-:W-:-:S04]  /*57b0*/  IADD3.X R4, R11, -0x1, RZ, P1, !PT ;  /* 0xffffffff0b047810 */ /* 0x000fc80000ffe4ff */
[----:B------:R-:W-:Y:S01]  /*57c0*/  ISETP.GE.U32.AND.EX P0, PT, R4, RZ, PT, P0 ;  /* 0x000000ff0400720c */ /* 0x000fe20003f06100 */
[----:B------:R-:W-:-:S12]  /*57d0*/  IMAD.MOV.U32 R4, RZ, RZ, RZ ;  /* 0x000000ffff047224 */ /* 0x000fd800078e00ff */
[----:B-1----:R-:W-:Y:S05]  /*57e0*/  @!P0 BRA `(.L_x_2412) ;  /* 0x0000001400108947 */ /* 0x002fea0003800000 */
[----:B------:R-:W-:Y:S01]  /*57f0*/  IADD3 R9, P0, -R9, R10, RZ ;  /* 0x0000000a09097210 */ /* 0x000fe20007f1e1ff */
[----:B------:R-:W-:Y:S01]  /*5800*/  ULDC.64 UR4, c[0x0][0x218] ;  /* 0x0000860000047ab9 */ /* 0x000fe20000000a00 */
[----:B------:R-:W-:Y:S01]  /*5810*/  IMAD.IADD R29, R29, 0x1, R25 ;  /* 0x000000011d1d7824 */ /* 0x000fe200078e0219 */
[----:B------:R-:W-:Y:S01]  /*5820*/  LEA R28, P1, R24, UR4, 0x2 ;  /* 0x00000004181c7c11 */ /* 0x000fe2000f8210ff */
[----:B------:R-:W-:Y:S01]  /*5830*/  IMAD.WIDE.U32 R20, R22, 0x4, RZ ;  /* 0x0000000416147825 */ /* 0x000fe200078e00ff */
[----:B------:R-:W-:Y:S01]  /*5840*/  IADD3.X R11, R11, -0x1, RZ, P0, !PT ;  /* 0xffffffff0b0b7810 */ /* 0x000fe200007fe4ff */
[----:B------:R-:W-:Y:S01]  /*5850*/  BSSY B0, `(.L_x_2412) ;  /* 0x000013d000007945 */ /* 0x000fe20003800000 */
[----:B------:R-:W-:Y:S01]  /*5860*/  ISETP.GT.U32.AND P0, PT, R9, RZ, PT ;  /* 0x000000ff0900720c */ /* 0x000fe20003f04070 */
[----:B------:R-:W-:Y:S01]  /*5870*/  IMAD.SHL.U32 R23, R23, 0x4, RZ ;  /* 0x0000000417177824 */ /* 0x000fe200078e00ff */
        /* <DEDUP_REMOVED lines=12> */
.L_x_2415:
        /* <DEDUP_REMOVED lines=159> */
.L_x_2414:
        /* <DEDUP_REMOVED lines=90> */
.L_x_2417:
[----:B------:R-:W-:Y:S05]  /*68d0*/  BSYNC B2 ;  /* 0x0000000000027941 */ /* 0x000fea0003800000 */
.L_x_2416:
[----:B------:R-:W-:-:S04]  /*68e0*/  ISETP.NE.U32.AND P1, PT, R9, RZ, PT ;  /* 0x000000ff0900720c */ /* 0x000fc80003f25070 */
[----:B------:R-:W-:-:S13]  /*68f0*/  ISETP.NE.OR.EX P0, PT, R11, RZ, P0, P1 ;  /* 0x000000ff0b00720c */ /* 0x000fda0000705710 */
[----:B------:R-:W-:Y:S05]  /*6900*/  @!P0 BRA `(.L_x_2418) ;  /* 0x0000000000c48947 */ /* 0x000fea0003800000 */
.L_x_2413:
        /* <DEDUP_REMOVED lines=49> */
.L_x_2418:
[----:B------:R-:W-:Y:S05]  /*6c20*/  BSYNC B0 ;  /* 0x0000000000007941 */ /* 0x000fea0003800000 */
.L_x_2412:
[----:B------:R-:W-:-:S04]  /*6c30*/  LOP3.LUT R27, R10, 0x3, RZ, 0xc0, !PT ;  /* 0x000000030a1b7812 */ /* 0x000fc800078ec0ff */
[----:B------:R-:W-:-:S04]  /*6c40*/  ISETP.NE.U32.AND P0, PT, R27, RZ, PT ;  /* 0x000000ff1b00720c */ /* 0x000fc80003f05070 */
[----:B------:R-:W-:-:S13]  /*6c50*/  ISETP.NE.AND.EX P0, PT, RZ, RZ, PT, P0 ;  /* 0x000000ffff00720c */ /* 0x000fda0003f05300 */
[----:B------:R-:W-:Y:S05]  /*6c60*/  @!P0 BRA `(.L_x_2411) ;  /* 0x0000000000dc8947 */ /* 0x000fea0003800000 */
[----:B------:R-:W0:Y:S01]  /*6c70*/  LDC.64 R20, c[0x0][0x238] ;  /* 0x00008e00ff147b82 */ /* 0x000e220000000a00 */
[----:B------:R-:W-:Y:S01]  /*6c80*/  IMAD.MOV.U32 R12, RZ, RZ, R24 ;  /* 0x000000ffff0c7224 */ /* 0x000fe200078e0018 */
[----:B------:R-:W-:Y:S01]  /*6c90*/  ULDC.64 UR6, c[0x0][0x218] ;  /* 0x0000860000067ab9 */ /* 0x000fe20000000a00 */
[----:B------:R-:W-:Y:S01]  /*6ca0*/  ULDC.64 UR4, c[0x0][0x230] ;  /* 0x00008c0000047ab9 */ /* 0x000fe20000000a00 */
[-C--:B0-----:R-:W-:Y:S02]  /*6cb0*/  IMAD R10, R8, R20.reuse, RZ ;  /* 0x00000014080a7224 */ /* 0x081fe400078e02ff */
[----:B------:R-:W-:-:S04]  /*6cc0*/  IMAD.WIDE.U32 R28, R15, R20, R12 ;  /* 0x000000140f1c7225 */ /* 0x000fc800078e000c */
[C---:B------:R-:W-:Y:S01]  /*6cd0*/  IMAD R31, R15.reuse, R21, R10 ;  /* 0x000000150f1f7224 */ /* 0x040fe200078e020a */
[----:B------:R-:W-:Y:S02]  /*6ce0*/  LEA R22, P1, R28, UR6, 0x2 ;  /* 0x000000061c167c11 */ /* 0x000fe4000f8210ff */
[----:B------:R-:W-:Y:S01]  /*6cf0*/  LEA R10, P0, R15, UR4, 0x3 ;  /* 0x000000040f0a7c11 */ /* 0x000fe2000f8018ff */
[----:B------:R-:W-:-:S03]  /*6d00*/  IMAD.IADD R9, R29, 0x1, R31 ;  /* 0x000000011d097824 */ /* 0x000fc600078e021f */
[----:B------:R-:W-:Y:S02]  /*6d10*/  LEA.HI.X R11, R15, UR5, R8, 0x3, P0 ;  /* 0x000000050f0b7c11 */ /* 0x000fe400080f1c08 */
[----:B------:R-:W-:-:S03]  /*6d20*/  LEA.HI.X R23, R28, UR7, R9, 0x2, P1 ;  /* 0x000000071c177c11 */ /* 0x000fc600088f1409 */
        /* <DEDUP_REMOVED lines=21> */
[----:B------:R-:W2:Y:S01]  /*6e80*/  @P0 LDG.E.64 R12, desc[UR36][R10.64+0x10] ;  /* 0x000010240a0c0981 */ /* 0x000ea2000c1e1b00 */
[----:B------:R-:W-:-:S03]  /*6e90*/  @P0 LEA R24, P1, R20, R22, 0x2 ;  /* 0x0000001614180211 */ /* 0x000fc600078210ff */
[----:B------:R-:W3:Y:S01]  /*6ea0*/  LDG.E R15, desc[UR36][R22.64] ;  /* 0x00000024160f7981 */ /* 0x000ee2000c1e1900 */
[----:B------:R-:W-:-:S03]  /*6eb0*/  @P0 LEA.HI.X R25, R20, R23, R21, 0x2, P1 ;  /* 0x0000001714190211 */ /* 0x000fc600008f1415 */
[----:B------:R-:W4:Y:S04]  /*6ec0*/  LDG.E.64 R8, desc[UR36][R10.64+0x8] ;  /* 0x000008240a087981 */ /* 0x000f28000c1e1b00 */
[----:B------:R-:W2:Y:S01]  /*6ed0*/  @P0 LDG.E R25, desc[UR36][R24.64] ;  /* 0x0000002418190981 */ /* 0x000ea2000c1e1900 */
[----:B------:R-:W-:Y:S02]  /*6ee0*/  IMAD.MOV.U32 R20, RZ, RZ, R3 ;  /* 0x000000ffff147224 */ /* 0x000fe400078e0003 */
[----:B------:R-:W-:Y:S01]  /*6ef0*/  IMAD.MOV.U32 R21, RZ, RZ, R4 ;  /* 0x000000ffff157224 */ /* 0x000fe200078e0004 */
[----:B---3--:R-:W-:Y:S01]  /*6f00*/  SHF.R.S32.HI R27, RZ, 0x1f, R15 ;  /* 0x0000001fff1b7819 */ /* 0x008fe2000001140f */
[----:B----4-:R-:W-:Y:S02]  /*6f10*/  IMAD R9, R9, R15, RZ ;  /* 0x0000000f09097224 */ /* 0x010fe400078e02ff */
[----:B------:R-:W-:-:S04]  /*6f20*/  IMAD.WIDE.U32 R20, R15, R8, R20 ;  /* 0x000000080f147225 */ /* 0x000fc800078e0014 */
[----:B------:R-:W-:Y:S02]  /*6f30*/  IMAD R9, R8, R27, R9 ;  /* 0x0000001b08097224 */ /* 0x000fe400078e0209 */
[----:B--2---:R-:W-:Y:S02]  /*6f40*/  @P0 IMAD R8, R13, R25, RZ ;  /* 0x000000190d080224 */ /* 0x004fe400078e02ff */
[----:B------:R-:W-:Y:S01]  /*6f50*/  IMAD.IADD R4, R21, 0x1, R9 ;  /* 0x0000000115047824 */ /* 0x000fe200078e0209 */
[----:B------:R-:W-:Y:S01]  /*6f60*/  @P0 SHF.R.S32.HI R9, RZ, 0x1f, R25 ;  /* 0x0000001fff090819 */ /* 0x000fe20000011419 */
[----:B------:R-:W-:-:S04]  /*6f70*/  IMAD.MOV.U32 R3, RZ, RZ, R20 ;  /* 0x000000ffff037224 */ /* 0x000fc800078e0014 */
[----:B------:R-:W-:Y:S02]  /*6f80*/  @P0 IMAD R15, R12, R9, R8 ;  /* 0x000000090c0f0224 */ /* 0x000fe400078e0208 */
[----:B------:R-:W-:Y:S02]  /*6f90*/  @P0 IMAD.MOV.U32 R8, RZ, RZ, R3 ;  /* 0x000000ffff080224 */ /* 0x000fe400078e0003 */
[----:B------:R-:W-:Y:S02]  /*6fa0*/  @P0 IMAD.MOV.U32 R9, RZ, RZ, R4 ;  /* 0x000000ffff090224 */ /* 0x000fe400078e0004 */
[----:B------:R-:W-:-:S04]  /*6fb0*/  @P0 IMAD.WIDE.U32 R12, R25, R12, R8 ;  /* 0x0000000c190c0225 */ /* 0x000fc800078e0008 */
[----:B------:R-:W-:Y:S02]  /*6fc0*/  @P0 IMAD.IADD R4, R13, 0x1, R15 ;  /* 0x000000010d040824 */ /* 0x000fe400078e020f */
[----:B------:R-:W-:-:S07]  /*6fd0*/  @P0 IMAD.MOV.U32 R3, RZ, RZ, R12 ;  /* 0x000000ffff030224 */ /* 0x000fce00078e000c */
.L_x_2411:
[----:B------:R-:W-:Y:S05]  /*6fe0*/  BSYNC B1 ;  /* 0x0000000000017941 */ /* 0x000fea0003800000 */
.L_x_2410:
[----:B------:R-:W-:Y:S01]  /*6ff0*/  ULDC UR4, c[0x0][0x210] ;  /* 0x0000840000047ab9 */ /* 0x000fe20000000800 */
[----:B------:R-:W-:Y:S01]  /*7000*/  VIADD R8, R7, 0x100 ;  /* 0x0000010007087836 */ /* 0x000fe20000000000 */
[----:B------:R-:W-:Y:S01]  /*7010*/  UIMAD UR4, UR39, -0x200, UR4 ;  /* 0xfffffe00270478a4 */ /* 0x000fe2000f8e0204 */
[----:B------:R-:W-:Y:S05]  /*7020*/  BSSY B1, `(.L_x_2419) ;  /* 0x000018a000017945 */ /* 0x000fea0003800000 */
        /* <DEDUP_REMOVED lines=11> */
[----:B------:R-:W-:Y:S02]  /*70e0*/  IMAD.MOV.U32 R14, RZ, RZ, RZ ;  /* 0x000000ffff0e7224 */ /* 0x000fe400078e00ff */
[----:B------:R-:W-:Y:S01]  /*70f0*/  IMAD.IADD R21, R17, 0x1, R15 ;  /* 0x0000000111157824 */ /* 0x000fe200078e020f */
[C---:B0-----:R-:W-:Y:S02]  /*7100*/  IADD3 R8, P1, R10.reuse, -0x1, RZ ;  /* 0xffffffff0a087810 */ /* 0x041fe40007f3e0ff */
[----:B------:R-:W-:Y:S02]  /*7110*/  LOP3.LUT R23, R10, 0x3, RZ, 0xc0, !PT ;  /* 0x000000030a177812 */ /* 0x000fe400078ec0ff */
[----:B------:R-:W-:Y:S02]  /*7120*/  ISETP.GE.U32.AND P0, PT, R8, 0x3, PT ;  /* 0x000000030800780c */ /* 0x000fe40003f06070 */
[----:B------:R-:W-:-:S04]  /*7130*/  IADD3.X R8, R11, -0x1, RZ, P1, !PT ;  /* 0xffffffff0b087810 */ /* 0x000fc80000ffe4ff */
[----:B------:R-:W-:-:S13]  /*7140*/  ISETP.GE.U32.AND.EX P0, PT, R8, RZ, PT, P0 ;  /* 0x000000ff0800720c */ /* 0x000fda0003f06100 */
        /* <DEDUP_REMOVED lines=22> */
.L_x_2424:
[----:B------:R-:W-:Y:S01]  /*72b0*/  ULDC.64 UR4, c[0x0][0x230] ;  /* 0x00008c0000047ab9 */ /* 0x000fe20000000a00 */
[----:B------:R-:W-:Y:S01]  /*72c0*/  IMAD.MOV.U32 R29, RZ, RZ, R15 ;  /* 0x000000ffff1d7224 */ /* 0x000fe200078e000f */
[----:B------:R-:W-:-:S04]  /*72d0*/  LEA R24, P1, R30, UR4, 0x3 ;  /* 0x000000041e187c11 */ /* 0x000fc8000f8218ff */
[----:B------:R-:W-:Y:S01]  /*72e0*/  LEA.HI.X R25, R30, UR5, R9, 0x3, P1 ;  /* 0x000000051e197c11 */ /* 0x000fe200088f1c09 */
[----:B------:R0:W2:Y:S04]  /*72f0*/  LDG.E R27, desc[UR36][R28.64] ;  /* 0x000000241c1b7981 */ /* 0x0000a8000c1e1900 */
[----:B------:R-:W3:Y:S01]  /*7300*/  LDG.E.64 R32, desc[UR36][R24.64] ;  /* 0x0000002418207981 */ /* 0x000ee2000c1e1b00 */
[----:B------:R-:W-:Y:S02]  /*7310*/  IMAD.MOV.U32 R36, RZ, RZ, R26 ;  /* 0x000000ffff247224 */ /* 0x000fe400078e001a */
[----:B------:R-:W-:Y:S01]  /*7320*/  IMAD.MOV.U32 R37, RZ, RZ, R14 ;  /* 0x000000ffff257224 */ /* 0x000fe200078e000e */
[----:B0-----:R-:W-:-:S05]  /*7330*/  IADD3 R28, P1, R28, R22, RZ ;  /* 0x000000161c1c7210 */ /* 0x001fca0007f3e0ff */
[----:B------:R-:W-:Y:S01]  /*7340*/  IMAD.X R29, R15, 0x1, R11, P1 ;  /* 0x000000010f1d7824 */ /* 0x000fe200008e060b */
[----:B------:R-:W-:Y:S02]  /*7350*/  IADD3 R14, P1, R28, R22, RZ ;  /* 0x000000161c0e7210 */ /* 0x000fe40007f3e0ff */
[----:B--2---:R-:W-:Y:S01]  /*7360*/  SHF.R.S32.HI R34, RZ, 0x1f, R27 ;  /* 0x0000001fff227819 */ /* 0x004fe2000001141b */
[----:B---3--:R-:W-:Y:S02]  /*7370*/  IMAD R15, R33, R27, RZ ;  /* 0x0000001b210f7224 */ /* 0x008fe400078e02ff */
[----:B------:R-:W-:Y:S02]  /*7380*/  IMAD.WIDE.U32 R26, R27, R32, R36 ;  /* 0x000000201b1a7225 */ /* 0x000fe400078e0024 */
[----:B------:R-:W2:Y:S02]  /*7390*/  LDG.E R36, desc[UR36][R28.64] ;  /* 0x000000241c247981 */ /* 0x000ea4000c1e1900 */
[----:B------:R-:W-:-:S02]  /*73a0*/  IMAD R15, R32, R34, R15 ;  /* 0x00000022200f7224 */ /* 0x000fc400078e020f */
[----:B------:R-:W3:Y:S02]  /*73b0*/  LDG.E.64 R34, desc[UR36][R24.64+0x8] ;  /* 0x0000082418227981 */ /* 0x000ee4000c1e1b00 */
[----:B------:R-:W-:Y:S02]  /*73c0*/  IMAD.IADD R27, R27, 0x1, R15 ;  /* 0x000000011b1b7824 */ /* 0x000fe400078e020f */
[----:B------:R-:W-:Y:S01]  /*73d0*/  IMAD.X R15, R29, 0x1, R11, P1 ;  /* 0x000000011d0f7824 */ /* 0x000fe200008e060b */
[----:B------:R-:W4:Y:S04]  /*73e0*/  LDG.E.64 R32, desc[UR36][R24.64+0x10] ;  /* 0x0000102418207981 */ /* 0x000f28000c1e1b00 */
[----:B------:R0:W5:Y:S02]  /*73f0*/  LDG.E R29, desc[UR36][R14.64] ;  /* 0x000000240e1d7981 */ /* 0x000164000c1e1900 */
[----:B0-----:R-:W-:-:S05]  /*7400*/  IADD3 R14, P1, R14, R22, RZ ;  /* 0x000000160e0e7210 */ /* 0x001fca0007f3e0ff */
[----:B------:R-:W-:Y:S01]  /*7410*/  IMAD.X R15, R15, 0x1, R11, P1 ;  /* 0x000000010f0f7824 */ /* 0x000fe200008e060b */
[----:B--2---:R-:W-:Y:S01]  /*7420*/  SHF.R.S32.HI R37, RZ, 0x1f, R36 ;  /* 0x0000001fff257819 */ /* 0x004fe20000011424 */
[----:B---3--:R-:W-:Y:S02]  /*7430*/  IMAD R35, R35, R36, RZ ;  /* 0x0000002423237224 */ /* 0x008fe400078e02ff */
[----:B------:R-:W-:Y:S02]  /*7440*/  IMAD.WIDE.U32 R26, R36, R34, R26 ;  /* 0x00000022241a7225 */ /* 0x000fe400078e001a */
[----:B------:R0:W2:Y:S02]  /*7450*/  LDG.E R36, desc[UR36][R14.64] ;  /* 0x000000240e247981 */ /* 0x0000a4000c1e1900 */
[----:B------:R-:W-:Y:S01]  /*7460*/  IMAD R28, R34, R37, R35 ;  /* 0x00000025221c7224 */ /* 0x000fe200078e0223 */
[----:B-----5:R-:W-:-:S03]  /*7470*/  SHF.R.S32.HI R35, RZ, 0x1f, R29 ;  /* 0x0000001fff237819 */ /* 0x020fc6000001141d */
[----:B------:R-:W-:Y:S02]  /*7480*/  IMAD.IADD R27, R27, 0x1, R28 ;  /* 0x000000011b1b7824 */ /* 0x000fe400078e021c */
[----:B----4-:R-:W-:Y:S01]  /*7490*/  IMAD R28, R33, R29, RZ ;  /* 0x0000001d211c7224 */ /* 0x010fe200078e02ff */
[----:B0-----:R-:W-:-:S03]  /*74a0*/  IADD3 R14, P1, R14, R22, RZ ;  /* 0x000000160e0e7210 */ /* 0x001fc60007f3e0ff */
[----:B------:R-:W-:Y:S02]  /*74b0*/  IMAD R28, R32, R35, R28 ;  /* 0x00000023201c7224 */ /* 0x000fe400078e021c */
[----:B------:R-:W3:Y:S01]  /*74c0*/  LDG.E.64 R34, desc[UR36][R24.64+0x18] ;  /* 0x0000182418227981 */ /* 0x000ee2000c1e1b00 */
[----:B------:R-:W-:Y:S02]  /*74d0*/  IMAD.X R15, R15, 0x1, R11, P1 ;  /* 0x000000010f0f7824 */ /* 0x000fe400008e060b */
[----:B------:R-:W-:Y:S02]  /*74e0*/  IMAD.WIDE.U32 R26, R29, R32, R26 ;  /* 0x000000201d1a7225 */ /* 0x000fe400078e001a */
[----:B------:R-:W4:Y:S04]  /*74f0*/  LDG.E.64 R32, desc[UR36][R24.64+0x20] ;  /* 0x0000202418207981 */ /* 0x000f28000c1e1b00 */
[----:B------:R0:W5:Y:S01]  /*7500*/  LDG.E R29, desc[UR36][R14.64] ;  /* 0x000000240e1d7981 */ /* 0x000162000c1e1900 */
[----:B------:R-:W-:Y:S01]  /*7510*/  IMAD.IADD R27, R27, 0x1, R28 ;  /* 0x000000011b1b7824 */ /* 0x000fe200078e021c */
        /* <DEDUP_REMOVED lines=86> */
[----:B------:R-:W-:-:S03]  /*7a80*/  IMAD.WIDE.U32 R26, R29, R32, R26 ;  /* 0x000000201d1a7225 */ /* 0x000fc600078e001a */
[----:B------:R0:W4:Y:S01]  /*7a90*/  LDG.E R32, desc[UR36][R14.64] ;  /* 0x000000240e207981 */ /* 0x000122000c1e1900 */
[----:B------:R-:W-:-:S03]  /*7aa0*/  IMAD.IADD R27, R27, 0x1, R28 ;  /* 0x000000011b1b7824 */ /* 0x000fc600078e021c */
[----:B------:R-:W5:Y:S01]  /*7ab0*/  LDG.E.64 R28, desc[UR36][R24.64+0x70] ;  /* 0x00007024181c7981 */ /* 0x000f62000c1e1b00 */
[----:B0-----:R-:W-:-:S03]  /*7ac0*/  IADD3 R14, P1, R14, R22, RZ ;  /* 0x000000160e0e7210 */ /* 0x001fc60007f3e0ff */
[----:B------:R-:W5:Y:S02]  /*7ad0*/  LDG.E.64 R24, desc[UR36][R24.64+0x78] ;  /* 0x0000782418187981 */ /* 0x000f64000c1e1b00 */
[----:B------:R-:W-:Y:S01]  /*7ae0*/  IMAD.X R15, R15, 0x1, R11, P1 ;  /* 0x000000010f0f7824 */ /* 0x000fe200008e060b */
[----:B--2---:R-:W-:Y:S01]  /*7af0*/  SHF.R.S32.HI R33, RZ, 0x1f, R36 ;  /* 0x0000001fff217819 */ /* 0x004fe20000011424 */
[----:B---3--:R-:W-:Y:S02]  /*7b00*/  IMAD R35, R35, R36, RZ ;  /* 0x0000002423237224 */ /* 0x008fe400078e02ff */
[----:B------:R-:W-:-:S04]  /*7b10*/  IMAD.WIDE.U32 R26, R36, R34, R26 ;  /* 0x00000022241a7225 */ /* 0x000fc800078e001a */
[----:B------:R-:W-:-:S04]  /*7b20*/  IMAD R33, R34, R33, R35 ;  /* 0x0000002122217224 */ /* 0x000fc800078e0223 */
[----:B------:R-:W-:Y:S01]  /*7b30*/  IMAD.IADD R27, R27, 0x1, R33 ;  /* 0x000000011b1b7824 */ /* 0x000fe200078e0221 */
[----:B----4-:R-:W-:Y:S01]  /*7b40*/  SHF.R.S32.HI R33, RZ, 0x1f, R32 ;  /* 0x0000001fff217819 */ /* 0x010fe20000011420 */
[----:B-----5:R-:W-:-:S04]  /*7b50*/  IMAD R29, R29, R32, RZ ;  /* 0x000000201d1d7224 */ /* 0x020fc800078e02ff */
[----:B------:R-:W-:Y:S02]  /*7b60*/  IMAD R29, R28, R33, R29 ;  /* 0x000000211c1d7224 */ /* 0x000fe400078e021d */
[----:B------:R-:W2:Y:S01]  /*7b70*/  LDG.E R33, desc[UR36][R14.64] ;  /* 0x000000240e217981 */ /* 0x000ea2000c1e1900 */
[----:B------:R-:W-:-:S04]  /*7b80*/  IADD3 R8, P1, R8, -0x10, RZ ;  /* 0xfffffff008087810 */ /* 0x000fc80007f3e0ff */
[----:B------:R-:W-:Y:S02]  /*7b90*/  IADD3.X R31, R31, -0x1, RZ, P1, !PT ;  /* 0xffffffff1f1f7810 */ /* 0x000fe40000ffe4ff */
[----:B------:R-:W-:Y:S01]  /*7ba0*/  ISETP.GT.U32.AND P1, PT, R8, 0xc, PT ;  /* 0x0000000c0800780c */ /* 0x000fe20003f24070 */
[----:B------:R-:W-:-:S03]  /*7bb0*/  IMAD.WIDE.U32 R26, R32, R28, R26 ;  /* 0x0000001c201a7225 */ /* 0x000fc600078e001a */
[----:B------:R-:W-:Y:S01]  /*7bc0*/  ISETP.GT.AND.EX P1, PT, R31, RZ, PT, P1 ;  /* 0x000000ff1f00720c */ /* 0x000fe20003f24310 */
[----:B------:R-:W-:Y:S01]  /*7bd0*/  IMAD.IADD R27, R27, 0x1, R29 ;  /* 0x000000011b1b7824 */ /* 0x000fe200078e021d */
[----:B------:R-:W-:-:S05]  /*7be0*/  IADD3 R30, P3, R30, 0x10, RZ ;  /* 0x000000101e1e7810 */ /* 0x000fca0007f7e0ff */
[----:B------:R-:W-:Y:S01]  /*7bf0*/  IMAD.X R9, RZ, RZ, R9, P3 ;  /* 0x000000ffff097224 */ /* 0x000fe200018e0609 */
[----:B--2---:R-:W-:Y:S01]  /*7c00*/  SHF.R.S32.HI R35, RZ, 0x1f, R33 ;  /* 0x0000001fff237819 */ /* 0x004fe20000011421 */
[----:B------:R-:W-:Y:S02]  /*7c10*/  IMAD R28, R25, R33, RZ ;  /* 0x00000021191c7224 */ /* 0x000fe400078e02ff */
[----:B------:R-:W-:-:S04]  /*7c20*/  IMAD.WIDE.U32 R26, R33, R24, R26 ;  /* 0x00000018211a7225 */ /* 0x000fc800078e001a */
[----:B------:R-:W-:Y:S01]  /*7c30*/  IMAD R35, R24, R35, R28 ;  /* 0x0000002318237224 */ /* 0x000fe200078e021c */
[----:B------:R-:W-:-:S03]  /*7c40*/  IADD3 R28, P2, R14, R22, RZ ;  /* 0x000000160e1c7210 */ /* 0x000fc60007f5e0ff */
[----:B------:R-:W-:Y:S02]  /*7c50*/  IMAD.IADD R14, R27, 0x1, R35 ;  /* 0x000000011b0e7824 */ /* 0x000fe400078e0223 */
[----:B------:R-:W-:Y:S01]  /*7c60*/  IMAD.X R15, R15, 0x1, R11, P2 ;  /* 0x000000010f0f7824 */ /* 0x000fe200010e060b */
[----:B------:R-:W-:Y:S07]  /*7c70*/  @P1 BRA `(.L_x_2424) ;  /* 0xfffffff4008c1947 */ /* 0x000fee000383ffff */
[----:B------:R-:W-:Y:S05]  /*7c80*/  BSYNC B2 ;  /* 0x0000000000027941 */ /* 0x000fea0003800000 */
.L_x_2423:
        /* <DEDUP_REMOVED lines=73> */
[----:B------:R-:W-:Y:S01]  /*8120*/  IMAD.WIDE.U32 R26, R32, R28, R26 ;  /* 0x0000001c201a7225 */ /* 0x000fe200078e001a */
[----:B------:R-:W-:-:S03]  /*8130*/  IADD3 R30, P2, R30, 0x8, RZ ;  /* 0x000000081e1e7810 */ /* 0x000fc60007f5e0ff */
[----:B------:R-:W-:Y:S01]  /*8140*/  IMAD.IADD R27, R27, 0x1, R29 ;  /* 0x000000011b1b7824 */ /* 0x000fe200078e021d */
[----:B------:R-:W-:Y:S01]  /*8150*/  IADD3 R8, P3, R8, -0x8, RZ ;  /* 0xfffffff808087810 */ /* 0x000fe20007f7e0ff */
[----:B------:R-:W-:Y:S01]  /*8160*/  IMAD.X R9, RZ, RZ, R9, P2 ;  /* 0x000000ffff097224 */ /* 0x000fe200010e0609 */
[----:B------:R-:W-:Y:S02]  /*8170*/  PLOP3.LUT P0, PT, PT, PT, PT, 0x8, 0x0 ;  /* 0x000000000000781c */ /* 0x000fe40003f0e170 */
[----:B------:R-:W-:Y:S02]  /*8180*/  IADD3.X R31, R31, -0x1, RZ, P3, !PT ;  /* 0xffffffff1f1f7810 */ /* 0x000fe40001ffe4ff */
[----:B--2---:R-:W-:Y:S01]  /*8190*/  SHF.R.S32.HI R35, RZ, 0x1f, R33 ;  /* 0x0000001fff237819 */ /* 0x004fe20000011421 */
[----:B------:R-:W-:Y:S02]  /*81a0*/  IMAD R28, R25, R33, RZ ;  /* 0x00000021191c7224 */ /* 0x000fe400078e02ff */
[----:B------:R-:W-:-:S04]  /*81b0*/  IMAD.WIDE.U32 R26, R33, R24, R26 ;  /* 0x00000018211a7225 */ /* 0x000fc800078e001a */
[----:B------:R-:W-:Y:S01]  /*81c0*/  IMAD R35, R24, R35, R28 ;  /* 0x0000002318237224 */ /* 0x000fe200078e021c */
[----:B------:R-:W-:-:S03]  /*81d0*/  IADD3 R28, P1, R14, R22, RZ ;  /* 0x000000160e1c7210 */ /* 0x000fc60007f3e0ff */
[----:B------:R-:W-:Y:S02]  /*81e0*/  IMAD.IADD R14, R27, 0x1, R35 ;  /* 0x000000011b0e7824 */ /* 0x000fe400078e0223 */
[----:B------:R-:W-:-:S08]  /*81f0*/  IMAD.X R15, R15, 0x1, R11, P1 ;  /* 0x000000010f0f7824 */ /* 0x000fd000008e060b */
.L_x_2426:
[----:B------:R-:W-:Y:S05]  /*8200*/  BSYNC B2 ;  /* 0x0000000000027941 */ /* 0x000fea0003800000 */
.L_x_2425:
[----:B------:R-:W-:-:S04]  /*8210*/  ISETP.NE.U32.AND P1, PT, R8, RZ, PT ;  /* 0x000000ff0800720c */ /* 0x000fc80003f25070 */
[----:B------:R-:W-:-:S13]  /*8220*/  ISETP.NE.OR.EX P0, PT, R31, RZ, P0, P1 ;  /* 0x000000ff1f00720c */ /* 0x000fda0000705710 */
[----:B------:R-:W-:Y:S05]  /*8230*/  @!P0 BRA `(.L_x_2427) ;  /* 0x0000000000c88947 */ /* 0x000fea0003800000 */
.L_x_2422:
[----:B------:R-:W-:Y:S01]  /*8240*/  ULDC.64 UR4, c[0x0][0x230] ;  /* 0x00008c0000047ab9 */ /* 0x000fe20000000a00 */
[----:B------:R-:W-:Y:S01]  /*8250*/  IMAD.MOV.U32 R29, RZ, RZ, R15 ;  /* 0x000000ffff1d7224 */ /* 0x000fe200078e000f */
[----:B------:R-:W-:-:S04]  /*8260*/  LEA R24, P0, R30, UR4, 0x3 ;  /* 0x000000041e187c11 */ /* 0x000fc8000f8018ff */
[----:B------:R-:W-:Y:S01]  /*8270*/  LEA.HI.X R25, R30, UR5, R9, 0x3, P0 ;  /* 0x000000051e197c11 */ /* 0x000fe200080f1c09 */
[----:B------:R0:W2:Y:S04]  /*8280*/  LDG.E R34, desc[UR36][R28.64] ;  /* 0x000000241c227981 */ /* 0x0000a8000c1e1900 */
[----:B------:R-:W3:Y:S01]  /*8290*/  LDG.E.64 R32, desc[UR36][R24.64] ;  /* 0x0000002418207981 */ /* 0x000ee2000c1e1b00 */
[----:B0-----:R-:W-:-:S05]  /*82a0*/  IADD3 R28, P0, R28, R22, RZ ;  /* 0x000000161c1c7210 */ /* 0x001fca0007f1e0ff */
[----:B------:R-:W-:Y:S02]  /*82b0*/  IMAD.X R29, R15, 0x1, R11, P0 ;  /* 0x000000010f1d7824 */ /* 0x000fe400000e060b */
[----:B------:R-:W-:Y:S02]  /*82c0*/  IMAD.MOV.U32 R15, RZ, RZ, R14 ;  /* 0x000000ffff0f7224 */ /* 0x000fe400078e000e */
[----:B------:R-:W-:Y:S01]  /*82d0*/  IMAD.MOV.U32 R14, RZ, RZ, R26 ;  /* 0x000000ffff0e7224 */ /* 0x000fe200078e001a */
[----:B------:R-:W4:Y:S01]  /*82e0*/  LDG.E R35, desc[UR36][R28.64] ;  /* 0x000000241c237981 */ /* 0x000f22000c1e1900 */
[----:B--2---:R-:W-:Y:S01]  /*82f0*/  SHF.R.S32.HI R27, RZ, 0x1f, R34 ;  /* 0x0000001fff1b7819 */ /* 0x004fe20000011422 */
[----:B---3--:R-:W-:Y:S02]  /*8300*/  IMAD R33, R33, R34, RZ ;  /* 0x0000002221217224 */ /* 0x008fe400078e02ff */
[----:B------:R-:W-:-:S04]  /*8310*/  IMAD.WIDE.U32 R14, R34, R32, R14 ;  /* 0x00000020220e7225 */ /* 0x000fc800078e000e */
[----:B------:R-:W-:Y:S01]  /*8320*/  IMAD R33, R32, R27, R33 ;  /* 0x0000001b20217224 */ /* 0x000fe200078e0221 */
[----:B------:R-:W-:Y:S01]  /*8330*/  IADD3 R32, P0, R28, R22, RZ ;  /* 0x000000161c207210 */ /* 0x000fe20007f1e0ff */
[----:B------:R-:W2:Y:S02]  /*8340*/  LDG.E.64 R26, desc[UR36][R24.64+0x8] ;  /* 0x00000824181a7981 */ /* 0x000ea4000c1e1b00 */
[----:B------:R-:W-:Y:S02]  /*8350*/  IMAD.IADD R15, R15, 0x1, R33 ;  /* 0x000000010f0f7824 */ /* 0x000fe400078e0221 */
[----:B------:R-:W-:Y:S02]  /*8360*/  IMAD.X R33, R29, 0x1, R11, P0 ;  /* 0x000000011d217824 */ /* 0x000fe400000e060b */
[----:B------:R-:W3:Y:S04]  /*8370*/  LDG.E.64 R28, desc[UR36][R24.64+0x10] ;  /* 0x00001024181c7981 */ /* 0x000ee8000c1e1b00 */
[----:B------:R-:W5:Y:S01]  /*8380*/  LDG.E R34, desc[UR36][R32.64] ;  /* 0x0000002420227981 */ /* 0x000f62000c1e1900 */
[----:B----4-:R-:W-:-:S03]  /*8390*/  SHF.R.S32.HI R37, RZ, 0x1f, R35 ;  /* 0x0000001fff257819 */ /* 0x010fc60000011423 */
[----:B------:R-:W4:Y:S01]  /*83a0*/  LDG.E.64 R24, desc[UR36][R24.64+0x18] ;  /* 0x0000182418187981 */ /* 0x000f22000c1e1b00 */
[----:B--2---:R-:W-:-:S04]  /*83b0*/  IMAD R27, R27, R35, RZ ;  /* 0x000000231b1b7224 */ /* 0x004fc800078e02ff */
[----:B------:R-:W-:Y:S02]  /*83c0*/  IMAD R27, R26, R37, R27 ;  /* 0x000000251a1b7224 */ /* 0x000fe400078e021b */
[----:B------:R-:W-:Y:S01]  /*83d0*/  IMAD.WIDE.U32 R36, R35, R26, R14 ;  /* 0x0000001a23247225 */ /* 0x000fe200078e000e */
[----:B------:R-:W-:-:S03]  /*83e0*/  IADD3 R14, P0, R32, R22, RZ ;  /* 0x00000016200e7210 */ /* 0x000fc60007f1e0ff */
[----:B------:R-:W-:Y:S01]  /*83f0*/  IMAD.IADD R37, R37, 0x1, R27 ;  /* 0x0000000125257824 */ /* 0x000fe200078e021b */
[----:B-----5:R-:W-:Y:S01]  /*8400*/  SHF.R.S32.HI R27, RZ, 0x1f, R34 ;  /* 0x0000001fff1b7819 */ /* 0x020fe20000011422 */
[----:B------:R-:W-:Y:S02]  /*8410*/  IMAD.X R15, R33, 0x1, R11, P0 ;  /* 0x00000001210f7824 */ /* 0x000fe400000e060b */
[----:B---3--:R-:W-:-:S04]  /*8420*/  IMAD R26, R29, R34, RZ ;  /* 0x000000221d1a7224 */ /* 0x008fc800078e02ff */
[----:B------:R-:W-:Y:S02]  /*8430*/  IMAD R26, R28, R27, R26 ;  /* 0x0000001b1c1a7224 */ /* 0x000fe400078e021a */
[----:B------:R-:W2:Y:S01]  /*8440*/  LDG.E R27, desc[UR36][R14.64] ;  /* 0x000000240e1b7981 */ /* 0x000ea2000c1e1900 */
[----:B------:R-:W-:-:S04]  /*8450*/  IADD3 R8, P0, R8, -0x4, RZ ;  /* 0xfffffffc08087810 */ /* 0x000fc80007f1e0ff */
[----:B------:R-:W-:Y:S02]  /*8460*/  IADD3.X R31, R31, -0x1, RZ, P0, !PT ;  /* 0xffffffff1f1f7810 */ /* 0x000fe400007fe4ff */
[----:B------:R-:W-:Y:S01]  /*8470*/  ISETP.NE.U32.AND P0, PT, R8, RZ, PT ;  /* 0x000000ff0800720c */ /* 0x000fe20003f05070 */
[----:B------:R-:W-:-:S03]  /*8480*/  IMAD.WIDE.U32 R28, R34, R28, R36 ;  /* 0x0000001c221c7225 */ /* 0x000fc600078e0024 */
[----:B------:R-:W-:Y:S01]  /*8490*/  ISETP.NE.AND.EX P0, PT, R31, RZ, PT, P0 ;  /* 0x000000ff1f00720c */ /* 0x000fe20003f05300 */
[----:B------:R-:W-:Y:S01]  /*84a0*/  IMAD.IADD R29, R29, 0x1, R26 ;  /* 0x000000011d1d7824 */ /* 0x000fe200078e021a */
[----:B------:R-:W-:-:S05]  /*84b0*/  IADD3 R30, P1, R30, 0x4, RZ ;  /* 0x000000041e1e7810 */ /* 0x000fca0007f3e0ff */
[----:B------:R-:W-:Y:S01]  /*84c0*/  IMAD.X R9, RZ, RZ, R9, P1 ;  /* 0x000000ffff097224 */ /* 0x000fe200008e0609 */
[----:B--2---:R-:W-:Y:S01]  /*84d0*/  SHF.R.S32.HI R33, RZ, 0x1f, R27 ;  /* 0x0000001fff217819 */ /* 0x004fe2000001141b */
[----:B----4-:R-:W-:-:S04]  /*84e0*/  IMAD R32, R25, R27, RZ ;  /* 0x0000001b19207224 */ /* 0x010fc800078e02ff */
[----:B------:R-:W-:Y:S02]  /*84f0*/  IMAD R33, R24, R33, R32 ;  /* 0x0000002118217224 */ /* 0x000fe400078e0220 */
[----:B------:R-:W-:Y:S01]  /*8500*/  IMAD.WIDE.U32 R24, R27, R24, R28 ;  /* 0x000000181b187225 */ /* 0x000fe200078e001c */
[----:B------:R-:W-:-:S03]  /*8510*/  IADD3 R28, P2, R14, R22, RZ ;  /* 0x000000160e1c7210 */ /* 0x000fc60007f5e0ff */
[----:B------:R-:W-:Y:S02]  /*8520*/  IMAD.IADD R14, R25, 0x1, R33 ;  /* 0x00000001190e7824 */ /* 0x000fe400078e0221 */
[----:B------:R-:W-:Y:S02]  /*8530*/  IMAD.MOV.U32 R26, RZ, RZ, R24 ;  /* 0x000000ffff1a7224 */ /* 0x000fe400078e0018 */
[----:B------:R-:W-:Y:S01]  /*8540*/  IMAD.X R15, R15, 0x1, R11, P2 ;  /* 0x000000010f0f7824 */ /* 0x000fe200010e060b */
[----:B------:R-:W-:Y:S06]  /*8550*/  @P0 BRA `(.L_x_2422) ;  /* 0xfffffffc00380947 */ /* 0x000fec000383ffff */
.L_x_2427:
[----:B------:R-:W-:Y:S05]  /*8560*/  BSYNC B0 ;  /* 0x0000000000007941 */ /* 0x000fea0003800000 */
.L_x_2421:
        /* <DEDUP_REMOVED lines=18> */
[----:B------:R-:W-:Y:S01]  /*8690*/  ISETP.NE.AND.EX P0, PT, RZ, RZ, PT, P0 ;  /* 0x000000ffff00720c */ /* 0x000fe20003f05300 */
[----:B------:R-:W-:Y:S01]  /*86a0*/  IMAD.MOV.U32 R27, RZ, RZ, R14 ;  /* 0x000000ffff1b7224 */ /* 0x000fe200078e000e */
[----:B---3--:R-:W-:Y:S01]  /*86b0*/  SHF.R.S32.HI R25, RZ, 0x1f, R23 ;  /* 0x0000001fff197819 */ /* 0x008fe20000011417 */
[----:B--2---:R-:W-:Y:S02]  /*86c0*/  IMAD R11, R11, R23, RZ ;  /* 0x000000170b0b7224 */ /* 0x004fe400078e02ff */
[----:B------:R-:W-:-:S04]  /*86d0*/  IMAD.WIDE.U32 R26, R23, R10, R26 ;  /* 0x0000000a171a7225 */ /* 0x000fc800078e001a */
[----:B------:R-:W-:-:S04]  /*86e0*/  IMAD R11, R10, R25, R11 ;  /* 0x000000190a0b7224 */ /* 0x000fc800078e020b */
[----:B------:R-:W-:Y:S01]  /*86f0*/  IMAD.IADD R14, R27, 0x1, R11 ;  /* 0x000000011b0e7824 */ /* 0x000fe200078e020b */
[----:B------:R-:W-:Y:S06]  /*8700*/  @!P0 BRA `(.L_x_2420) ;  /* 0x00000000006c8947 */ /* 0x000fec0003800000 */
        /* <DEDUP_REMOVED lines=10> */
[----:B------:R-:W3:Y:S01]  /*87b0*/  LDG.E R15, desc[UR36][R16.64] ;  /* 0x00000024100f7981 */ /* 0x000ee2000c1e1900 */
[----:B------:R-:W-:-:S03]  /*87c0*/  @P0 LEA.HI.X R21, R12, R17, R13, 0x2, P1 ;  /* 0x000000110c150211 */ /* 0x000fc600008f140d */
[----:B------:R-:W4:Y:S04]  /*87d0*/  @P0 LDG.E.64 R12, desc[UR36][R8.64+0x10] ;  /* 0x00001024080c0981 */ /* 0x000f28000c1e1b00 */
[----:B------:R-:W5:Y:S01]  /*87e0*/  @P0 LDG.E R21, desc[UR36][R20.64] ;  /* 0x0000002414150981 */ /* 0x000f62000c1e1900 */
[----:B------:R-:W-:Y:S01]  /*87f0*/  IMAD.MOV.U32 R27, RZ, RZ, R14 ;  /* 0x000000ffff1b7224 */ /* 0x000fe200078e000e */
[----:B---3--:R-:W-:Y:S01]  /*8800*/  SHF.R.S32.HI R23, RZ, 0x1f, R15 ;  /* 0x0000001fff177819 */ /* 0x008fe2000001140f */
[----:B--2---:R-:W-:Y:S02]  /*8810*/  IMAD R11, R11, R15, RZ ;  /* 0x0000000f0b0b7224 */ /* 0x004fe400078e02ff */
[----:B------:R-:W-:-:S04]  /*8820*/  IMAD.WIDE.U32 R26, R15, R10, R26 ;  /* 0x0000000a0f1a7225 */ /* 0x000fc800078e001a */
[----:B------:R-:W-:-:S04]  /*8830*/  IMAD R11, R10, R23, R11 ;  /* 0x000000170a0b7224 */ /* 0x000fc800078e020b */
[----:B------:R-:W-:Y:S01]  /*8840*/  IMAD.IADD R14, R27, 0x1, R11 ;  /* 0x000000011b0e7824 */ /* 0x000fe200078e020b */
[----:B-----5:R-:W-:Y:S01]  /*8850*/  @P0 SHF.R.S32.HI R11, RZ, 0x1f, R21 ;  /* 0x0000001fff0b0819 */ /* 0x020fe20000011415 */
[----:B----4-:R-:W-:Y:S02]  /*8860*/  @P0 IMAD R10, R13, R21, RZ ;  /* 0x000000150d0a0224 */ /* 0x010fe400078e02ff */
[----:B------:R-:W-:Y:S02]  /*8870*/  @P0 IMAD.MOV.U32 R27, RZ, RZ, R14 ;  /* 0x000000ffff1b0224 */ /* 0x000fe400078e000e */
[----:B------:R-:W-:Y:S02]  /*8880*/  @P0 IMAD R11, R12, R11, R10 ;  /* 0x0000000b0c0b0224 */ /* 0x000fe400078e020a */
[----:B------:R-:W-:-:S04]  /*8890*/  @P0 IMAD.WIDE.U32 R12, R21, R12, R26 ;  /* 0x0000000c150c0225 */ /* 0x000fc800078e001a */
[----:B------:R-:W-:Y:S02]  /*88a0*/  @P0 IMAD.IADD R14, R13, 0x1, R11 ;  /* 0x000000010d0e0824 */ /* 0x000fe400078e020b */
[----:B------:R-:W-:-:S07]  /*88b0*/  @P0 IMAD.MOV.U32 R26, RZ, RZ, R12 ;  /* 0x000000ffff1a0224 */ /* 0x000fce00078e000c */
.L_x_2420:
[----:B------:R-:W-:Y:S05]  /*88c0*/  BSYNC B1 ;  /* 0x0000000000017941 */ /* 0x000fea0003800000 */
.L_x_2419:
[----:B------:R-:W-:Y:S01]  /*88d0*/  ULDC UR4, c[0x0][0x210] ;  /* 0x0000840000047ab9 */ /* 0x000fe20000000800 */
[----:B------:R-:W-:Y:S01]  /*88e0*/  VIADD R7, R7, 0x180 ;  /* 0x0000018007077836 */ /* 0x000fe20000000000 */
[----:B------:R-:W-:Y:S01]  /*88f0*/  UIMAD UR4, UR39, -0x200, UR4 ;  /* 0xfffffe00270478a4 */ /* 0x000fe2000f8e0204 */
[----:B------:R-:W-:Y:S05]  /*8900*/  BSSY B1, `(.L_x_2400) ;  /* 0x0000197000017945 */ /* 0x000fea0003800000 */
[----:B------:R-:W-:-:S13]  /*8910*/  ISETP.GE.AND P0, PT, R7, UR4, PT ;  /* 0x0000000407007c0c */ /* 0x000fda000bf06270 */
[----:B------:R-:W-:Y:S05]  /*8920*/  @P0 BRA `(.L_x_2428) ;  /* 0x0000001800500947 */ /* 0x000fea0003800000 */
[----:B------:R-:W1:Y:S01]  /*8930*/  LDC.64 R32, c[0x0][0x228] ;  /* 0x00008a00ff207b82 */ /* 0x000e620000000a00 */
[----:B------:R-:W-:Y:S02]  /*8940*/  IMAD.MOV.U32 R8, RZ, RZ, RZ ;  /* 0x000000ffff087224 */ /* 0x000fe400078e00ff */
[----:B------:R-:W-:Y:S02]  /*8950*/  IMAD.MOV.U32 R27, RZ, RZ, RZ ;  /* 0x000000ffff1b7224 */ /* 0x000fe400078e00ff */
[----:B------:R-:W-:-:S03]  /*8960*/  IMAD.MOV.U32 R2, RZ, RZ, RZ ;  /* 0x000000ffff027224 */ /* 0x000fc600078e00ff */
[----:B------:R-:W2:Y:S01]  /*8970*/  LDC.64 R12, c[0x0][0x238] ;  /* 0x00008e00ff0c7b82 */ /* 0x000ea20000000a00 */
[C---:B-1----:R-:W-:Y:S02]  /*8980*/  IADD3 R0, P1, R32.reuse, -0x1, RZ ;  /* 0xffffffff20007810 */ /* 0x042fe40007f3e0ff */
[----:B------:R-:W-:Y:S02]  /*8990*/  LOP3.LUT R15, R32, 0x3, RZ, 0xc0, !PT ;  /* 0x00000003200f7812 */ /* 0x000fe400078ec0ff */
[----:B------:R-:W-:Y:S02]  /*89a0*/  ISETP.GE.U32.AND P0, PT, R0, 0x3, PT ;  /* 0x000000030000780c */ /* 0x000fe40003f06070 */
[----:B------:R-:W-:-:S04]  /*89b0*/  IADD3.X R0, R33, -0x1, RZ, P1, !PT ;  /* 0xffffffff21007810 */ /* 0x000fc80000ffe4ff */
[----:B------:R-:W-:Y:S01]  /*89c0*/  ISETP.GE.U32.AND.EX P0, PT, R0, RZ, PT, P0 ;  /* 0x000000ff0000720c */ /* 0x000fe20003f06100 */
[----:B------:R-:W-:-:S12]  /*89d0*/  IMAD.MOV.U32 R0, RZ, RZ, RZ ;  /* 0x000000ffff007224 */ /* 0x000fd800078e00ff */
[----:B--2---:R-:W-:Y:S05]  /*89e0*/  @!P0 BRA `(.L_x_2429) ;  /* 0x0000001400308947 */ /* 0x004fea0003800000 */
[----:B------:R-:W-:Y:S01]  /*89f0*/  IADD3 R32, P0, -R15, R32, RZ ;  /* 0x000000200f207210 */ /* 0x000fe20007f1e1ff */
[----:B------:R-:W-:Y:S01]  /*8a00*/  ULDC.64 UR4, c[0x0][0x220] ;  /* 0x0000880000047ab9 */ /* 0x000fe20000000a00 */
[----:B------:R-:W-:Y:S01]  /*8a10*/  BSSY B0, `(.L_x_2429) ;  /* 0x0000149000007945 */ /* 0x000fe20003800000 */
[----:B0----5:R-:W-:Y:S01]  /*8a20*/  IMAD R11, R19, UR4, RZ ;  /* 0x00000004130b7c24 */ /* 0x021fe2000f8e02ff */
[----:B------:R-:W-:Y:S01]  /*8a30*/  IADD3.X R7, R33, -0x1, RZ, P0, !PT ;  /* 0xffffffff21077810 */ /* 0x000fe200007fe4ff */
[----:B------:R-:W-:Y:S01]  /*8a40*/  IMAD.WIDE.U32 R8, R18, UR4, RZ ;  /* 0x0000000412087c25 */ /* 0x000fe2000f8e00ff */
[----:B------:R-:W-:-:S03]  /*8a50*/  ISETP.GT.U32.AND P0, PT, R32, RZ, PT ;  /* 0x000000ff2000720c */ /* 0x000fc60003f04070 */
[----:B------:R-:W-:Y:S01]  /*8a60*/  IMAD R11, R18, UR5, R11 ;  /* 0x00000005120b7c24 */ /* 0x000fe2000f8e020b */
[----:B------:R-:W-:Y:S01]  /*8a70*/  ISETP.GT.AND.EX P0, PT, R7, RZ, PT, P0 ;  /* 0x000000ff0700720c */ /* 0x000fe20003f04300 */
[----:B------:R-:W-:Y:S01]  /*8a80*/  ULDC.64 UR4, c[0x0][0x218] ;  /* 0x0000860000047ab9 */ /* 0x000fe20000000a00 */
[----:B------:R-:W-:Y:S01]  /*8a90*/  IMAD.MOV.U32 R27, RZ, RZ, RZ ;  /* 0x000000ffff1b7224 */ /* 0x000fe200078e00ff */
[----:B------:R-:W-:Y:S01]  /*8aa0*/  LEA R24, P1, R8, UR4, 0x2 ;  /* 0x0000000408187c11 */ /* 0x000fe2000f8210ff */
[----:B------:R-:W-:Y:S02]  /*8ab0*/  IMAD.IADD R25, R9, 0x1, R11 ;  /* 0x0000000109197824 */ /* 0x000fe400078e020b */
[----:B------:R-:W-:-:S03]  /*8ac0*/  IMAD.WIDE.U32 R10, R12, 0x4, RZ ;  /* 0x000000040c0a7825 */ /* 0x000fc600078e00ff */
[----:B------:R-:W-:Y:S01]  /*8ad0*/  LEA.HI.X R25, R8, UR5, R25, 0x2, P1 ;  /* 0x0000000508197c11 */ /* 0x000fe200088f1419 */
[----:B------:R-:W-:Y:S02]  /*8ae0*/  IMAD.SHL.U32 R9, R13, 0x4, RZ ;  /* 0x000000040d097824 */ /* 0x000fe400078e00ff */
[----:B------:R-:W-:Y:S02]  /*8af0*/  IMAD.MOV.U32 R8, RZ, RZ, RZ ;  /* 0x000000ffff087224 */ /* 0x000fe400078e00ff */
        /* <DEDUP_REMOVED lines=8> */
.L_x_2432:
[----:B------:R-:W-:Y:S01]  /*8b80*/  ULDC.64 UR4, c[0x0][0x230] ;  /* 0x00008c0000047ab9 */ /* 0x000fe20000000a00 */
[----:B------:R-:W-:Y:S01]  /*8b90*/  IMAD.MOV.U32 R16, RZ, RZ, R24 ;  /* 0x000000ffff107224 */ /* 0x000fe200078e0018 */
[----:B------:R-:W-:Y:S01]  /*8ba0*/  LEA R20, P1, R8, UR4, 0x3 ;  /* 0x0000000408147c11 */ /* 0x000fe2000f8218ff */
[----:B------:R-:W-:-:S03]  /*8bb0*/  IMAD.MOV.U32 R17, RZ, RZ, R25 ;  /* 0x000000ffff117224 */ /* 0x000fc600078e0019 */
[----:B------:R-:W-:Y:S02]  /*8bc0*/  LEA.HI.X R21, R8, UR5, R27, 0x3, P1 ;  /* 0x0000000508157c11 */ /* 0x000fe400088f1c1b */
[----:B------:R-:W2:Y:S01]  /*8bd0*/  LDG.E R33, desc[UR36][R16.64] ;  /* 0x0000002410217981 */ /* 0x000ea2000c1e1900 */
[----:B------:R-:W-:-:S03]  /*8be0*/  IADD3 R24, P1, R24, R10, RZ ;  /* 0x0000000a18187210 */ /* 0x000fc60007f3e0ff */
[----:B------:R-:W3:Y:S04]  /*8bf0*/  LDG.E.64 R22, desc[UR36][R20.64+0x8] ;  /* 0x0000082414167981 */ /* 0x000ee8000c1e1b00 */
[----:B------:R-:W4:Y:S04]  /*8c00*/  LDG.E.64 R28, desc[UR36][R20.64+0x10] ;  /* 0x00001024141c7981 */ /* 0x000f28000c1e1b00 */
[----:B------:R-:W5:Y:S01]  /*8c10*/  LDG.E.64 R16, desc[UR36][R20.64] ;  /* 0x0000002414107981 */ /* 0x000f62000c1e1b00 */
[----:B------:R-:W-:-:S05]  /*8c20*/  IMAD.X R25, R25, 0x1, R9, P1 ;  /* 0x0000000119197824 */ /* 0x000fca00008e0609 */
[----:B------:R0:W3:Y:S02]  /*8c30*/  LDG.E R34, desc[UR36][R24.64] ;  /* 0x0000002418227981 */ /* 0x0000e4000c1e1900 */
[----:B0-----:R-:W-:-:S05]  /*8c40*/  IADD3 R24, P1, R24, R10, RZ ;  /* 0x0000000a18187210 */ /* 0x001fca0007f3e0ff */
[----:B------:R-:W-:-:S05]  /*8c50*/  IMAD.X R25, R25, 0x1, R9, P1 ;  /* 0x0000000119197824 */ /* 0x000fca00008e0609 */
[----:B------:R0:W4:Y:S01]  /*8c60*/  LDG.E R35, desc[UR36][R24.64] ;  /* 0x0000002418237981 */ /* 0x000122000c1e1900 */
[----:B------:R-:W-:Y:S02]  /*8c70*/  IMAD.MOV.U32 R30, RZ, RZ, R0 ;  /* 0x000000ffff1e7224 */ /* 0x000fe400078e0000 */
[----:B------:R-:W-:Y:S01]  /*8c80*/  IMAD.MOV.U32 R31, RZ, RZ, R2 ;  /* 0x000000ffff1f7224 */ /* 0x000fe200078e0002 */
[----:B--2---:R-:W-:Y:S01]  /*8c90*/  SHF.R.S32.HI R37, RZ, 0x1f, R33 ;  /* 0x0000001fff257819 */ /* 0x004fe20000011421 */
[----:B-----5:R-:W-:-:S04]  /*8ca0*/  IMAD.WIDE.U32 R30, R33, R16, R30 ;  /* 0x00000010211e7225 */ /* 0x020fc800078e001e */
[----:B------:R-:W-:-:S04]  /*8cb0*/  IMAD R33, R17, R33, RZ ;  /* 0x0000002111217224 */ /* 0x000fc800078e02ff */
[----:B------:R-:W-:Y:S01]  /*8cc0*/  IMAD R33, R16, R37, R33 ;  /* 0x0000002510217224 */ /* 0x000fe200078e0221 */
[----:B------:R-:W-:Y:S01]  /*8cd0*/  IADD3 R16, P1, R24, R10, RZ ;  /* 0x0000000a18107210 */ /* 0x000fe20007f3e0ff */
[----:B---3--:R-:W-:-:S04]  /*8ce0*/  IMAD R2, R23, R34, RZ ;  /* 0x0000002217027224 */ /* 0x008fc800078e02ff */
[----:B------:R-:W-:Y:S01]  /*8cf0*/  IMAD.X R17, R25, 0x1, R9, P1 ;  /* 0x0000000119117824 */ /* 0x000fe200008e0609 */
[----:B0-----:R-:W-:Y:S01]  /*8d00*/  SHF.R.S32.HI R25, RZ, 0x1f, R34 ;  /* 0x0000001fff197819 */ /* 0x001fe20000011422 */
[----:B------:R-:W-:-:S03]  /*8d10*/  IMAD.IADD R31, R31, 0x1, R33 ;  /* 0x000000011f1f7824 */ /* 0x000fc600078e0221 */
[----:B------:R0:W2:Y:S01]  /*8d20*/  LDG.E R0, desc[UR36][R16.64] ;  /* 0x0000002410007981 */ /* 0x0000a2000c1e1900 */
[----:B------:R-:W-:-:S03]  /*8d30*/  IMAD R2, R22, R25, R2 ;  /* 0x0000001916027224 */ /* 0x000fc600078e0202 */
[----:B------:R-:W3:Y:S01]  /*8d40*/  LDG.E.64 R24, desc[UR36][R20.64+0x18] ;  /* 0x0000182414187981 */ /* 0x000ee2000c1e1b00 */
[----:B------:R-:W-:Y:S01]  /*8d50*/  IMAD.WIDE.U32 R22, R34, R22, R30 ;  /* 0x0000001622167225 */ /* 0x000fe200078e001e */
[----:B0-----:R-:W-:-:S03]  /*8d60*/  IADD3 R16, P1, R16, R10, RZ ;  /* 0x0000000a10107210 */ /* 0x001fc60007f3e0ff */
[----:B----4-:R-:W-:Y:S01]  /*8d70*/  IMAD R29, R29, R35, RZ ;  /* 0x000000231d1d7224 */ /* 0x010fe200078e02ff */
[----:B------:R-:W-:Y:S01]  /*8d80*/  SHF.R.S32.HI R31, RZ, 0x1f, R35 ;  /* 0x0000001fff1f7819 */ /* 0x000fe20000011423 */
[----:B------:R-:W-:Y:S02]  /*8d90*/  IMAD.X R17, R17, 0x1, R9, P1 ;  /* 0x0000000111117824 */ /* 0x000fe400008e0609 */
[----:B------:R-:W-:Y:S02]  /*8da0*/  IMAD.IADD R23, R23, 0x1, R2 ;  /* 0x0000000117177824 */ /* 0x000fe400078e0202 */
[----:B------:R-:W-:Y:S01]  /*8db0*/  IMAD R29, R28, R31, R29 ;  /* 0x0000001f1c1d7224 */ /* 0x000fe200078e021d */
[----:B------:R0:W4:Y:S04]  /*8dc0*/  LDG.E R2, desc[UR36][R16.64] ;  /* 0x0000002410027981 */ /* 0x000128000c1e1900 */
[----:B------:R-:W5:Y:S01]  /*8dd0*/  LDG.E.64 R30, desc[UR36][R20.64+0x20] ;  /* 0x00002024141e7981 */ /* 0x000f62000c1e1b00 */
[----:B------:R-:W-:Y:S01]  /*8de0*/  IMAD.WIDE.U32 R22, R35, R28, R22 ;  /* 0x0000001c23167225 */ /* 0x000fe200078e0016 */
[----:B0-----:R-:W-:-:S03]  /*8df0*/  IADD3 R16, P1, R16, R10, RZ ;  /* 0x0000000a10107210 */ /* 0x001fc60007f3e0ff */
[----:B------:R-:W-:Y:S02]  /*8e00*/  IMAD.IADD R23, R23, 0x1, R29 ;  /* 0x0000000117177824 */ /* 0x000fe400078e021d */
[----:B------:R-:W-:-:S05]  /*8e10*/  IMAD.X R17, R17, 0x1, R9, P1 ;  /* 0x0000000111117824 */ /* 0x000fca00008e0609 */
[----:B------:R0:W5:Y:S02]  /*8e20*/  LDG.E R33, desc[UR36][R16.64] ;  /* 0x0000002410217981 */ /* 0x000164000c1e1900 */
[----:B0-----:R-:W-:-:S05]  /*8e30*/  IADD3 R16, P1, R16, R10, RZ ;  /* 0x0000000a10107210 */ /* 0x001fca0007f3e0ff */
[----:B------:R-:W-:Y:S01]  /*8e40*/  IMAD.X R17, R17, 0x1, R9, P1 ;  /* 0x0000000111117824 */ /* 0x000fe200008e0609 */
[----:B--2---:R-:W-:Y:S01]  /*8e50*/  SHF.R.S32.HI R29, RZ, 0x1f, R0 ;  /* 0x0000001fff1d7819 */ /* 0x004fe20000011400 */
[----:B---3--:R-:W-:Y:S02]  /*8e60*/  IMAD R25, R25, R0, RZ ;  /* 0x0000000019197224 */ /* 0x008fe400078e02ff */
[----:B------:R-:W-:Y:S02]  /*8e70*/  IMAD.WIDE.U32 R22, R0, R24, R22 ;  /* 0x0000001800167225 */ /* 0x000fe400078e0016 */
[----:B------:R0:W2:Y:S02]  /*8e80*/  LDG.E R0, desc[UR36][R16.64] ;  /* 0x0000002410007981 */ /* 0x0000a4000c1e1900 */
[----:B------:R-:W-:Y:S02]  /*8e90*/  IMAD R25, R24, R29, R25 ;  /* 0x0000001d18197224 */ /* 0x000fe400078e0219 */
[----:B------:R-:W3:Y:S02]  /*8ea0*/  LDG.E.64 R28, desc[UR36][R20.64+0x28] ;  /* 0x00002824141c7981 */ /* 0x000ee4000c1e1b00 */
[----:B------:R-:W-:Y:S01]  /*8eb0*/  IMAD.IADD R23, R23, 0x1, R25 ;  /* 0x0000000117177824 */ /* 0x000fe200078e0219 */
[----:B----4-:R-:W-:Y:S01]  /*8ec0*/  SHF.R.S32.HI R25, RZ, 0x1f, R2 ;  /* 0x0000001fff197819 */ /* 0x010fe20000011402 */
[----:B-----5:R-:W-:-:S04]  /*8ed0*/  IMAD R31, R31, R2, RZ ;  /* 0x000000021f1f7224 */ /* 0x020fc800078e02ff */
[----:B------:R-:W-:Y:S02]  /*8ee0*/  IMAD R31, R30, R25, R31 ;  /* 0x000000191e1f7224 */ /* 0x000fe400078e021f */
[----:B------:R-:W4:Y:S01]  /*8ef0*/  LDG.E.64 R24, desc[UR36][R20.64+0x30] ;  /* 0x0000302414187981 */ /* 0x000f22000c1e1b00 */
[----:B------:R-:W-:Y:S01]  /*8f00*/  IMAD.WIDE.U32 R22, R2, R30, R22 ;  /* 0x0000001e02167225 */ /* 0x000fe200078e0016 */
[----:B0-----:R-:W-:-:S03]  /*8f10*/  IADD3 R16, P1, R16, R10, RZ ;  /* 0x0000000a10107210 */ /* 0x001fc60007f3e0ff */
[----:B------:R-:W-:Y:S02]  /*8f20*/  IMAD.IADD R23, R23, 0x1, R31 ;  /* 0x0000000117177824 */ /* 0x000fe400078e021f */
[----:B------:R-:W-:Y:S01]  /*8f30*/  IMAD.X R17, R17, 0x1, R9, P1 ;  /* 0x0000000111117824 */ /* 0x000fe200008e0609 */
[----:B------:R-:W-:-:S04]  /*8f40*/  SHF.R.S32.HI R31, RZ, 0x1f, R33 ;  /* 0x0000001fff1f7819 */ /* 0x000fc80000011421 */
[----:B------:R0:W5:Y:S02]  /*8f50*/  LDG.E R2, desc[UR36][R16.64] ;  /* 0x0000002410027981 */ /* 0x000164000c1e1900 */
[----:B0-----:R-:W-:-:S05]  /*8f60*/  IADD3 R16, P1, R16, R10, RZ ;  /* 0x0000000a10107210 */ /* 0x001fca0007f3e0ff */
[----:B------:R-:W-:Y:S02]  /*8f70*/  IMAD.X R17, R17, 0x1, R9, P1 ;  /* 0x0000000111117824 */ /* 0x000fe400008e0609 */
[----:B---3--:R-:W-:Y:S02]  /*8f80*/  IMAD R29, R29, R33, RZ ;  /* 0x000000211d1d7224 */ /* 0x008fe400078e02ff */
[----:B------:R-:W-:Y:S02]  /*8f90*/  IMAD.WIDE.U32 R22, R33, R28, R22 ;  /* 0x0000001c21167225 */ /* 0x000fe400078e0016 */
[----:B------:R0:W3:Y:S02]  /*8fa0*/  LDG.E R33, desc[UR36][R16.64] ;  /* 0x0000002410217981 */ /* 0x0000e4000c1e1900 */
[----:B------:R-:W-:Y:S02]  /*8fb0*/  IMAD R29, R28, R31, R29 ;  /* 0x0000001f1c1d7224 */ /* 0x000fe400078e021d */
[----:B------:R-:W3:Y:S02]  /*8fc0*/  LDG.E.64 R30, desc[UR36][R20.64+0x38] ;  /* 0x00003824141e7981 */ /* 0x000ee4000c1e1b00 */
[----:B------:R-:W-:Y:S01]  /*8fd0*/  IMAD.IADD R23, R23, 0x1, R29 ;  /* 0x0000000117177824 */ /* 0x000fe200078e021d */
[----:B--2---:R-:W-:Y:S01]  /*8fe0*/  SHF.R.S32.HI R29, RZ, 0x1f, R0 ;  /* 0x0000001fff1d7819 */ /* 0x004fe20000011400 */
[----:B----4-:R-:W-:-:S04]  /*8ff0*/  IMAD R25, R25, R0, RZ ;  /* 0x0000000019197224 */ /* 0x010fc800078e02ff */
[----:B------:R-:W-:Y:S02]  /*9000*/  IMAD R25, R24, R29, R25 ;  /* 0x0000001d18197224 */ /* 0x000fe400078e0219 */
[----:B------:R-:W2:Y:S01]  /*9010*/  LDG.E.64 R28, desc[UR36][R20.64+0x40] ;  /* 0x00004024141c7981 */ /* 0x000ea2000c1e1b00 */
[----:B------:R-:W-:Y:S01]  /*9020*/  IMAD.WIDE.U32 R22, R0, R24, R22 ;  /* 0x0000001800167225 */ /* 0x000fe200078e0016 */
[----:B0-----:R-:W-:-:S03]  /*9030*/  IADD3 R16, P1, R16, R10, RZ ;  /* 0x0000000a10107210 */ /* 0x001fc60007f3e0ff */
[----:B------:R-:W-:Y:S01]  /*9040*/  IMAD.IADD R23, R23, 0x1, R25 ;  /* 0x0000000117177824 */ /* 0x000fe200078e0219 */
[----:B-----5:R-:W-:Y:S01]  /*9050*/  SHF.R.S32.HI R25, RZ, 0x1f, R2 ;  /* 0x0000001fff197819 */ /* 0x020fe20000011402 */
[----:B------:R-:W-:Y:S02]  /*9060*/  IMAD.X R17, R17, 0x1, R9, P1 ;  /* 0x0000000111117824 */ /* 0x000fe400008e0609 */
[----:B---3--:R-:W-:Y:S02]  /*9070*/  IMAD R0, R31, R2, RZ ;  /* 0x000000021f007224 */ /* 0x008fe400078e02ff */
[----:B------:R-:W-:Y:S02]  /*9080*/  IMAD.WIDE.U32 R22, R2, R30, R22 ;  /* 0x0000001e02167225 */ /* 0x000fe400078e0016 */
[----:B------:R0:W3:Y:S02]  /*9090*/  LDG.E R2, desc[UR36][R16.64] ;  /* 0x0000002410027981 */ /* 0x0000e4000c1e1900 */
[----:B------:R-:W-:-:S02]  /*90a0*/  IMAD R0, R30, R25, R0 ;  /* 0x000000191e007224 */ /* 0x000fc400078e0200 */
[----:B------:R-:W4:Y:S01]  /*90b0*/  LDG.E.64 R24, desc[UR36][R20.64+0x48] ;  /* 0x0000482414187981 */ /* 0x000f22000c1e1b00 */
[----:B------:R-:W-:Y:S02]  /*90c0*/  SHF.R.S32.HI R31, RZ, 0x1f, R33 ;  /* 0x0000001fff1f7819 */ /* 0x000fe40000011421 */
[----:B0-----:R-:W-:Y:S01]  /*90d0*/  IADD3 R16, P1, R16, R10, RZ ;  /* 0x0000000a10107210 */ /* 0x001fe20007f3e0ff */
[----:B--2---:R-:W-:-:S04]  /*90e0*/  IMAD R29, R29, R33, RZ ;  /* 0x000000211d1d7224 */ /* 0x004fc800078e02ff */
[----:B------:R-:W-:Y:S02]  /*90f0*/  IMAD.X R17, R17, 0x1, R9, P1 ;  /* 0x0000000111117824 */ /* 0x000fe400008e0609 */
[----:B------:R-:W-:Y:S02]  /*9100*/  IMAD.IADD R23, R23, 0x1, R0 ;  /* 0x0000000117177824 */ /* 0x000fe400078e0200 */
[----:B------:R-:W-:Y:S01]  /*9110*/  IMAD R29, R28, R31, R29 ;  /* 0x0000001f1c1d7224 */ /* 0x000fe200078e021d */
[----:B------:R0:W2:Y:S04]  /*9120*/  LDG.E R0, desc[UR36][R16.64] ;  /* 0x0000002410007981 */ /* 0x0000a8000c1e1900 */
[----:B------:R-:W5:Y:S01]  /*9130*/  LDG.E.64 R30, desc[UR36][R20.64+0x50] ;  /* 0x00005024141e7981 */ /* 0x000f62000c1e1b00 */
[----:B------:R-:W-:Y:S01]  /*9140*/  IMAD.WIDE.U32 R22, R33, R28, R22 ;  /* 0x0000001c21167225 */ /* 0x000fe200078e0016 */
[----:B0-----:R-:W-:-:S03]  /*9150*/  IADD3 R16, P1, R16, R10, RZ ;  /* 0x0000000a10107210 */ /* 0x001fc60007f3e0ff */
[----:B------:R-:W-:Y:S02]  /*9160*/  IMAD.IADD R23, R23, 0x1, R29 ;  /* 0x0000000117177824 */ /* 0x000fe400078e021d */
[----:B------:R-:W-:Y:S01]  /*9170*/  IMAD.X R17, R17, 0x1, R9, P1 ;  /* 0x0000000111117824 */ /* 0x000fe200008e0609 */
[----:B---3--:R-:W-:Y:S01]  /*9180*/  SHF.R.S32.HI R29, RZ, 0x1f, R2 ;  /* 0x0000001fff1d7819 */ /* 0x008fe20000011402 */
[----:B----4-:R-:W-:Y:S02]  /*9190*/  IMAD R28, R25, R2, RZ ;  /* 0x00000002191c7224 */ /* 0x010fe400078e02ff */
[----:B------:R-:W-:Y:S02]  /*91a0*/  IMAD.WIDE.U32 R22, R2, R24, R22 ;  /* 0x0000001802167225 */ /* 0x000fe400078e0016 */
[----:B------:R0:W3:Y:S02]  /*91b0*/  LDG.E R2, desc[UR36][R16.64] ;  /* 0x0000002410027981 */ /* 0x0000e4000c1e1900 */
[----:B------:R-:W-:-:S02]  /*91c0*/  IMAD R28, R24, R29, R28 ;  /* 0x0000001d181c7224 */ /* 0x000fc400078e021c */
[----:B------:R-:W4:Y:S02]  /*91d0*/  LDG.E.64 R24, desc[UR36][R20.64+0x58] ;  /* 0x0000582414187981 */ /* 0x000f24000c1e1b00 */
[----:B------:R-:W-:Y:S01]  /*91e0*/  IMAD.IADD R23, R23, 0x1, R28 ;  /* 0x0000000117177824 */ /* 0x000fe200078e021c */
[----:B0-----:R-:W-:Y:S02]  /*91f0*/  IADD3 R16, P1, R16, R10, RZ ;  /* 0x0000000a10107210 */ /* 0x001fe40007f3e0ff */
[----:B--2---:R-:W-:-:S03]  /*9200*/  SHF.R.S32.HI R29, RZ, 0x1f, R0 ;  /* 0x0000001fff1d7819 */ /* 0x004fc60000011400 */
[----:B------:R-:W-:Y:S02]  /*9210*/  IMAD.X R17, R17, 0x1, R9, P1 ;  /* 0x0000000111117824 */ /* 0x000fe400008e0609 */
[----:B-----5:R-:W-:-:S03]  /*9220*/  IMAD R28, R31, R0, RZ ;  /* 0x000000001f1c7224 */ /* 0x020fc600078e02ff */
[----:B------:R0:W2:Y:S01]  /*9230*/  LDG.E R33, desc[UR36][R16.64] ;  /* 0x0000002410217981 */ /* 0x0000a2000c1e1900 */
[----:B------:R-:W-:-:S03]  /*9240*/  IMAD R31, R30, R29, R28 ;  /* 0x0000001d1e1f7224 */ /* 0x000fc600078e021c */
[----:B------:R-:W5:Y:S01]  /*9250*/  LDG.E.64 R28, desc[UR36][R20.64+0x60] ;  /* 0x00006024141c7981 */ /* 0x000f62000c1e1b00 */
[----:B------:R-:W-:-:S04]  /*9260*/  IMAD.WIDE.U32 R22, R0, R30, R22 ;  /* 0x0000001e00167225 */ /* 0x000fc800078e0016 */
[----:B------:R-:W-:Y:S01]  /*9270*/  IMAD.IADD R23, R23, 0x1, R31 ;  /* 0x0000000117177824 */ /* 0x000fe200078e021f */
[----:B0-----:R-:W-:-:S05]  /*9280*/  IADD3 R16, P1, R16, R10, RZ ;  /* 0x0000000a10107210 */ /* 0x001fca0007f3e0ff */
[----:B------:R-:W-:Y:S01]  /*9290*/  IMAD.X R17, R17, 0x1, R9, P1 ;  /* 0x0000000111117824 */ /* 0x000fe200008e0609 */
[----:B---3--:R-:W-:Y:S01]  /*92a0*/  SHF.R.S32.HI R31, RZ, 0x1f, R2 ;  /* 0x0000001fff1f7819 */ /* 0x008fe20000011402 */
[----:B----4-:R-:W-:Y:S02]  /*92b0*/  IMAD R0, R25, R2, RZ ;  /* 0x0000000219007224 */ /* 0x010fe400078e02ff */
[----:B------:R-:W-:-:S04]  /*92c0*/  IMAD.WIDE.U32 R22, R2, R24, R22 ;  /* 0x0000001802167225 */ /* 0x000fc800078e0016 */
[----:B------:R-:W-:Y:S01]  /*92d0*/  IMAD R31, R24, R31, R0 ;  /* 0x0000001f181f7224 */ /* 0x000fe200078e0200 */
[-C--:B------:R-:W-:Y:S01]  /*92e0*/  IADD3 R24, P1, R16, R10.reuse, RZ ;  /* 0x0000000a10187210 */ /* 0x080fe20007f3e0ff */
[----:B------:R0:W3:Y:S01]  /*92f0*/  LDG.E R0, desc[UR36][R16.64] ;  /* 0x0000002410007981 */ /* 0x0000e2000c1e1900 */
[----:B------:R-:W-:Y:S02]  /*9300*/  IMAD.MOV.U32 R30, RZ, RZ, R22 ;  /* 0x000000ffff1e7224 */ /* 0x000fe400078e0016 */
[----:B------:R-:W-:Y:S02]  /*9310*/  IMAD.IADD R31, R23, 0x1, R31 ;  /* 0x00000001171f7824 */ /* 0x000fe400078e021f */
[----:B------:R-:W4:Y:S01]  /*9320*/  LDG.E.64 R22, desc[UR36][R20.64+0x68] ;  /* 0x0000682414167981 */ /* 0x000f22000c1e1b00 */
[----:B------:R-:W-:Y:S01]  /*9330*/  IMAD.X R25, R17, 0x1, R9, P1 ;  /* 0x0000000111197824 */ /* 0x000fe200008e0609 */
[----:B--2---:R-:W-:Y:S02]  /*9340*/  SHF.R.S32.HI R35, RZ, 0x1f, R33 ;  /* 0x0000001fff237819 */ /* 0x004fe40000011421 */
[----:B0-----:R-:W-:Y:S01]  /*9350*/  IADD3 R16, P1, R24, R10, RZ ;  /* 0x0000000a18107210 */ /* 0x001fe20007f3e0ff */
[----:B-----5:R-:W-:Y:S01]  /*9360*/  IMAD R2, R29, R33, RZ ;  /* 0x000000211d027224 */ /* 0x020fe200078e02ff */
[----:B------:R-:W2:Y:S03]  /*9370*/  LDG.E R24, desc[UR36][R24.64] ;  /* 0x0000002418187981 */ /* 0x000ea6000c1e1900 */
[----:B------:R-:W-:-:S02]  /*9380*/  IMAD R2, R28, R35, R2 ;  /* 0x000000231c027224 */ /* 0x000fc400078e0202 */
[----:B------:R-:W-:Y:S02]  /*9390*/  IMAD.WIDE.U32 R28, R33, R28, R30 ;  /* 0x0000001c211c7225 */ /* 0x000fe400078e001e */
[----:B------:R-:W5:Y:S02]  /*93a0*/  LDG.E.64 R30, desc[UR36][R20.64+0x70] ;  /* 0x00007024141e7981 */ /* 0x000f64000c1e1b00 */
[----:B------:R-:W-:-:S05]  /*93b0*/  IMAD.X R17, R25, 0x1, R9, P1 ;  /* 0x0000000119117824 */ /* 0x000fca00008e0609 */
[----:B------:R-:W5:Y:S04]  /*93c0*/  LDG.E R25, desc[UR36][R16.64] ;  /* 0x0000002410197981 */ /* 0x000f68000c1e1900 */
[----:B------:R-:W5:Y:S01]  /*93d0*/  LDG.E.64 R20, desc[UR36][R20.64+0x78] ;  /* 0x0000782414147981 */ /* 0x000f62000c1e1b00 */
[----:B------:R-:W-:Y:S01]  /*93e0*/  IMAD.IADD R29, R29, 0x1, R2 ;  /* 0x000000011d1d7824 */ /* 0x000fe200078e0202 */
[----:B------:R-:W-:-:S04]  /*93f0*/  IADD3 R32, P1, R32, -0x10, RZ ;  /* 0xfffffff020207810 */ /* 0x000fc80007f3e0ff */
[----:B------:R-:W-:Y:S02]  /*9400*/  IADD3.X R7, R7, -0x1, RZ, P1, !PT ;  /* 0xffffffff07077810 */ /* 0x000fe40000ffe4ff */
[----:B------:R-:W-:-:S04]  /*9410*/  ISETP.GT.U32.AND P1, PT, R32, 0xc, PT ;  /* 0x0000000c2000780c */ /* 0x000fc80003f24070 */
[----:B------:R-:W-:Y:S02]  /*9420*/  ISETP.GT.AND.EX P1, PT, R7, RZ, PT, P1 ;  /* 0x000000ff0700720c */ /* 0x000fe40003f24310 */
[----:B------:R-:W-:-:S05]  /*9430*/  IADD3 R8, P3, R8, 0x10, RZ ;  /* 0x0000001008087810 */ /* 0x000fca0007f7e0ff */
[----:B------:R-:W-:Y:S01]  /*9440*/  IMAD.X R27, RZ, RZ, R27, P3 ;  /* 0x000000ffff1b7224 */ /* 0x000fe200018e061b */
[----:B---3--:R-:W-:Y:S01]  /*9450*/  SHF.R.S32.HI R33, RZ, 0x1f, R0 ;  /* 0x0000001fff217819 */ /* 0x008fe20000011400 */
[----:B----4-:R-:W-:-:S04]  /*9460*/  IMAD R2, R23, R0, RZ ;  /* 0x0000000017027224 */ /* 0x010fc800078e02ff */
[----:B------:R-:W-:Y:S02]  /*9470*/  IMAD R33, R22, R33, R2 ;  /* 0x0000002116217224 */ /* 0x000fe400078e0202 */
[----:B------:R-:W-:Y:S01]  /*9480*/  IMAD.WIDE.U32 R22, R0, R22, R28 ;  /* 0x0000001600167225 */ /* 0x000fe200078e001c */
[----:B--2---:R-:W-:-:S03]  /*9490*/  SHF.R.S32.HI R29, RZ, 0x1f, R24 ;  /* 0x0000001fff1d7819 */ /* 0x004fc60000011418 */
[----:B------:R-:W-:Y:S02]  /*94a0*/  IMAD.IADD R23, R23, 0x1, R33 ;  /* 0x0000000117177824 */ /* 0x000fe400078e0221 */
[----:B-----5:R-:W-:Y:S02]  /*94b0*/  IMAD R0, R31, R24, RZ ;  /* 0x000000181f007224 */ /* 0x020fe400078e02ff */
[----:B------:R-:W-:-:S04]  /*94c0*/  IMAD.WIDE.U32 R22, R24, R30, R22 ;  /* 0x0000001e18167225 */ /* 0x000fc800078e0016 */
[----:B------:R-:W-:Y:S01]  /*94d0*/  IMAD R31, R30, R29, R0 ;  /* 0x0000001d1e1f7224 */ /* 0x000fe200078e0200 */
[----:B------:R-:W-:-:S03]  /*94e0*/  SHF.R.S32.HI R29, RZ, 0x1f, R25 ;  /* 0x0000001fff1d7819 */ /* 0x000fc60000011419 */
[----:B------:R-:W-:Y:S02]  /*94f0*/  IMAD.IADD R23, R23, 0x1, R31 ;  /* 0x0000000117177824 */ /* 0x000fe400078e021f */
[----:B------:R-:W-:Y:S01]  /*9500*/  IMAD R0, R21, R25, RZ ;  /* 0x0000001915007224 */ /* 0x000fe200078e02ff */
[----:B------:R-:W-:-:S03]  /*9510*/  IADD3 R24, P2, R16, R10, RZ ;  /* 0x0000000a10187210 */ /* 0x000fc60007f5e0ff */
[----:B------:R-:W-:Y:S02]  /*9520*/  IMAD R29, R20, R29, R0 ;  /* 0x0000001d141d7224 */ /* 0x000fe400078e0200 */
[----:B------:R-:W-:-:S04]  /*9530*/  IMAD.WIDE.U32 R20, R25, R20, R22 ;  /* 0x0000001419147225 */ /* 0x000fc800078e0016 */
[----:B------:R-:W-:Y:S02]  /*9540*/  IMAD.IADD R2, R21, 0x1, R29 ;  /* 0x0000000115027824 */ /* 0x000fe400078e021d */
[----:B------:R-:W-:Y:S02]  /*9550*/  IMAD.MOV.U32 R0, RZ, RZ, R20 ;  /* 0x000000ffff007224 */ /* 0x000fe400078e0014 */
[----:B------:R-:W-:Y:S01]  /*9560*/  IMAD.X R25, R17, 0x1, R9, P2 ;  /* 0x0000000111197824 */ /* 0x000fe200010e0609 */
[----:B------:R-:W-:Y:S06]  /*9570*/  @P1 BRA `(.L_x_2432) ;  /* 0xfffffff400801947 */ /* 0x000fec000383ffff */
[----:B------:R-:W-:Y:S05]  /*9580*/  BSYNC B2 ;  /* 0x0000000000027941 */ /* 0x000fea0003800000 */
.L_x_2431:
        /* <DEDUP_REMOVED lines=18> */
[----:B------:R-:W4:Y:S01]  /*96b0*/  LDG.E R33, desc[UR36][R24.64] ;  /* 0x0000002418217981 */ /* 0x000f22000c1e1900 */
[----:B------:R-:W-:Y:S02]  /*96c0*/  IMAD.MOV.U32 R30, RZ, RZ, R0 ;  /* 0x000000ffff1e7224 */ /* 0x000fe400078e0000 */
[----:B------:R-:W-:Y:S01]  /*96d0*/  IMAD.MOV.U32 R31, RZ, RZ, R2 ;  /* 0x000000ffff1f7224 */ /* 0x000fe200078e0002 */
[----:B--2---:R-:W-:Y:S01]  /*96e0*/  SHF.R.S32.HI R37, RZ, 0x1f, R35 ;  /* 0x0000001fff257819 */ /* 0x004fe20000011423 */
[----:B-----5:R-:W-:-:S04]  /*96f0*/  IMAD.WIDE.U32 R30, R35, R20, R30 ;  /* 0x00000014231e7225 */ /* 0x020fc800078e001e */
[----:B------:R-:W-:-:S04]  /*9700*/  IMAD R35, R21, R35, RZ ;  /* 0x0000002315237224 */ /* 0x000fc800078e02ff */
[----:B------:R-:W-:Y:S01]  /*9710*/  IMAD R35, R20, R37, R35 ;  /* 0x0000002514237224 */ /* 0x000fe200078e0223 */
[----:B------:R-:W-:-:S05]  /*9720*/  IADD3 R20, P0, R24, R10, RZ ;  /* 0x0000000a18147210 */ /* 0x000fca0007f1e0ff */
[----:B------:R-:W-:Y:S02]  /*9730*/  IMAD.X R21, R25, 0x1, R9, P0 ;  /* 0x0000000119157824 */ /* 0x000fe400000e0609 */
[----:B------:R-:W-:Y:S01]  /*9740*/  IMAD.IADD R31, R31, 0x1, R35 ;  /* 0x000000011f1f7824 */ /* 0x000fe200078e0223 */
[----:B---3--:R-:W-:Y:S01]  /*9750*/  SHF.R.S32.HI R35, RZ, 0x1f, R34 ;  /* 0x0000001fff237819 */ /* 0x008fe20000011422 */
[----:B------:R-:W-:Y:S01]  /*9760*/  IMAD R0, R23, R34, RZ ;  /* 0x0000002217007224 */ /* 0x000fe200078e02ff */
[----:B------:R0:W2:Y:S04]  /*9770*/  LDG.E R2, desc[UR36][R20.64] ;  /* 0x0000002414027981 */ /* 0x0000a8000c1e1900 */
[----:B------:R-:W3:Y:S01]  /*9780*/  LDG.E.64 R24, desc[UR36][R16.64+0x18] ;  /* 0x0000182410187981 */ /* 0x000ee2000c1e1b00 */
[----:B------:R-:W-:-:S02]  /*9790*/  IMAD R0, R22, R35, R0 ;  /* 0x0000002316007224 */ /* 0x000fc400078e0200 */
        /* <DEDUP_REMOVED lines=9> */
[----:B------:R-:W-:-:S04]  /*9830*/  IMAD.WIDE.U32 R22, R33, R28, R22 ;  /* 0x0000001c21167225 */ /* 0x000fc800078e0016 */
        /* <DEDUP_REMOVED lines=8> */
[----:B------:R-:W-:Y:S01]  /*98c0*/  IADD3 R24, P0, R20, R10, RZ ;  /* 0x0000000a14187210 */ /* 0x000fe20007f1e0ff */
[----:B------:R-:W-:-:S02]  /*98d0*/  IMAD.MOV.U32 R28, RZ, RZ, R22 ;  /* 0x000000ffff1c7224 */ /* 0x000fc400078e0016 */
[----:B------:R-:W-:Y:S02]  /*98e0*/  IMAD.IADD R29, R23, 0x1, R29 ;  /* 0x00000001171d7824 */ /* 0x000fe400078e021d */
[----:B------:R-:W3:Y:S01]  /*98f0*/  LDG.E.64 R22, desc[UR36][R16.64+0x28] ;  /* 0x0000282410167981 */ /* 0x000ee2000c1e1b00 */
[----:B------:R-:W-:Y:S01]  /*9900*/  IMAD.X R25, R21, 0x1, R9, P0 ;  /* 0x0000000115197824 */ /* 0x000fe200000e0609 */
[----:B0-----:R-:W-:Y:S02]  /*9910*/  IADD3 R20, P0, R24, R10, RZ ;  /* 0x0000000a18147210 */ /* 0x001fe40007f1e0ff */
[----:B----4-:R-:W-:Y:S01]  /*9920*/  SHF.R.S32.HI R33, RZ, 0x1f, R0 ;  /* 0x0000001fff217819 */ /* 0x010fe20000011400 */
[----:B-----5:R-:W-:Y:S02]  /*9930*/  IMAD R31, R31, R0, RZ ;  /* 0x000000001f1f7224 */ /* 0x020fe400078e02ff */
[----:B------:R-:W-:Y:S02]  /*9940*/  IMAD.WIDE.U32 R28, R0, R30, R28 ;  /* 0x0000001e001c7225 */ /* 0x000fe400078e001c */
[----:B------:R-:W4:Y:S02]  /*9950*/  LDG.E R0, desc[UR36][R24.64] ;  /* 0x0000002418007981 */ /* 0x000f24000c1e1900 */
[----:B------:R-:W-:-:S02]  /*9960*/  IMAD R33, R30, R33, R31 ;  /* 0x000000211e217224 */ /* 0x000fc400078e021f */
[----:B------:R-:W5:Y:S01]  /*9970*/  LDG.E.64 R30, desc[UR36][R16.64+0x30] ;  /* 0x00003024101e7981 */ /* 0x000f62000c1e1b00 */
[----:B------:R-:W-:-:S05]  /*9980*/  IMAD.X R21, R25, 0x1, R9, P0 ;  /* 0x0000000119157824 */ /* 0x000fca00000e0609 */
[----:B------:R-:W5:Y:S04]  /*9990*/  LDG.E R24, desc[UR36][R20.64] ;  /* 0x0000002414187981 */ /* 0x000f68000c1e1900 */
[----:B------:R-:W5:Y:S01]  /*99a0*/  LDG.E.64 R16, desc[UR36][R16.64+0x38] ;  /* 0x0000382410107981 */ /* 0x000f62000c1e1b00 */
[----:B------:R-:W-:Y:S01]  /*99b0*/  IMAD.IADD R29, R29, 0x1, R33 ;  /* 0x000000011d1d7824 */ /* 0x000fe200078e0221 */
[----:B------:R-:W-:Y:S02]  /*99c0*/  IADD3 R8, P2, R8, 0x8, RZ ;  /* 0x0000000808087810 */ /* 0x000fe40007f5e0ff */
[----:B------:R-:W-:Y:S02]  /*99d0*/  IADD3 R32, P3, R32, -0x8, RZ ;  /* 0xfffffff820207810 */ /* 0x000fe40007f7e0ff */
[----:B------:R-:W-:Y:S01]  /*99e0*/  PLOP3.LUT P0, PT, PT, PT, PT, 0x8, 0x0 ;  /* 0x000000000000781c */ /* 0x000fe20003f0e170 */
[----:B------:R-:W-:Y:S01]  /*99f0*/  IMAD.X R27, RZ, RZ, R27, P2 ;  /* 0x000000ffff1b7224 */ /* 0x000fe200010e061b */
[----:B------:R-:W-:-:S02]  /*9a00*/  IADD3.X R7, R7, -0x1, RZ, P3, !PT ;  /* 0xffffffff07077810 */ /* 0x000fc40001ffe4ff */
[----:B--2---:R-:W-:Y:S01]  /*9a10*/  SHF.R.S32.HI R33, RZ, 0x1f, R2 ;  /* 0x0000001fff217819 */ /* 0x004fe20000011402 */
[----:B---3--:R-:W-:-:S04]  /*9a20*/  IMAD R23, R23, R2, RZ ;  /* 0x0000000217177224 */ /* 0x008fc800078e02ff */
[----:B------:R-:W-:Y:S02]  /*9a30*/  IMAD R33, R22, R33, R23 ;  /* 0x0000002116217224 */ /* 0x000fe400078e0217 */
[----:B------:R-:W-:-:S04]  /*9a40*/  IMAD.WIDE.U32 R22, R2, R22, R28 ;  /* 0x0000001602167225 */ /* 0x000fc800078e001c */
[----:B------:R-:W-:Y:S01]  /*9a50*/  IMAD.IADD R23, R23, 0x1, R33 ;  /* 0x0000000117177824 */ /* 0x000fe200078e0221 */
[----:B----4-:R-:W-:Y:S01]  /*9a60*/  SHF.R.S32.HI R25, RZ, 0x1f, R0 ;  /* 0x0000001fff197819 */ /* 0x010fe20000011400 */
[----:B-----5:R-:W-:Y:S02]  /*9a70*/  IMAD R2, R31, R0, RZ ;  /* 0x000000001f027224 */ /* 0x020fe400078e02ff */
[----:B------:R-:W-:-:S04]  /*9a80*/  IMAD.WIDE.U32 R22, R0, R30, R22 ;  /* 0x0000001e00167225 */ /* 0x000fc800078e0016 */
[----:B------:R-:W-:Y:S01]  /*9a90*/  IMAD R29, R30, R25, R2 ;  /* 0x000000191e1d7224 */ /* 0x000fe200078e0202 */
[----:B------:R-:W-:Y:S01]  /*9aa0*/  SHF.R.S32.HI R25, RZ, 0x1f, R24 ;  /* 0x0000001fff197819 */ /* 0x000fe20000011418 */
[----:B------:R-:W-:Y:S02]  /*9ab0*/  IMAD R0, R17, R24, RZ ;  /* 0x0000001811007224 */ /* 0x000fe400078e02ff */
[----:B------:R-:W-:Y:S02]  /*9ac0*/  IMAD.IADD R23, R23, 0x1, R29 ;  /* 0x0000000117177824 */ /* 0x000fe400078e021d */
[----:B------:R-:W-:Y:S02]  /*9ad0*/  IMAD R25, R16, R25, R0 ;  /* 0x0000001910197224 */ /* 0x000fe400078e0200 */
[----:B------:R-:W-:Y:S01]  /*9ae0*/  IMAD.WIDE.U32 R16, R24, R16, R22 ;  /* 0x0000001018107225 */ /* 0x000fe200078e0016 */
[----:B------:R-:W-:-:S03]  /*9af0*/  IADD3 R24, P1, R20, R10, RZ ;  /* 0x0000000a14187210 */ /* 0x000fc60007f3e0ff */
[----:B------:R-:W-:Y:S02]  /*9b00*/  IMAD.IADD R2, R17, 0x1, R25 ;  /* 0x0000000111027824 */ /* 0x000fe400078e0219 */
[----:B------:R-:W-:Y:S02]  /*9b10*/  IMAD.MOV.U32 R0, RZ, RZ, R16 ;  /* 0x000000ffff007224 */ /* 0x000fe400078e0010 */
[----:B------:R-:W-:-:S07]  /*9b20*/  IMAD.X R25, R21, 0x1, R9, P1 ;  /* 0x0000000115197824 */ /* 0x000fce00008e0609 */
.L_x_2434:
[----:B------:R-:W-:Y:S05]  /*9b30*/  BSYNC B2 ;  /* 0x0000000000027941 */ /* 0x000fea0003800000 */
.L_x_2433:
[----:B------:R-:W-:-:S04]  /*9b40*/  ISETP.NE.U32.AND P1, PT, R32, RZ, PT ;  /* 0x000000ff2000720c */ /* 0x000fc80003f25070 */
[----:B------:R-:W-:-:S13]  /*9b50*/  ISETP.NE.OR.EX P0, PT, R7, RZ, P0, P1 ;  /* 0x000000ff0700720c */ /* 0x000fda0000705710 */
[----:B------:R-:W-:Y:S05]  /*9b60*/  @!P0 BRA `(.L_x_2435) ;  /* 0x0000000000cc8947 */ /* 0x000fea0003800000 */
.L_x_2430:
[----:B------:R-:W-:Y:S01]  /*9b70*/  ULDC.64 UR4, c[0x0][0x230] ;  /* 0x00008c0000047ab9 */ /* 0x000fe20000000a00 */
[----:B------:R-:W-:Y:S01]  /*9b80*/  IMAD.MOV.U32 R16, RZ, RZ, R24 ;  /* 0x000000ffff107224 */ /* 0x000fe200078e0018 */
[----:B------:R-:W-:Y:S01]  /*9b90*/  LEA R22, P0, R8, UR4, 0x3 ;  /* 0x0000000408167c11 */ /* 0x000fe2000f8018ff */
[----:B------:R-:W-:-:S03]  /*9ba0*/  IMAD.MOV.U32 R17, RZ, RZ, R25 ;  /* 0x000000ffff117224 */ /* 0x000fc600078e0019 */
[----:B------:R-:W-:Y:S02]  /*9bb0*/  LEA.HI.X R23, R8, UR5, R27, 0x3, P0 ;  /* 0x0000000508177c11 */ /* 0x000fe400080f1c1b */
[----:B------:R-:W2:Y:S01]  /*9bc0*/  LDG.E R33, desc[UR36][R16.64] ;  /* 0x0000002410217981 */ /* 0x000ea2000c1e1900 */
[----:B------:R-:W-:Y:S01]  /*9bd0*/  IADD3 R20, P0, R24, R10, RZ ;  /* 0x0000000a18147210 */ /* 0x000fe20007f1e0ff */
[----:B------:R-:W-:Y:S02]  /*9be0*/  IMAD.MOV.U32 R28, RZ, RZ, R0 ;  /* 0x000000ffff1c7224 */ /* 0x000fe400078e0000 */
[----:B------:R-:W-:Y:S01]  /*9bf0*/  IMAD.MOV.U32 R29, RZ, RZ, R2 ;  /* 0x000000ffff1d7224 */ /* 0x000fe200078e0002 */
[----:B------:R-:W3:Y:S04]  /*9c00*/  LDG.E.64 R34, desc[UR36][R22.64+0x10] ;  /* 0x0000102416227981 */ /* 0x000ee8000c1e1b00 */
[----:B------:R-:W4:Y:S01]  /*9c10*/  LDG.E.64 R16, desc[UR36][R22.64] ;  /* 0x0000002416107981 */ /* 0x000f22000c1e1b00 */
[----:B------:R-:W-:-:S03]  /*9c20*/  IMAD.X R21, R25, 0x1, R9, P0 ;  /* 0x0000000119157824 */ /* 0x000fc600000e0609 */
[----:B------:R-:W5:Y:S04]  /*9c30*/  LDG.E.64 R24, desc[UR36][R22.64+0x8] ;  /* 0x0000082416187981 */ /* 0x000f68000c1e1b00 */
[----:B------:R0:W3:Y:S04]  /*9c40*/  LDG.E R30, desc[UR36][R20.64] ;  /* 0x00000024141e7981 */ /* 0x0000e8000c1e1900 */
[----:B------:R-:W5:Y:S01]  /*9c50*/  LDG.E.64 R22, desc[UR36][R22.64+0x18] ;  /* 0x0000182416167981 */ /* 0x000f62000c1e1b00 */
[----:B0-----:R-:W-:-:S05]  /*9c60*/  IADD3 R20, P0, R20, R10, RZ ;  /* 0x0000000a14147210 */ /* 0x001fca0007f1e0ff */
[----:B------:R-:W-:-:S05]  /*9c70*/  IMAD.X R21, R21, 0x1, R9, P0 ;  /* 0x0000000115157824 */ /* 0x000fca00000e0609 */
[----:B------:R0:W5:Y:S01]  /*9c80*/  LDG.E R0, desc[UR36][R20.64] ;  /* 0x0000002414007981 */ /* 0x000162000c1e1900 */
[----:B--2---:R-:W-:Y:S01]  /*9c90*/  SHF.R.S32.HI R31, RZ, 0x1f, R33 ;  /* 0x0000001fff1f7819 */ /* 0x004fe20000011421 */
[----:B----4-:R-:W-:Y:S02]  /*9ca0*/  IMAD R17, R17, R33, RZ ;  /* 0x0000002111117224 */ /* 0x010fe400078e02ff */
[----:B------:R-:W-:-:S04]  /*9cb0*/  IMAD.WIDE.U32 R28, R33, R16, R28 ;  /* 0x00000010211c7225 */ /* 0x000fc800078e001c */
[----:B------:R-:W-:Y:S01]  /*9cc0*/  IMAD R31, R16, R31, R17 ;  /* 0x0000001f101f7224 */ /* 0x000fe200078e0211 */
[----:B------:R-:W-:-:S05]  /*9cd0*/  IADD3 R16, P0, R20, R10, RZ ;  /* 0x0000000a14107210 */ /* 0x000fca0007f1e0ff */
[----:B------:R-:W-:-:S05]  /*9ce0*/  IMAD.X R17, R21, 0x1, R9, P0 ;  /* 0x0000000115117824 */ /* 0x000fca00000e0609 */
[----:B------:R-:W2:Y:S01]  /*9cf0*/  LDG.E R2, desc[UR36][R16.64] ;  /* 0x0000002410027981 */ /* 0x000ea2000c1e1900 */
[----:B------:R-:W-:Y:S01]  /*9d00*/  IMAD.IADD R29, R29, 0x1, R31 ;  /* 0x000000011d1d7824 */ /* 0x000fe200078e021f */
[----:B---3--:R-:W-:Y:S01]  /*9d10*/  SHF.R.S32.HI R31, RZ, 0x1f, R30 ;  /* 0x0000001fff1f7819 */ /* 0x008fe2000001141e */
[----:B-----5:R-:W-:Y:S01]  /*9d20*/  IMAD R25, R25, R30, RZ ;  /* 0x0000001e19197224 */ /* 0x020fe200078e02ff */
[----:B------:R-:W-:Y:S01]  /*9d30*/  IADD3 R32, P0, R32, -0x4, RZ ;  /* 0xfffffffc20207810 */ /* 0x000fe20007f1e0ff */
[----:B0-----:R-:W-:-:S04]  /*9d40*/  IMAD.WIDE.U32 R20, R30, R24, R28 ;  /* 0x000000181e147225 */ /* 0x001fc800078e001c */
[----:B------:R-:W-:Y:S01]  /*9d50*/  IMAD R25, R24, R31, R25 ;  /* 0x0000001f18197224 */ /* 0x000fe200078e0219 */
[----:B------:R-:W-:Y:S02]  /*9d60*/  IADD3.X R7, R7, -0x1, RZ, P0, !PT ;  /* 0xffffffff07077810 */ /* 0x000fe400007fe4ff */
[----:B------:R-:W-:Y:S01]  /*9d70*/  ISETP.NE.U32.AND P0, PT, R32, RZ, PT ;  /* 0x000000ff2000720c */ /* 0x000fe20003f05070 */
[----:B------:R-:W-:Y:S01]  /*9d80*/  IMAD.IADD R21, R21, 0x1, R25 ;  /* 0x0000000115157824 */ /* 0x000fe200078e0219 */
[----:B------:R-:W-:Y:S01]  /*9d90*/  SHF.R.S32.HI R25, RZ, 0x1f, R0 ;  /* 0x0000001fff197819 */ /* 0x000fe20000011400 */
[----:B------:R-:W-:Y:S01]  /*9da0*/  IMAD R24, R35, R0, RZ ;  /* 0x0000000023187224 */ /* 0x000fe200078e02ff */
[----:B------:R-:W-:Y:S01]  /*9db0*/  ISETP.NE.AND.EX P0, PT, R7, RZ, PT, P0 ;  /* 0x000000ff0700720c */ /* 0x000fe20003f05300 */
[----:B------:R-:W-:-:S04]  /*9dc0*/  IMAD.WIDE.U32 R20, R0, R34, R20 ;  /* 0x0000002200147225 */ /* 0x000fc800078e0014 */
[----:B------:R-:W-:-:S04]  /*9dd0*/  IMAD R29, R34, R25, R24 ;  /* 0x00000019221d7224 */ /* 0x000fc800078e0218 */
[----:B------:R-:W-:Y:S01]  /*9de0*/  IMAD.IADD R21, R21, 0x1, R29 ;  /* 0x0000000115157824 */ /* 0x000fe200078e021d */
[----:B------:R-:W-:Y:S02]  /*9df0*/  IADD3 R24, P2, R16, R10, RZ ;  /* 0x0000000a10187210 */ /* 0x000fe40007f5e0ff */
[----:B------:R-:W-:-:S05]  /*9e00*/  IADD3 R8, P1, R8, 0x4, RZ ;  /* 0x0000000408087810 */ /* 0x000fca0007f3e0ff */
[----:B------:R-:W-:Y:S01]  /*9e10*/  IMAD.X R27, RZ, RZ, R27, P1 ;  /* 0x000000ffff1b7224 */ /* 0x000fe200008e061b */
[----:B--2---:R-:W-:Y:S01]  /*9e20*/  SHF.R.S32.HI R25, RZ, 0x1f, R2 ;  /* 0x0000001fff197819 */ /* 0x004fe20000011402 */
[----:B------:R-:W-:Y:S02]  /*9e30*/  IMAD R0, R23, R2, RZ ;  /* 0x0000000217007224 */ /* 0x000fe400078e02ff */
[----:B------:R-:W-:-:S04]  /*9e40*/  IMAD.WIDE.U32 R20, R2, R22, R20 ;  /* 0x0000001602147225 */ /* 0x000fc800078e0014 */
[----:B------:R-:W-:Y:S02]  /*9e50*/  IMAD R25, R22, R25, R0 ;  /* 0x0000001916197224 */ /* 0x000fe400078e0200 */
[----:B------:R-:W-:Y:S02]  /*9e60*/  IMAD.MOV.U32 R0, RZ, RZ, R20 ;  /* 0x000000ffff007224 */ /* 0x000fe400078e0014 */
[----:B------:R-:W-:Y:S02]  /*9e70*/  IMAD.IADD R2, R21, 0x1, R25 ;  /* 0x0000000115027824 */ /* 0x000fe400078e0219 */
[----:B------:R-:W-:Y:S01]  /*9e80*/  IMAD.X R25, R17, 0x1, R9, P2 ;  /* 0x0000000111197824 */ /* 0x000fe200010e0609 */
[----:B------:R-:W-:Y:S06]  /*9e90*/  @P0 BRA `(.L_x_2430) ;  /* 0xfffffffc00340947 */ /* 0x000fec000383ffff */
.L_x_2435:
[----:B------:R-:W-:Y:S05]  /*9ea0*/  BSYNC B0 ;  /* 0x0000000000007941 */ /* 0x000fea0003800000 */
.L_x_2429:
[----:B------:R-:W-:-:S04]  /*9eb0*/  ISETP.NE.U32.AND P0, PT, R15, RZ, PT ;  /* 0x000000ff0f00720c */ /* 0x000fc80003f05070 */
[----:B------:R-:W-:-:S13]  /*9ec0*/  ISETP.NE.AND.EX P0, PT, RZ, RZ, PT, P0 ;  /* 0x000000ffff00720c */ /* 0x000fda0003f05300 */
[----:B------:R-:W-:Y:S05]  /*9ed0*/  @!P0 BRA `(.L_x_2428) ;  /* 0x0000000000e48947 */ /* 0x000fea0003800000 */
[----:B------:R-:W-:Y:S01]  /*9ee0*/  ULDC.64 UR4, c[0x0][0x220] ;  /* 0x0000880000047ab9 */ /* 0x000fe20000000a00 */
[----:B------:R-:W-:Y:S01]  /*9ef0*/  ULDC.64 UR6, c[0x0][0x218] ;  /* 0x0000860000067ab9 */ /* 0x000fe20000000a00 */
[----:B-----5:R-:W-:Y:S02]  /*9f00*/  IMAD R7, R19, UR4, RZ ;  /* 0x0000000413077c24 */ /* 0x020fe4000f8e02ff */
[----:B0-----:R-:W-:-:S04]  /*9f10*/  IMAD.WIDE.U32 R10, R18, UR4, RZ ;  /* 0x00000004120a7c25 */ /* 0x001fc8000f8e00ff */
[----:B------:R-:W-:Y:S01]  /*9f20*/  IMAD R19, R18, UR5, R7 ;  /* 0x0000000512137c24 */ /* 0x000fe2000f8e0207 */
[----:B------:R-:W-:Y:S01]  /*9f30*/  ULDC.64 UR4, c[0x0][0x230] ;  /* 0x00008c0000047ab9 */ /* 0x000fe20000000a00 */
[-C--:B------:R-:W-:Y:S02]  /*9f40*/  IMAD R7, R27, R12.reuse, RZ ;  /* 0x0000000c1b077224 */ /* 0x080fe400078e02ff */
[----:B------:R-:W-:Y:S02]  /*9f50*/  IMAD.IADD R19, R19, 0x1, R11 ;  /* 0x0000000113137824 */ /* 0x000fe400078e020b */
[----:B------:R-:W-:Y:S01]  /*9f60*/  IMAD.MOV.U32 R18, RZ, RZ, R10 ;  /* 0x000000ffff127224 */ /* 0x000fe200078e000a */
[C---:B------:R-:W-:Y:S01]  /*9f70*/  LEA R10, P0, R8.reuse, UR4, 0x3 ;  /* 0x00000004080a7c11 */ /* 0x040fe2000f8018ff */
[C---:B------:R-:W-:Y:S02]  /*9f80*/  IMAD R7, R8.reuse, R13, R7 ;  /* 0x0000000d08077224 */ /* 0x040fe400078e0207 */
[C---:B------:R-:W-:Y:S01]  /*9f90*/  IMAD.WIDE.U32 R18, R8.reuse, R12, R18 ;  /* 0x0000000c08127225 */ /* 0x040fe200078e0012 */
[----:B------:R-:W-:-:S03]  /*9fa0*/  LEA.HI.X R11, R8, UR5, R27, 0x3, P0 ;  /* 0x00000005080b7c11 */ /* 0x000fc600080f1c1b */
[----:B------:R-:W-:Y:S01]  /*9fb0*/  IMAD.IADD R7, R19, 0x1, R7 ;  /* 0x0000000113077824 */ /* 0x000fe200078e0207 */
[C---:B------:R-:W-:Y:S01]  /*9fc0*/  LEA R16, P1, R18.reuse, UR6, 0x2 ;  /* 0x0000000612107c11 */ /* 0x040fe2000f8210ff */
[----:B------:R-:W2:Y:S03]  /*9fd0*/  LDG.E.64 R8, desc[UR36][R10.64] ;  /* 0x000000240a087981 */ /* 0x000ea6000c1e1b00 */
[----:B------:R-:W-:-:S05]  /*9fe0*/  LEA.HI.X R17, R18, UR7, R7, 0x2, P1 ;  /* 0x0000000712117c11 */ /* 0x000fca00088f1407 */
        /* <DEDUP_REMOVED lines=20> */
[----:B------:R-:W-:-:S05]  /*a130*/  @P0 IADD3 R20, P1, R16, R21, RZ ;  /* 0x0000001510140210 */ /* 0x000fca0007f3e0ff */
[----:B------:R-:W-:Y:S02]  /*a140*/  @P0 IMAD.X R21, R17, 0x1, R13, P1 ;  /* 0x0000000111150824 */ /* 0x000fe400008e060d */
[----:B------:R-:W4:Y:S04]  /*a150*/  @P0 LDG.E.64 R12, desc[UR36][R10.64+0x10] ;  /* 0x000010240a0c0981 */ /* 0x000f28000c1e1b00 */
[----:B------:R-:W5:Y:S01]  /*a160*/  @P0 LDG.E R21, desc[UR36][R20.64] ;  /* 0x0000002414150981 */ /* 0x000f62000c1e1900 */
[----:B------:R-:W-:Y:S02]  /*a170*/  IMAD.MOV.U32 R18, RZ, RZ, R0 ;  /* 0x000000ffff127224 */ /* 0x000fe400078e0000 */
[----:B------:R-:W-:Y:S01]  /*a180*/  IMAD.MOV.U32 R19, RZ, RZ, R2 ;  /* 0x000000ffff137224 */ /* 0x000fe200078e0002 */
[----:B---3--:R-:W-:Y:S01]  /*a190*/  SHF.R.S32.HI R15, RZ, 0x1f, R7 ;  /* 0x0000001fff0f7819 */ /* 0x008fe20000011407 */
[----:B--2---:R-:W-:-:S02]  /*a1a0*/  IMAD R9, R9, R7, RZ ;  /* 0x0000000709097224 */ /* 0x004fc400078e02ff */
[----:B------:R-:W-:-:S04]  /*a1b0*/  IMAD.WIDE.U32 R18, R7, R8, R18 ;  /* 0x0000000807127225 */ /* 0x000fc800078e0012 */
[----:B------:R-:W-:Y:S02]  /*a1c0*/  IMAD R9, R8, R15, R9 ;  /* 0x0000000f08097224 */ /* 0x000fe400078e0209 */
[----:B------:R-:W-:Y:S01]  /*a1d0*/  IMAD.MOV.U32 R0, RZ, RZ, R18 ;  /* 0x000000ffff007224 */ /* 0x000fe200078e0012 */
[----:B-----5:R-:W-:Y:S01]  /*a1e0*/  @P0 SHF.R.S32.HI R7, RZ, 0x1f, R21 ;  /* 0x0000001fff070819 */ /* 0x020fe20000011415 */
[----:B----4-:R-:W-:Y:S02]  /*a1f0*/  @P0 IMAD R8, R13, R21, RZ ;  /* 0x000000150d080224 */ /* 0x010fe400078e02ff */
[----:B------:R-:W-:Y:S02]  /*a200*/  IMAD.IADD R2, R19, 0x1, R9 ;  /* 0x0000000113027824 */ /* 0x000fe400078e0209 */
[----:B------:R-:W-:Y:S02]  /*a210*/  @P0 IMAD R7, R12, R7, R8 ;  /* 0x000000070c070224 */ /* 0x000fe400078e0208 */
[----:B------:R-:W-:-:S02]  /*a220*/  @P0 IMAD.MOV.U32 R8, RZ, RZ, R0 ;  /* 0x000000ffff080224 */ /* 0x000fc400078e0000 */
[----:B------:R-:W-:Y:S02]  /*a230*/  @P0 IMAD.MOV.U32 R9, RZ, RZ, R2 ;  /* 0x000000ffff090224 */ /* 0x000fe400078e0002 */
[----:B------:R-:W-:-:S04]  /*a240*/  @P0 IMAD.WIDE.U32 R12, R21, R12, R8 ;  /* 0x0000000c150c0225 */ /* 0x000fc800078e0008 */
[----:B------:R-:W-:Y:S02]  /*a250*/  @P0 IMAD.IADD R2, R13, 0x1, R7 ;  /* 0x000000010d020824 */ /* 0x000fe400078e0207 */
[----:B------:R-:W-:-:S07]  /*a260*/  @P0 IMAD.MOV.U32 R0, RZ, RZ, R12 ;  /* 0x000000ffff000224 */ /* 0x000fce00078e000c */
.L_x_2428:
[----:B------:R-:W-:Y:S05]  /*a270*/  BSYNC B1 ;  /* 0x0000000000017941 */ /* 0x000fea0003800000 */
.L_x_2400:
[----:B-----5:R-:W1:Y:S01]  /*a280*/  S2R R22, SR_TID.X ;  /* 0x0000000000167919 */ /* 0x020e620000002100 */
[----:B------:R-:W2:Y:S01]  /*a290*/  LDC R23, c[0x0][0x210] ;  /* 0x00008400ff177b82 */ /* 0x000ea20000000800 */
[----:B------:R-:W-:Y:S01]  /*a2a0*/  IMAD.U32 R8, RZ, RZ, UR39 ;  /* 0x00000027ff087e24 */ /* 0x000fe2000f8e00ff */
[----:B------:R-:W-:Y:S01]  /*a2b0*/  BSSY B6, `(.L_x_2436) ;  /* 0x00000f8000067945 */ /* 0x000fe20003800000 */
[----:B------:R-:W-:Y:S02]  /*a2c0*/  IMAD.MOV.U32 R19, RZ, RZ, R4 ;  /* 0x000000ffff137224 */ /* 0x000fe400078e0004 */
[----:B------:R-:W-:Y:S02]  /*a2d0*/  IMAD.MOV.U32 R4, RZ, RZ, R5 ;  /* 0x000000ffff047224 */ /* 0x000fe400078e0005 */
[----:B------:R-:W-:Y:S01]  /*a2e0*/  IMAD.MOV.U32 R16, RZ, RZ, R0 ;  /* 0x000000ffff107224 */ /* 0x000fe200078e0000 */
[----:B------:R-:W3:Y:S01]  /*a2f0*/  LDC.U8 R24, c[0x0][0x264] ;  /* 0x00009900ff187b82 */ /* 0x000ee20000000000 */
[----:B------:R-:W-:-:S02]  /*a300*/  IMAD.MOV.U32 R17, RZ, RZ, R2 ;  /* 0x000000ffff117224 */ /* 0x000fc400078e0002 */
[----:B------:R-:W-:Y:S02]  /*a310*/  IMAD.MOV.U32 R27, RZ, RZ, R14 ;  /* 0x000000ffff1b7224 */ /* 0x000fe400078e000e */
[----:B------:R-:W-:Y:S02]  /*a320*/  IMAD.MOV.U32 R18, RZ, RZ, R3 ;  /* 0x000000ffff127224 */ /* 0x000fe400078e0003 */
[----:B------:R-:W-:Y:S02]  /*a330*/  IMAD.MOV.U32 R5, RZ, RZ, R6 ;  /* 0x000000ffff057224 */ /* 0x000fe400078e0006 */
[----:B--2---:R-:W-:-:S05]  /*a340*/  IMAD R23, R8, -0x200, R23 ;  /* 0xfffffe0008177824 */ /* 0x004fca00078e0217 */
[----:B-1----:R-:W-:-:S13]  /*a350*/  ISETP.GE.AND P0, PT, R22, R23, PT ;  /* 0x000000171600720c */ /* 0x002fda0003f06270 */
[----:B---3--:R-:W-:Y:S05]  /*a360*/  @P0 BRA `(.L_x_2437) ;  /* 0x0000000c00b00947 */ /* 0x008fea0003800000 */
[----:B------:R-:W1:Y:S01]  /*a370*/  LDC.64 R2, c[0x0][0x248] ;  /* 0x00009200ff027b82 */ /* 0x000e620000000a00 */
[----:B------:R-:W-:Y:S01]  /*a380*/  IMAD.U32 R7, RZ, RZ, UR39 ;  /* 0x00000027ff077e24 */ /* 0x000fe2000f8e00ff */
[----:B------:R-:W-:Y:S01]  /*a390*/  PRMT R6, R24, 0x9910, RZ ;  /* 0x0000991018067816 */ /* 0x000fe200000000ff */
[----:B------:R-:W-:Y:S02]  /*a3a0*/  ULDC UR4, c[0x0][0x268] ;  /* 0x00009a0000047ab9 */ /* 0x000fe40000000800 */
[----:B------:R-:W-:-:S04]  /*a3b0*/  IMAD R0, R7, 0x200, R22 ;  /* 0x0000020007007824 */ /* 0x000fc800078e0216 */
        /* <DEDUP_REMOVED lines=16> */
.L_x_2441:
[----:B------:R1:W-:Y:S01]  /*a4c0*/  STG.E.U8 desc[UR36][R2.64], R4 ;  /* 0x0000000402007986 */ /* 0x0003e2000c101124 */
[----:B------:R-:W-:Y:S05]  /*a4d0*/  BRA `(.L_x_2443) ;  /* 0x0000000c00507947 */ /* 0x000fea0003800000 */
.L_x_2440:
        /* <DEDUP_REMOVED lines=8> */
.L_x_2445:
[----:B------:R1:W-:Y:S01]  /*a560*/  STG.E desc[UR36][R2.64], R4 ;  /* 0x0000000402007986 */ /* 0x0003e2000c101924 */
[----:B------:R-:W-:Y:S05]  /*a570*/  BRA `(.L_x_2443) ;  /* 0x0000000c00287947 */ /* 0x000fea0003800000 */
.L_x_2444:
[----:B------:R1:W-:Y:S01]  /*a580*/  STG.E.U16 desc[UR36][R2.64], R4 ;  /* 0x0000000402007986 */ /* 0x0003e2000c101524 */
[----:B------:R-:W-:Y:S05]  /*a590*/  BRA `(.L_x_2443) ;  /* 0x0000000c00207947 */ /* 0x000fea0003800000 */
.L_x_2439:
        /* <DEDUP_REMOVED lines=9> */
.L_x_2447:
[----:B------:R-:W1:Y:S02]  /*a630*/  I2F.S64 R0, R4 ;  /* 0x0000000400007312 */ /* 0x000e640000301400 */
[----:B-1----:R-:W-:-:S05]  /*a640*/  F2FP.F16.F32.PACK_AB R0, RZ, R0 ;  /* 0x00000000ff00723e */ /* 0x002fca00000000ff */
[----:B------:R1:W-:Y:S01]  /*a650*/  STG.E.U16 desc[UR36][R2.64], R0 ;  /* 0x0000000002007986 */ /* 0x0003e2000c101524 */
[----:B------:R-:W-:Y:S05]  /*a660*/  BRA `(.L_x_2443) ;  /* 0x0000000800ec7947 */ /* 0x000fea0003800000 */
.L_x_2446:
        /* <DEDUP_REMOVED lines=10> */
.L_x_2449:
[----:B------:R-:W1:Y:S02]  /*a710*/  I2F.S64 R4, R4 ;  /* 0x0000000400047312 */ /* 0x000e640000301400 */
[----:B-1----:R-:W-:-:S04]  /*a720*/  F2FP.F16.F32.PACK_AB R5, RZ, R4 ;  /* 0x00000004ff05723e */ /* 0x002fc800000000ff */
[----:B------:R-:W-:-:S05]  /*a730*/  PRMT R5, R5, 0x5410, RZ ;  /* 0x0000541005057816 */ /* 0x000fca00000000ff */
[----:B------:R1:W-:Y:S01]  /*a740*/  STG.E desc[UR36][R2.64], R5 ;  /* 0x0000000502007986 */ /* 0x0003e2000c101924 */
[----:B------:R-:W-:Y:S05]  /*a750*/  BRA `(.L_x_2443) ;  /* 0x0000000800b07947 */ /* 0x000fea0003800000 */
.L_x_2448:
[----:B------:R-:W1:Y:S02]  /*a760*/  I2F.F64.S64 R4, R4 ;  /* 0x0000000400047312 */ /* 0x000e640000301c00 */
[----:B-1----:R1:W-:Y:S01]  /*a770*/  STG.E.64 desc[UR36][R2.64], R4 ;  /* 0x0000000402007986 */ /* 0x0023e2000c101b24 */
[----:B------:R-:W-:Y:S05]  /*a780*/  BRA `(.L_x_2443) ;  /* 0x0000000800a47947 */ /* 0x000fea0003800000 */
.L_x_2438:
        /* <DEDUP_REMOVED lines=13> */
.L_x_2452:
[----:B------:R-:W1:Y:S01]  /*a860*/  I2F.F64.S64 R4, R4 ;  /* 0x0000000400047312 */ /* 0x000e620000301c00 */
[----:B------:R-:W-:-:S05]  /*a870*/  CS2R R6, SRZ ;  /* 0x0000000000067805 */ /* 0x000fca000001ff00 */
[----:B-1----:R1:W-:Y:S01]  /*a880*/  STG.E.128 desc[UR36][R2.64], R4 ;  /* 0x0000000402007986 */ /* 0x0023e2000c101d24 */
[----:B------:R-:W-:Y:S05]  /*a890*/  BRA `(.L_x_2443) ;  /* 0x0000000800607947 */ /* 0x000fea0003800000 */
.L_x_2451:
        /* <DEDUP_REMOVED lines=21> */
.L_x_2456:
[----:B------:R-:W-:Y:S05]  /*a9f0*/  BSYNC B0 ;  /* 0x0000000000007941 */ /* 0x000fea0003800000 */
.L_x_2455:
[----:B------:R-:W-:-:S05]  /*aa00*/  LOP3.LUT R7, R0, R7, RZ, 0xfc, !PT ;  /* 0x0000000700077212 */ /* 0x000fca00078efcff */
[----:B------:R1:W-:Y:S01]  /*aa10*/  STG.E.U8 desc[UR36][R2.64], R7 ;  /* 0x0000000702007986 */ /* 0x0003e2000c101124 */
[----:B------:R-:W-:Y:S05]  /*aa20*/  BRA `(.L_x_2443) ;  /* 0x0000000400fc7947 */ /* 0x000fea0003800000 */
.L_x_2454:
        /* <DEDUP_REMOVED lines=13> */
.L_x_2458:
[----:B------:R-:W-:Y:S01]  /*ab00*/  IMAD.MOV.U32 R0, RZ, RZ, 0x7f ;  /* 0x0000007fff007424 */ /* 0x000fe200078e00ff */
[----:B------:R-:W-:-:S04]  /*ab10*/  ISETP.GT.U32.AND P0, PT, R6, 0x7f800000, PT ;  /* 0x7f8000000600780c */ /* 0x000fc80003f04070 */
[----:B------:R-:W-:-:S09]  /*ab20*/  SEL R0, R0, 0x7c, P0 ;  /* 0x0000007c00007807 */ /* 0x000fd20000000000 */
.L_x_2459:
[----:B------:R-:W-:Y:S05]  /*ab30*/  BSYNC B0 ;  /* 0x0000000000007941 */ /* 0x000fea0003800000 */
.L_x_2457:
[----:B------:R-:W-:-:S04]  /*ab40*/  LOP3.LUT R4, R5, 0x80000000, RZ, 0xc0, !PT ;  /* 0x8000000005047812 */ /* 0x000fc800078ec0ff */
[----:B------:R-:W-:-:S04]  /*ab50*/  SHF.R.U32.HI R5, RZ, 0x18, R4 ;  /* 0x00000018ff057819 */ /* 0x000fc80000011604 */
[----:B------:R-:W-:-:S05]  /*ab60*/  LOP3.LUT R5, R0, R5, RZ, 0xfc, !PT ;  /* 0x0000000500057212 */ /* 0x000fca00078efcff */
[----:B------:R1:W-:Y:S01]  /*ab70*/  STG.E.U8 desc[UR36][R2.64], R5 ;  /* 0x0000000502007986 */ /* 0x0003e2000c101124 */
[----:B------:R-:W-:Y:S05]  /*ab80*/  BRA `(.L_x_2443) ;  /* 0x0000000400a47947 */ /* 0x000fea0003800000 */
.L_x_2453:
[----:B------:R-:W1:Y:S02]  /*ab90*/  I2F.S64 R0, R4 ;  /* 0x0000000400007312 */ /* 0x000e640000301400 */
[----:B-1----:R-:W-:-:S05]  /*aba0*/  F2FP.BF16.F32.PACK_AB R0, RZ, R0 ;  /* 0x00000000ff00723e */ /* 0x002fca00000010ff */
[----:B------:R1:W-:Y:S01]  /*abb0*/  STG.E.U16 desc[UR36][R2.64], R0 ;  /* 0x0000000002007986 */ /* 0x0003e2000c101524 */
[----:B------:R-:W-:Y:S05]  /*abc0*/  BRA `(.L_x_2443) ;  /* 0x0000000400947947 */ /* 0x000fea0003800000 */
.L_x_2450:
        /* <DEDUP_REMOVED lines=10> */
.L_x_2462:
        /* <DEDUP_REMOVED lines=17> */
.L_x_2465:
[----:B------:R-:W-:-:S04]  /*ad80*/  LOP3.LUT R0, R5, 0x80000000, RZ, 0xc0, !PT ;  /* 0x8000000005007812 */ /* 0x000fc800078ec0ff */
[----:B------:R-:W-:-:S04]  /*ad90*/  SHF.R.U32.HI R5, RZ, 0x18, R0 ;  /* 0x00000018ff057819 */ /* 0x000fc80000011600 */
[----:B------:R-:W-:-:S04]  /*ada0*/  LOP3.LUT R4, R4, R5, RZ, 0xfc, !PT ;  /* 0x0000000504047212 */ /* 0x000fc800078efcff */
[----:B------:R-:W-:-:S07]  /*adb0*/  PRMT R0, R4, 0x7610, R0 ;  /* 0x0000761004007816 */ /* 0x000fce0000000000 */
.L_x_2464:
[----:B------:R-:W-:Y:S05]  /*adc0*/  BSYNC B0 ;  /* 0x0000000000007941 */ /* 0x000fea0003800000 */
.L_x_2463:
[----:B------:R1:W-:Y:S01]  /*add0*/  STG.E.U8 desc[UR36][R2.64], R0 ;  /* 0x0000000002007986 */ /* 0x0003e2000c101124 */
[----:B------:R-:W-:Y:S05]  /*ade0*/  BRA `(.L_x_2443) ;  /* 0x00000004000c7947 */ /* 0x000fea0003800000 */
.L_x_2461:
        /* <DEDUP_REMOVED lines=17> */
.L_x_2468:
[----:B------:R-:W-:-:S04]  /*af00*/  LOP3.LUT R0, R5, 0x80000000, RZ, 0xc0, !PT ;  /* 0x8000000005007812 */ /* 0x000fc800078ec0ff */
[----:B------:R-:W-:-:S04]  /*af10*/  SHF.R.U32.HI R5, RZ, 0x18, R0 ;  /* 0x00000018ff057819 */ /* 0x000fc80000011600 */
[----:B------:R-:W-:-:S04]  /*af20*/  LOP3.LUT R4, R4, R5, RZ, 0xfc, !PT ;  /* 0x0000000504047212 */ /* 0x000fc800078efcff */
[----:B------:R-:W-:-:S07]  /*af30*/  PRMT R0, R4, 0x7610, R0 ;  /* 0x0000761004007816 */ /* 0x000fce0000000000 */
.L_x_2467:
[----:B------:R-:W-:Y:S05]  /*af40*/  BSYNC B0 ;  /* 0x0000000000007941 */ /* 0x000fea0003800000 */
.L_x_2466:
[----:B------:R4:W-:Y:S01]  /*af50*/  STG.E.U8 desc[UR36][R2.64], R0 ;  /* 0x0000000002007986 */ /* 0x0009e2000c101124 */
[----:B------:R-:W-:Y:S05]  /*af60*/  BRA `(.L_x_2443) ;  /* 0x0000000000ac7947 */ /* 0x000fea0003800000 */
.L_x_2460:
        /* <DEDUP_REMOVED lines=23> */
.L_x_2442:
        /* <DEDUP_REMOVED lines=9> */
[----:B0-----:R-:W-:Y:S02]  /*b170*/  IMAD.U32 R10, RZ, RZ, UR4 ;  /* 0x00000004ff0a7e24 */ /* 0x001fe4000f8e00ff */
[----:B------:R-:W-:Y:S02]  /*b180*/  IMAD.U32 R11, RZ, RZ, UR5 ;  /* 0x00000005ff0b7e24 */ /* 0x000fe4000f8e00ff */
[----:B------:R-:W-:Y:S02]  /*b190*/  IMAD.MOV.U32 R8, RZ, RZ, 0x65 ;  /* 0x00000065ff087424 */ /* 0x000fe400078e00ff */
[----:B------:R-:W-:Y:S02]  /*b1a0*/  IMAD.MOV.U32 R12, RZ, RZ, 0x1 ;  /* 0x00000001ff0c7424 */ /* 0x000fe400078e00ff */
[----:B------:R-:W-:-:S07]  /*b1b0*/  IMAD.MOV.U32 R13, RZ, RZ, RZ ;  /* 0x000000ffff0d7224 */ /* 0x000fce00078e00ff */
[----:B------:R-:W-:-:S07]  /*b1c0*/  LEPC R20, `(.L_x_2471) ;  /* 0x000000001014794e */ /* 0x000fce0000000000 */
[----:B-1----:R-:W-:Y:S05]  /*b1d0*/  CALL.ABS.NOINC R2 ;  /* 0x0000000002007343 */ /* 0x002fea0003c00000 */
.L_x_2471:
[----:B------:R-:W-:Y:S05]  /*b1e0*/  BRA `(.L_x_2443) ;  /* 0x00000000000c7947 */ /* 0x000fea0003800000 */
.L_x_2470:
[----:B------:R3:W-:Y:S01]  /*b1f0*/  STG.E.64 desc[UR36][R2.64], R4 ;  /* 0x0000000402007986 */ /* 0x0007e2000c101b24 */
[----:B------:R-:W-:Y:S05]  /*b200*/  BRA `(.L_x_2443) ;  /* 0x0000000000047947 */ /* 0x000fea0003800000 */
.L_x_2469:
[----:B------:R1:W-:Y:S02]  /*b210*/  STG.E desc[UR36][R2.64], R4 ;  /* 0x0000000402007986 */ /* 0x0003e4000c101924 */
.L_x_2443:
[----:B------:R-:W-:-:S07]  /*b220*/  VIADD R22, R22, 0x80 ;  /* 0x0000008016167836 */ /* 0x000fce0000000000 */
.L_x_2437:
[----:B------:R-:W-:Y:S05]  /*b230*/  BSYNC B6 ;  /* 0x0000000000067941 */ /* 0x000fea0003800000 */
.L_x_2436:
[----:B------:R-:W-:Y:S01]  /*b240*/  ISETP.GE.AND P0, PT, R22, R23, PT ;  /* 0x000000171600720c */ /* 0x000fe20003f06270 */
[----:B------:R-:W-:-:S12]  /*b250*/  BSSY B6, `(.L_x_2472) ;  /* 0x00001da000067945 */ /* 0x000fd80003800000 */
[----:B------:R-:W-:Y:S05]  /*b260*/  @P0 BRA `(.L_x_2473) ;  /* 0x0000001c00600947 */ /* 0x000fea0003800000 */
[----:B-1234-:R-:W1:Y:S01]  /*b270*/  LDC.64 R2, c[0x0][0x248] ;  /* 0x00009200ff027b82 */ /* 0x01ee620000000a00 */
        /* <DEDUP_REMOVED lines=20> */
.L_x_2477:
[----:B------:R1:W-:Y:S01]  /*b3c0*/  STG.E.U8 desc[UR36][R2.64], R18 ;  /* 0x0000001202007986 */ /* 0x0003e2000c101124 */
[----:B------:R-:W-:Y:S05]  /*b3d0*/  BRA `(.L_x_2479) ;  /* 0x0000000c004c7947 */ /* 0x000fea0003800000 */
.L_x_2476:
        /* <DEDUP_REMOVED lines=8> */
.L_x_2481:
[----:B------:R1:W-:Y:S01]  /*b460*/  STG.E desc[UR36][R2.64], R18 ;  /* 0x0000001202007986 */ /* 0x0003e2000c101924 */
[----:B------:R-:W-:Y:S05]  /*b470*/  BRA `(.L_x_2479) ;  /* 0x0000000c00247947 */ /* 0x000fea0003800000 */
.L_x_2480:
[----:B------:R1:W-:Y:S01]  /*b480*/  STG.E.U16 desc[UR36][R2.64], R18 ;  /* 0x0000001202007986 */ /* 0x0003e2000c101524 */
[----:B------:R-:W-:Y:S05]  /*b490*/  BRA `(.L_x_2479) ;  /* 0x0000000c001c7947 */ /* 0x000fea0003800000 */
.L_x_2475:
        /* <DEDUP_REMOVED lines=9> */
.L_x_2483:
[----:B------:R-:W1:Y:S02]  /*b530*/  I2F.S64 R0, R18 ;  /* 0x0000001200007312 */ /* 0x000e640000301400 */
[----:B-1----:R-:W-:-:S05]  /*b540*/  F2FP.F16.F32.PACK_AB R0, RZ, R0 ;  /* 0x00000000ff00723e */ /* 0x002fca00000000ff */
[----:B------:R1:W-:Y:S01]  /*b550*/  STG.E.U16 desc[UR36][R2.64], R0 ;  /* 0x0000000002007986 */ /* 0x0003e2000c101524 */
[----:B------:R-:W-:Y:S05]  /*b560*/  BRA `(.L_x_2479) ;  /* 0x0000000800e87947 */ /* 0x000fea0003800000 */
.L_x_2482:
        /* <DEDUP_REMOVED lines=10> */
.L_x_2485:
[----:B------:R-:W1:Y:S02]  /*b610*/  I2F.S64 R18, R18 ;  /* 0x0000001200127312 */ /* 0x000e640000301400 */
[----:B-1----:R-:W-:-:S04]  /*b620*/  F2FP.F16.F32.PACK_AB R5, RZ, R18 ;  /* 0x00000012ff05723e */ /* 0x002fc800000000ff */
[----:B------:R-:W-:-:S05]  /*b630*/  PRMT R5, R5, 0x5410, RZ ;  /* 0x0000541005057816 */ /* 0x000fca00000000ff */
[----:B------:R1:W-:Y:S01]  /*b640*/  STG.E desc[UR36][R2.64], R5 ;  /* 0x0000000502007986 */ /* 0x0003e2000c101924 */
[----:B------:R-:W-:Y:S05]  /*b650*/  BRA `(.L_x_2479) ;  /* 0x0000000800ac7947 */ /* 0x000fea0003800000 */
.L_x_2484:
[----:B------:R-:W1:Y:S02]  /*b660*/  I2F.F64.S64 R18, R18 ;  /* 0x0000001200127312 */ /* 0x000e640000301c00 */
[----:B-1----:R1:W-:Y:S01]  /*b670*/  STG.E.64 desc[UR36][R2.64], R18 ;  /* 0x0000001202007986 */ /* 0x0023e2000c101b24 */
[----:B------:R-:W-:Y:S05]  /*b680*/  BRA `(.L_x_2479) ;  /* 0x0000000800a07947 */ /* 0x000fea0003800000 */
.L_x_2474:
        /* <DEDUP_REMOVED lines=13> */
.L_x_2488:
[----:B------:R-:W1:Y:S01]  /*b760*/  I2F.F64.S64 R4, R18 ;  /* 0x0000001200047312 */ /* 0x000e620000301c00 */
[----:B------:R-:W-:-:S05]  /*b770*/  CS2R R6, SRZ ;  /* 0x0000000000067805 */ /* 0x000fca000001ff00 */
[----:B-1----:R1:W-:Y:S01]  /*b780*/  STG.E.128 desc[UR36][R2.64], R4 ;  /* 0x0000000402007986 */ /* 0x0023e2000c101d24 */
[----:B------:R-:W-:Y:S05]  /*b790*/  BRA `(.L_x_2479) ;  /* 0x00000008005c7947 */ /* 0x000fea0003800000 */
.L_x_2487:
        /* <DEDUP_REMOVED lines=21> */
.L_x_2492:
[----:B------:R-:W-:Y:S05]  /*b8f0*/  BSYNC B0 ;  /* 0x0000000000007941 */ /* 0x000fea0003800000 */
.L_x_2491:
[----:B------:R-:W-:-:S05]  /*b900*/  LOP3.LUT R5, R0, R5, RZ, 0xfc, !PT ;  /* 0x0000000500057212 */ /* 0x000fca00078efcff */
[----:B------:R1:W-:Y:S01]  /*b910*/  STG.E.U8 desc[UR36][R2.64], R5 ;  /* 0x0000000502007986 */ /* 0x0003e2000c101124 */
[----:B------:R-:W-:Y:S05]  /*b920*/  BRA `(.L_x_2479) ;  /* 0x0000000400f87947 */ /* 0x000fea0003800000 */
.L_x_2490:
        /* <DEDUP_REMOVED lines=13> */
.L_x_2494:
[----:B------:R-:W-:Y:S01]  /*ba00*/  IMAD.MOV.U32 R0, RZ, RZ, 0x7f ;  /* 0x0000007fff007424 */ /* 0x000fe200078e00ff */
[----:B------:R-:W-:-:S04]  /*ba10*/  ISETP.GT.U32.AND P0, PT, R4, 0x7f800000, PT ;  /* 0x7f8000000400780c */ /* 0x000fc80003f04070 */
[----:B------:R-:W-:-:S09]  /*ba20*/  SEL R0, R0, 0x7c, P0 ;  /* 0x0000007c00007807 */ /* 0x000fd20000000000 */
.L_x_2495:
[----:B------:R-:W-:Y:S05]  /*ba30*/  BSYNC B0 ;  /* 0x0000000000007941 */ /* 0x000fea0003800000 */
.L_x_2493:
[----:B------:R-:W-:-:S04]  /*ba40*/  LOP3.LUT R4, R19, 0x80000000, RZ, 0xc0, !PT ;  /* 0x8000000013047812 */ /* 0x000fc800078ec0ff */
[----:B------:R-:W-:-:S04]  /*ba50*/  SHF.R.U32.HI R5, RZ, 0x18, R4 ;  /* 0x00000018ff057819 */ /* 0x000fc80000011604 */
[----:B------:R-:W-:-:S05]  /*ba60*/  LOP3.LUT R5, R0, R5, RZ, 0xfc, !PT ;  /* 0x0000000500057212 */ /* 0x000fca00078efcff */
[----:B------:R1:W-:Y:S01]  /*ba70*/  STG.E.U8 desc[UR36][R2.64], R5 ;  /* 0x0000000502007986 */ /* 0x0003e2000c101124 */
[----:B------:R-:W-:Y:S05]  /*ba80*/  BRA `(.L_x_2479) ;  /* 0x0000000400a07947 */ /* 0x000fea0003800000 */
.L_x_2489:
[----:B------:R-:W1:Y:S02]  /*ba90*/  I2F.S64 R0, R18 ;  /* 0x0000001200007312 */ /* 0x000e640000301400 */
[----:B-1----:R-:W-:-:S05]  /*baa0*/  F2FP.BF16.F32.PACK_AB R0, RZ, R0 ;  /* 0x00000000ff00723e */ /* 0x002fca00000010ff */
[----:B------:R1:W-:Y:S01]  /*bab0*/  STG.E.U16 desc[UR36][R2.64], R0 ;  /* 0x0000000002007986 */ /* 0x0003e2000c101524 */
[----:B------:R-:W-:Y:S05]  /*bac0*/  BRA `(.L_x_2479) ;  /* 0x0000000400907947 */ /* 0x000fea0003800000 */
.L_x_2486:
        /* <DEDUP_REMOVED lines=10> */
.L_x_2498:
        /* <DEDUP_REMOVED lines=17> */
.L_x_2501:
[----:B------:R-:W-:-:S04]  /*bc80*/  LOP3.LUT R0, R19, 0x80000000, RZ, 0xc0, !PT ;  /* 0x8000000013007812 */ /* 0x000fc800078ec0ff */
[----:B------:R-:W-:-:S04]  /*bc90*/  SHF.R.U32.HI R5, RZ, 0x18, R0 ;  /* 0x00000018ff057819 */ /* 0x000fc80000011600 */
[----:B------:R-:W-:-:S04]  /*bca0*/  LOP3.LUT R4, R4, R5, RZ, 0xfc, !PT ;  /* 0x0000000504047212 */ /* 0x000fc800078efcff */
[----:B------:R-:W-:-:S07]  /*bcb0*/  PRMT R0, R4, 0x7610, R0 ;  /* 0x0000761004007816 */ /* 0x000fce0000000000 */
.L_x_2500:
[----:B------:R-:W-:Y:S05]  /*bcc0*/  BSYNC B0 ;  /* 0x0000000000007941 */ /* 0x000fea0003800000 */
.L_x_2499:
[----:B------:R4:W-:Y:S01]  /*bcd0*/  STG.E.U8 desc[UR36][R2.64], R0 ;  /* 0x0000000002007986 */ /* 0x0009e2000c101124 */
[----:B------:R-:W-:Y:S05]  /*bce0*/  BRA `(.L_x_2479) ;  /* 0x0000000400087947 */ /* 0x000fea0003800000 */
.L_x_2497:
        /* <DEDUP_REMOVED lines=17> */
.L_x_2504:
[----:B------:R-:W-:-:S04]  /*be00*/  LOP3.LUT R0, R19, 0x80000000, RZ, 0xc0, !PT ;  /* 0x8000000013007812 */ /* 0x000fc800078ec0ff */
[----:B------:R-:W-:-:S04]  /*be10*/  SHF.R.U32.HI R5, RZ, 0x18, R0 ;  /* 0x00000018ff057819 */ /* 0x000fc80000011600 */
[----:B------:R-:W-:-:S04]  /*be20*/  LOP3.LUT R4, R4, R5, RZ, 0xfc, !PT ;  /* 0x0000000504047212 */ /* 0x000fc800078efcff */
[----:B------:R-:W-:-:S07]  /*be30*/  PRMT R0, R4, 0x7610, R0 ;  /* 0x0000761004007816 */ /* 0x000fce0000000000 */
.L_x_2503:
[----:B------:R-:W-:Y:S05]  /*be40*/  BSYNC B0 ;  /* 0x0000000000007941 */ /* 0x000fea0003800000 */
.L_x_2502:
[----:B------:R1:W-:Y:S01]  /*be50*/  STG.E.U8 desc[UR36][R2.64], R0 ;  /* 0x0000000002007986 */ /* 0x0003e2000c101124 */
[----:B------:R-:W-:Y:S05]  /*be60*/  BRA `(.L_x_2479) ;  /* 0x0000000000a87947 */ /* 0x000fea0003800000 */
.L_x_2496:
        /* <DEDUP_REMOVED lines=22> */
.L_x_2478:
        /* <DEDUP_REMOVED lines=16> */
.L_x_2507:
[----:B------:R-:W-:Y:S05]  /*c0d0*/  BRA `(.L_x_2479) ;  /* 0x00000000000c7947 */ /* 0x000fea0003800000 */
.L_x_2506:
[----:B------:R3:W-:Y:S01]  /*c0e0*/  STG.E.64 desc[UR36][R2.64], R18 ;  /* 0x0000001202007986 */ /* 0x0007e2000c101b24 */
[----:B------:R-:W-:Y:S05]  /*c0f0*/  BRA `(.L_x_2479) ;  /* 0x0000000000047947 */ /* 0x000fea0003800000 */
.L_x_2505:
[----:B------:R1:W-:Y:S02]  /*c100*/  STG.E desc[UR36][R2.64], R18 ;  /* 0x0000001202007986 */ /* 0x0003e4000c101924 */
.L_x_2479:
[----:B------:R-:W-:-:S05]  /*c110*/  VIADD R22, R22, 0x80 ;  /* 0x0000008016167836 */ /* 0x000fca0000000000 */
[----:B------:R-:W-:-:S13]  /*c120*/  ISETP.GE.AND P0, PT, R22, R23, PT ;  /* 0x000000171600720c */ /* 0x000fda0003f06270 */
        /* <DEDUP_REMOVED lines=22> */
.L_x_2511:
[----:B------:R1:W-:Y:S01]  /*c290*/  STG.E.U8 desc[UR36][R2.64], R26 ;  /* 0x0000001a02007986 */ /* 0x0003e2000c101124 */
[----:B------:R-:W-:Y:S05]  /*c2a0*/  BRA `(.L_x_2513) ;  /* 0x0000000c004c7947 */ /* 0x000fea0003800000 */
.L_x_2510:
        /* <DEDUP_REMOVED lines=8> */
.L_x_2515:
[----:B------:R1:W-:Y:S01]  /*c330*/  STG.E desc[UR36][R2.64], R26 ;  /* 0x0000001a02007986 */ /* 0x0003e2000c101924 */
[----:B------:R-:W-:Y:S05]  /*c340*/  BRA `(.L_x_2513) ;  /* 0x0000000c00247947 */ /* 0x000fea0003800000 */
.L_x_2514:
[----:B------:R1:W-:Y:S01]  /*c350*/  STG.E.U16 desc[UR36][R2.64], R26 ;  /* 0x0000001a02007986 */ /* 0x0003e2000c101524 */
[----:B------:R-:W-:Y:S05]  /*c360*/  BRA `(.L_x_2513) ;  /* 0x0000000c001c7947 */ /* 0x000fea0003800000 */
.L_x_2509:
        /* <DEDUP_REMOVED lines=9> */
.L_x_2517:
[----:B------:R-:W1:Y:S02]  /*c400*/  I2F.S64 R0, R26 ;  /* 0x0000001a00007312 */ /* 0x000e640000301400 */
[----:B-1----:R-:W-:-:S05]  /*c410*/  F2FP.F16.F32.PACK_AB R0, RZ, R0 ;  /* 0x00000000ff00723e */ /* 0x002fca00000000ff */
[----:B------:R2:W-:Y:S01]  /*c420*/  STG.E.U16 desc[UR36][R2.64], R0 ;  /* 0x0000000002007986 */ /* 0x0005e2000c101524 */
[----:B------:R-:W-:Y:S05]  /*c430*/  BRA `(.L_x_2513) ;  /* 0x0000000800e87947 */ /* 0x000fea0003800000 */
.L_x_2516:
        /* <DEDUP_REMOVED lines=10> */
.L_x_2519:
[----:B------:R-:W1:Y:S02]  /*c4e0*/  I2F.S64 R26, R26 ;  /* 0x0000001a001a7312 */ /* 0x000e640000301400 */
[----:B-1----:R-:W-:-:S04]  /*c4f0*/  F2FP.F16.F32.PACK_AB R5, RZ, R26 ;  /* 0x0000001aff05723e */ /* 0x002fc800000000ff */
[----:B------:R-:W-:-:S05]  /*c500*/  PRMT R5, R5, 0x5410, RZ ;  /* 0x0000541005057816 */ /* 0x000fca00000000ff */
[----:B------:R1:W-:Y:S01]  /*c510*/  STG.E desc[UR36][R2.64], R5 ;  /* 0x0000000502007986 */ /* 0x0003e2000c101924 */
[----:B------:R-:W-:Y:S05]  /*c520*/  BRA `(.L_x_2513) ;  /* 0x0000000800ac7947 */ /* 0x000fea0003800000 */
.L_x_2518:
[----:B------:R-:W1:Y:S02]  /*c530*/  I2F.F64.S64 R26, R26 ;  /* 0x0000001a001a7312 */ /* 0x000e640000301c00 */
[----:B-1----:R3:W-:Y:S01]  /*c540*/  STG.E.64 desc[UR36][R2.64], R26 ;  /* 0x0000001a02007986 */ /* 0x0027e2000c101b24 */
[----:B------:R-:W-:Y:S05]  /*c550*/  BRA `(.L_x_2513) ;  /* 0x0000000800a07947 */ /* 0x000fea0003800000 */
.L_x_2508:
        /* <DEDUP_REMOVED lines=13> */
.L_x_2522:
[----:B------:R-:W1:Y:S01]  /*c630*/  I2F.F64.S64 R4, R26 ;  /* 0x0000001a00047312 */ /* 0x000e620000301c00 */
[----:B------:R-:W-:-:S05]  /*c640*/  CS2R R6, SRZ ;  /* 0x0000000000067805 */ /* 0x000fca000001ff00 */
[----:B-1----:R1:W-:Y:S01]  /*c650*/  STG.E.128 desc[UR36][R2.64], R4 ;  /* 0x0000000402007986 */ /* 0x0023e2000c101d24 */
[----:B------:R-:W-:Y:S05]  /*c660*/  BRA `(.L_x_2513) ;  /* 0x00000008005c7947 */ /* 0x000fea0003800000 */
.L_x_2521:
        /* <DEDUP_REMOVED lines=21> */
.L_x_2526:
[----:B------:R-:W-:Y:S05]  /*c7c0*/  BSYNC B0 ;  /* 0x0000000000007941 */ /* 0x000fea0003800000 */
.L_x_2525:
[----:B------:R-:W-:-:S05]  /*c7d0*/  LOP3.LUT R5, R0, R5, RZ, 0xfc, !PT ;  /* 0x0000000500057212 */ /* 0x000fca00078efcff */
[----:B------:R1:W-:Y:S01]  /*c7e0*/  STG.E.U8 desc[UR36][R2.64], R5 ;  /* 0x0000000502007986 */ /* 0x0003e2000c101124 */
[----:B------:R-:W-:Y:S05]  /*c7f0*/  BRA `(.L_x_2513) ;  /* 0x0000000400f87947 */ /* 0x000fea0003800000 */
.L_x_2524:
        /* <DEDUP_REMOVED lines=13> */
.L_x_2528:
[----:B------:R-:W-:Y:S01]  /*c8d0*/  IMAD.MOV.U32 R0, RZ, RZ, 0x7f ;  /* 0x0000007fff007424 */ /* 0x000fe200078e00ff */
[----:B------:R-:W-:-:S04]  /*c8e0*/  ISETP.GT.U32.AND P0, PT, R4, 0x7f800000, PT ;  /* 0x7f8000000400780c */ /* 0x000fc80003f04070 */
[----:B------:R-:W-:-:S09]  /*c8f0*/  SEL R0, R0, 0x7c, P0 ;  /* 0x0000007c00007807 */ /* 0x000fd20000000000 */
.L_x_2529:
[----:B------:R-:W-:Y:S05]  /*c900*/  BSYNC B0 ;  /* 0x0000000000007941 */ /* 0x000fea0003800000 */
.L_x_2527:
[----:B------:R-:W-:-:S04]  /*c910*/  LOP3.LUT R4, R27, 0x80000000, RZ, 0xc0, !PT ;  /* 0x800000001b047812 */ /* 0x000fc800078ec0ff */
[----:B------:R-:W-:-:S04]  /*c920*/  SHF.R.U32.HI R5, RZ, 0x18, R4 ;  /* 0x00000018ff057819 */ /* 0x000fc80000011604 */
[----:B------:R-:W-:-:S05]  /*c930*/  LOP3.LUT R5, R0, R5, RZ, 0xfc, !PT ;  /* 0x0000000500057212 */ /* 0x000fca00078efcff */
[----:B------:R1:W-:Y:S01]  /*c940*/  STG.E.U8 desc[UR36][R2.64], R5 ;  /* 0x0000000502007986 */ /* 0x0003e2000c101124 */
[----:B------:R-:W-:Y:S05]  /*c950*/  BRA `(.L_x_2513) ;  /* 0x0000000400a07947 */ /* 0x000fea0003800000 */
.L_x_2523:
[----:B------:R-:W1:Y:S02]  /*c960*/  I2F.S64 R0, R26 ;  /* 0x0000001a00007312 */ /* 0x000e640000301400 */
[----:B-1----:R-:W-:-:S05]  /*c970*/  F2FP.BF16.F32.PACK_AB R0, RZ, R0 ;  /* 0x00000000ff00723e */ /* 0x002fca00000010ff */
[----:B------:R1:W-:Y:S01]  /*c980*/  STG.E.U16 desc[UR36][R2.64], R0 ;  /* 0x0000000002007986 */ /* 0x0003e2000c101524 */
[----:B------:R-:W-:Y:S05]  /*c990*/  BRA `(.L_x_2513) ;  /* 0x0000000400907947 */ /* 0x000fea0003800000 */
.L_x_2520:
        /* <DEDUP_REMOVED lines=10> */
.L_x_2532:
        /* <DEDUP_REMOVED lines=17> */
.L_x_2535:
[----:B------:R-:W-:-:S04]  /*cb50*/  LOP3.LUT R0, R27, 0x80000000, RZ, 0xc0, !PT ;  /* 0x800000001b007812 */ /* 0x000fc800078ec0ff */
[----:B------:R-:W-:-:S04]  /*cb60*/  SHF.R.U32.HI R5, RZ, 0x18, R0 ;  /* 0x00000018ff057819 */ /* 0x000fc80000011600 */
[----:B------:R-:W-:-:S04]  /*cb70*/  LOP3.LUT R4, R4, R5, RZ, 0xfc, !PT ;  /* 0x0000000504047212 */ /* 0x000fc800078efcff */
[----:B------:R-:W-:-:S07]  /*cb80*/  PRMT R0, R4, 0x7610, R0 ;  /* 0x0000761004007816 */ /* 0x000fce0000000000 */
.L_x_2534:
[----:B------:R-:W-:Y:S05]  /*cb90*/  BSYNC B0 ;  /* 0x0000000000007941 */ /* 0x000fea0003800000 */
.L_x_2533:
[----:B------:R1:W-:Y:S01]  /*cba0*/  STG.E.U8 desc[UR36][R2.64], R0 ;  /* 0x0000000002007986 */ /* 0x0003e2000c101124 */
[----:B------:R-:W-:Y:S05]  /*cbb0*/  BRA `(.L_x_2513) ;  /* 0x0000000400087947 */ /* 0x000fea0003800000 */
.L_x_2531:
        /* <DEDUP_REMOVED lines=17> */
.L_x_2538:
[----:B------:R-:W-:-:S04]  /*ccd0*/  LOP3.LUT R0, R27, 0x80000000, RZ, 0xc0, !PT ;  /* 0x800000001b007812 */ /* 0x000fc800078ec0ff */
[----:B------:R-:W-:-:S04]  /*cce0*/  SHF.R.U32.HI R5, RZ, 0x18, R0 ;  /* 0x00000018ff057819 */ /* 0x000fc80000011600 */
[----:B------:R-:W-:-:S04]  /*ccf0*/  LOP3.LUT R4, R4, R5, RZ, 0xfc, !PT ;  /* 0x0000000504047212 */ /* 0x000fc800078efcff */
[----:B------:R-:W-:-:S07]  /*cd00*/  PRMT R0, R4, 0x7610, R0 ;  /* 0x0000761004007816 */ /* 0x000fce0000000000 */
.L_x_2537:
[----:B------:R-:W-:Y:S05]  /*cd10*/  BSYNC B0 ;  /* 0x0000000000007941 */ /* 0x000fea0003800000 */
.L_x_2536:
[----:B------:R1:W-:Y:S01]  /*cd20*/  STG.E.U8 desc[UR36][R2.64], R0 ;  /* 0x0000000002007986 */ /* 0x0003e2000c101124 */
[----:B------:R-:W-:Y:S05]  /*cd30*/  BRA `(.L_x_2513) ;  /* 0x0000000000a87947 */ /* 0x000fea0003800000 */
.L_x_2530:
        /* <DEDUP_REMOVED lines=22> */
.L_x_2512:
        /* <DEDUP_REMOVED lines=16> */
.L_x_2541:
[----:B------:R-:W-:Y:S05]  /*cfa0*/  BRA `(.L_x_2513) ;  /* 0x00000000000c7947 */ /* 0x000fea0003800000 */
.L_x_2540:
[----:B------:R1:W-:Y:S01]  /*cfb0*/  STG.E.64 desc[UR36][R2.64], R26 ;  /* 0x0000001a02007986 */ /* 0x0003e2000c101b24 */
[----:B------:R-:W-:Y:S05]  /*cfc0*/  BRA `(.L_x_2513) ;  /* 0x0000000000047947 */ /* 0x000fea0003800000 */
.L_x_2539:
[----:B------:R1:W-:Y:S02]  /*cfd0*/  STG.E desc[UR36][R2.64], R26 ;  /* 0x0000001a02007986 */ /* 0x0003e4000c101924 */
.L_x_2513:
[----:B------:R-:W-:-:S07]  /*cfe0*/  VIADD R22, R22, 0x80 ;  /* 0x0000008016167836 */ /* 0x000fce0000000000 */
.L_x_2473:
[----:B------:R-:W-:Y:S05]  /*cff0*/  BSYNC B6 ;  /* 0x0000000000067941 */ /* 0x000fea0003800000 */
.L_x_2472:
[----:B------:R-:W-:-:S13]  /*d000*/  ISETP.GE.AND P0, PT, R22, R23, PT ;  /* 0x000000171600720c */ /* 0x000fda0003f06270 */
[----:B------:R-:W-:Y:S05]  /*d010*/  @P0 EXIT ;  /* 0x000000000000094d */ /* 0x000fea0003800000 */
[----:B-1234-:R-:W1:Y:S01]  /*d020*/  LDC.64 R2, c[0x0][0x248] ;  /* 0x00009200ff027b82 */ /* 0x01ee620000000a00 */
[----:B------:R-:W-:Y:S01]  /*d030*/  PRMT R0, R24, 0x9910, RZ ;  /* 0x0000991018007816 */ /* 0x000fe200000000ff */
[----:B------:R-:W-:Y:S01]  /*d040*/  IMAD.U32 R5, RZ, RZ, UR39 ;  /* 0x00000027ff057e24 */ /* 0x000fe2000f8e00ff */
[----:B------:R-:W-:Y:S02]  /*d050*/  ULDC UR4, c[0x0][0x268] ;  /* 0x00009a0000047ab9 */ /* 0x000fe40000000800 */
[----:B------:R-:W-:Y:S01]  /*d060*/  ISETP.GT.AND P1, PT, R0, 0x9, PT ;  /* 0x000000090000780c */ /* 0x000fe20003f24270 */
[----:B------:R-:W-:-:S04]  /*d070*/  IMAD R22, R5, 0x200, R22 ;  /* 0x0000020005167824 */ /* 0x000fc800078e0216 */
[----:B------:R-:W-:-:S05]  /*d080*/  IMAD R5, R22, UR4, RZ ;  /* 0x0000000416057c24 */ /* 0x000fca000f8e02ff */
[----:B-1----:R-:W-:-:S05]  /*d090*/  IADD3 R2, P0, R5, R2, RZ ;  /* 0x0000000205027210 */ /* 0x002fca0007f1e0ff */
        /* <DEDUP_REMOVED lines=12> */
.L_x_2545:
[----:B------:R-:W-:Y:S01]  /*d160*/  STG.E.U8 desc[UR36][R2.64], R16 ;  /* 0x0000001002007986 */ /* 0x000fe2000c101124 */
[----:B------:R-:W-:Y:S05]  /*d170*/  EXIT ;  /* 0x000000000000794d */ /* 0x000fea0003800000 */
.L_x_2544:
        /* <DEDUP_REMOVED lines=8> */
.L_x_2548:
[----:B------:R-:W-:Y:S01]  /*d200*/  STG.E desc[UR36][R2.64], R16 ;  /* 0x0000001002007986 */ /* 0x000fe2000c101924 */
[----:B------:R-:W-:Y:S05]  /*d210*/  EXIT ;  /* 0x000000000000794d */ /* 0x000fea0003800000 */
.L_x_2547:
[----:B------:R-:W-:Y:S01]  /*d220*/  STG.E.U16 desc[UR36][R2.64], R16 ;  /* 0x0000001002007986 */ /* 0x000fe2000c101524 */
[----:B------:R-:W-:Y:S05]  /*d230*/  EXIT ;  /* 0x000000000000794d */ /* 0x000fea0003800000 */
.L_x_2543:
        /* <DEDUP_REMOVED lines=9> */
.L_x_2550:
[----:B------:R-:W1:Y:S02]  /*d2d0*/  I2F.S64 R0, R16 ;  /* 0x0000001000007312 */ /* 0x000e640000301400 */
[----:B-1----:R-:W-:-:S05]  /*d2e0*/  F2FP.F16.F32.PACK_AB R0, RZ, R0 ;  /* 0x00000000ff00723e */ /* 0x002fca00000000ff */
[----:B------:R-:W-:Y:S01]  /*d2f0*/  STG.E.U16 desc[UR36][R2.64], R0 ;  /* 0x0000000002007986 */ /* 0x000fe2000c101524 */
[----:B------:R-:W-:Y:S05]  /*d300*/  EXIT ;  /* 0x000000000000794d */ /* 0x000fea0003800000 */
.L_x_2549:
        /* <DEDUP_REMOVED lines=10> */
.L_x_2552:
[----:B------:R-:W1:Y:S02]  /*d3b0*/  I2F.S64 R16, R16 ;  /* 0x0000001000107312 */ /* 0x000e640000301400 */
[----:B-1----:R-:W-:-:S04]  /*d3c0*/  F2FP.F16.F32.PACK_AB R5, RZ, R16 ;  /* 0x00000010ff05723e */ /* 0x002fc800000000ff */
[----:B------:R-:W-:-:S05]  /*d3d0*/  PRMT R5, R5, 0x5410, RZ ;  /* 0x0000541005057816 */ /* 0x000fca00000000ff */
[----:B------:R-:W-:Y:S01]  /*d3e0*/  STG.E desc[UR36][R2.64], R5 ;  /* 0x0000000502007986 */ /* 0x000fe2000c101924 */
[----:B------:R-:W-:Y:S05]  /*d3f0*/  EXIT ;  /* 0x000000000000794d */ /* 0x000fea0003800000 */
.L_x_2551:
[----:B------:R-:W1:Y:S02]  /*d400*/  I2F.F64.S64 R16, R16 ;  /* 0x0000001000107312 */ /* 0x000e640000301c00 */
[----:B-1----:R-:W-:Y:S01]  /*d410*/  STG.E.64 desc[UR36][R2.64], R16 ;  /* 0x0000001002007986 */ /* 0x002fe2000c101b24 */
[----:B------:R-:W-:Y:S05]  /*d420*/  EXIT ;  /* 0x000000000000794d */ /* 0x000fea0003800000 */
.L_x_2542:
        /* <DEDUP_REMOVED lines=13> */
.L_x_2555:
[----:B------:R-:W1:Y:S01]  /*d500*/  I2F.F64.S64 R16, R16 ;  /* 0x0000001000107312 */ /* 0x000e620000301c00 */
[----:B------:R-:W-:-:S05]  /*d510*/  CS2R R18, SRZ ;  /* 0x0000000000127805 */ /* 0x000fca000001ff00 */
[----:B-1----:R-:W-:Y:S01]  /*d520*/  STG.E.128 desc[UR36][R2.64], R16 ;  /* 0x0000001002007986 */ /* 0x002fe2000c101d24 */
[----:B------:R-:W-:Y:S05]  /*d530*/  EXIT ;  /* 0x000000000000794d */ /* 0x000fea0003800000 */
.L_x_2554:
        /* <DEDUP_REMOVED lines=21> */
.L_x_2559:
[----:B------:R-:W-:Y:S05]  /*d690*/  BSYNC B0 ;  /* 0x0000000000007941 */ /* 0x000fea0003800000 */
.L_x_2558:
[----:B------:R-:W-:-:S05]  /*d6a0*/  LOP3.LUT R5, R0, R5, RZ, 0xfc, !PT ;  /* 0x0000000500057212 */ /* 0x000fca00078efcff */
[----:B------:R-:W-:Y:S01]  /*d6b0*/  STG.E.U8 desc[UR36][R2.64], R5 ;  /* 0x0000000502007986 */ /* 0x000fe2000c101124 */
[----:B------:R-:W-:Y:S05]  /*d6c0*/  EXIT ;  /* 0x000000000000794d */ /* 0x000fea0003800000 */
.L_x_2557:
        /* <DEDUP_REMOVED lines=13> */
.L_x_2561:
[----:B------:R-:W-:Y:S01]  /*d7a0*/  IMAD.MOV.U32 R0, RZ, RZ, 0x7f ;  /* 0x0000007fff007424 */ /* 0x000fe200078e00ff */
[----:B------:R-:W-:-:S04]  /*d7b0*/  ISETP.GT.U32.AND P0, PT, R4, 0x7f800000, PT ;  /* 0x7f8000000400780c */ /* 0x000fc80003f04070 */
[----:B------:R-:W-:-:S09]  /*d7c0*/  SEL R0, R0, 0x7c, P0 ;  /* 0x0000007c00007807 */ /* 0x000fd20000000000 */
.L_x_2562:
[----:B------:R-:W-:Y:S05]  /*d7d0*/  BSYNC B0 ;  /* 0x0000000000007941 */ /* 0x000fea0003800000 */
.L_x_2560:
[----:B------:R-:W-:-:S04]  /*d7e0*/  LOP3.LUT R4, R17, 0x80000000, RZ, 0xc0, !PT ;  /* 0x8000000011047812 */ /* 0x000fc800078ec0ff */
[----:B------:R-:W-:-:S04]  /*d7f0*/  SHF.R.U32.HI R5, RZ, 0x18, R4 ;  /* 0x00000018ff057819 */ /* 0x000fc80000011604 */
[----:B------:R-:W-:-:S05]  /*d800*/  LOP3.LUT R5, R0, R5, RZ, 0xfc, !PT ;  /* 0x0000000500057212 */ /* 0x000fca00078efcff */
[----:B------:R-:W-:Y:S01]  /*d810*/  STG.E.U8 desc[UR36][R2.64], R5 ;  /* 0x0000000502007986 */ /* 0x000fe2000c101124 */
[----:B------:R-:W-:Y:S05]  /*d820*/  EXIT ;  /* 0x000000000000794d */ /* 0x000fea0003800000 */
.L_x_2556:
[----:B------:R-:W1:Y:S02]  /*d830*/  I2F.S64 R0, R16 ;  /* 0x0000001000007312 */ /* 0x000e640000301400 */
[----:B-1----:R-:W-:-:S05]  /*d840*/  F2FP.BF16.F32.PACK_AB R0, RZ, R0 ;  /* 0x00000000ff00723e */ /* 0x002fca00000010ff */
[----:B------:R-:W-:Y:S01]  /*d850*/  STG.E.U16 desc[UR36][R2.64], R0 ;  /* 0x0000000002007986 */ /* 0x000fe2000c101524 */
[----:B------:R-:W-:Y:S05]  /*d860*/  EXIT ;  /* 0x000000000000794d */ /* 0x000fea0003800000 */
.L_x_2553:
        /* <DEDUP_REMOVED lines=10> */
.L_x_2565:
        /* <DEDUP_REMOVED lines=17> */
.L_x_2568:
[----:B------:R-:W-:-:S04]  /*da20*/  LOP3.LUT R0, R17, 0x80000000, RZ, 0xc0, !PT ;  /* 0x8000000011007812 */ /* 0x000fc800078ec0ff */
[----:B------:R-:W-:-:S04]  /*da30*/  SHF.R.U32.HI R5, RZ, 0x18, R0 ;  /* 0x00000018ff057819 */ /* 0x000fc80000011600 */
[----:B------:R-:W-:-:S04]  /*da40*/  LOP3.LUT R4, R4, R5, RZ, 0xfc, !PT ;  /* 0x0000000504047212 */ /* 0x000fc800078efcff */
[----:B------:R-:W-:-:S07]  /*da50*/  PRMT R0, R4, 0x7610, R0 ;  /* 0x0000761004007816 */ /* 0x000fce0000000000 */
.L_x_2567:
[----:B------:R-:W-:Y:S05]  /*da60*/  BSYNC B0 ;  /* 0x0000000000007941 */ /* 0x000fea0003800000 */
.L_x_2566:
[----:B------:R-:W-:Y:S01]  /*da70*/  STG.E.U8 desc[UR36][R2.64], R0 ;  /* 0x0000000002007986 */ /* 0x000fe2000c101124 */
[----:B------:R-:W-:Y:S05]  /*da80*/  EXIT ;  /* 0x000000000000794d */ /* 0x000fea0003800000 */
.L_x_2564:
        /* <DEDUP_REMOVED lines=17> */
.L_x_2571:
[----:B------:R-:W-:-:S04]  /*dba0*/  LOP3.LUT R0, R17, 0x80000000, RZ, 0xc0, !PT ;  /* 0x8000000011007812 */ /* 0x000fc800078ec0ff */
[----:B------:R-:W-:-:S04]  /*dbb0*/  SHF.R.U32.HI R5, RZ, 0x18, R0 ;  /* 0x00000018ff057819 */ /* 0x000fc80000011600 */
[----:B------:R-:W-:-:S04]  /*dbc0*/  LOP3.LUT R4, R4, R5, RZ, 0xfc, !PT ;  /* 0x0000000504047212 */ /* 0x000fc800078efcff */
[----:B------:R-:W-:-:S07]  /*dbd0*/  PRMT R0, R4, 0x7610, R0 ;  /* 0x0000761004007816 */ /* 0x000fce0000000000 */
.L_x_2570:
[----:B------:R-:W-:Y:S05]  /*dbe0*/  BSYNC B0 ;  /* 0x0000000000007941 */ /* 0x000fea0003800000 */
.L_x_2569:
[----:B------:R-:W-:Y:S01]  /*dbf0*/  STG.E.U8 desc[UR36][R2.64], R0 ;  /* 0x0000000002007986 */ /* 0x000fe2000c101124 */
[----:B------:R-:W-:Y:S05]  /*dc00*/  EXIT ;  /* 0x000000000000794d */ /* 0x000fea0003800000 */
.L_x_2563:
        /* <DEDUP_REMOVED lines=22> */
.L_x_2546:
        /* <DEDUP_REMOVED lines=16> */
.L_x_2574:
[----:B------:R-:W-:Y:S05]  /*de70*/  EXIT ;  /* 0x000000000000794d */ /* 0x000fea0003800000 */
.L_x_2573:
[----:B------:R-:W-:Y:S01]  /*de80*/  STG.E.64 desc[UR36][R2.64], R16 ;  /* 0x0000001002007986 */ /* 0x000fe2000c101b24 */
[----:B------:R-:W-:Y:S05]  /*de90*/  EXIT ;  /* 0x000000000000794d */ /* 0x000fea0003800000 */
.L_x_2572:
[----:B------:R-:W-:Y:S01]  /*dea0*/  STG.E desc[UR36][R2.64], R16 ;  /* 0x0000001002007986 */ /* 0x000fe2000c101924 */
[----:B------:R-:W-:Y:S05]  /*deb0*/  EXIT ;  /* 0x000000000000794d */ /* 0x000fea0003800000 */
.L_x_2575:
        /* <DEDUP_REMOVED lines=12> */
.L_x_3957:


//--------------------- .text._ZN2at6native18elementwise_kernelILi128ELi2EZNS0_22gpu_kernel_impl_nocastIZZNS0_61_GLOBAL__N__ae8afa13_23_FlattenIndicesKernel_cu_1520ed90_309421_flatten_indices_implINS3_18CUDAKernelLauncherEiLl0EEENS_6TensorERKS6_N3c108ArrayRefIlEEENKUlvE0_clEvEUllE_EEvRNS_18TensorIteratorBaseERKT_EUliE_EEviT1_ --------------------------
	.section	.text._ZN2at6native18elementwise_kernelILi128ELi2EZNS0_22gpu_kernel_impl_nocastIZZNS0_61_GLOBAL__N__ae8afa13_23_FlattenIndicesKernel_cu_1520ed90_309421_flatten_indices_implINS3_18CUDAKernelLauncherEiLl0EEENS_6TensorERKS6_N3c108ArrayRefIlEEENKUlvE0_clEvEUllE_EEvRNS_18TensorIteratorBaseERKT_EUliE_EEviT1_,"ax",@progbits
	.align	128
        .global         _ZN2at6native18elementwise_kernelILi128ELi2EZNS0_22gpu_kernel_impl_nocastIZZNS0_61_GLOBAL__N__ae8afa13_23_FlattenIndicesKernel_cu_1520ed90_309421_flatten_indices_implINS3_18CUDAKernelLauncherEiLl0EEENS_6TensorERKS6_N3c108ArrayRefIlEEENKUlvE0_clEvEUllE_EEvRNS_18TensorIteratorBaseERKT_EUliE_EEviT1_
        .type           _ZN2at6native18elementwise_kernelILi128ELi2EZNS0_22gpu_kernel_impl_nocastIZZNS0_61_GLOBAL__N__ae8afa13_23_FlattenIndicesKernel_cu_1520ed90_309421_flatten_indices_implINS3_18CUDAKernelLauncherEiLl0EEENS_6TensorERKS6_N3c108ArrayRefIlEEENKUlvE0_clEvEUllE_EEvRNS_18TensorIteratorBaseERKT_EUliE_EEviT1_,@function
        .size           _ZN2at6native18elementwise_kernelILi128ELi2EZNS0_22gpu_kernel_impl_nocastIZZNS0_61_GLOBAL__N__ae8afa13_23_FlattenIndicesKernel_cu_1520ed90_309421_flatten_indices_implINS3_18CUDAKernelLauncherEiLl0EEENS_6TensorERKS6_N3c108ArrayRefIlEEENKUlvE0_clEvEUllE_EEvRNS_18TensorIteratorBaseERKT_EUliE_EEviT1_,(.L_x_3958 - _ZN2at6native18elementwise_kernelILi128ELi2EZNS0_22gpu_kernel_impl_nocastIZZNS0_61_GLOBAL__N__ae8afa13_23_FlattenIndicesKernel_cu_1520ed90_309421_flatten_indices_implINS3_18CUDAKernelLauncherEiLl0EEENS_6TensorERKS6_N3c108ArrayRefIlEEENKUlvE0_clEvEUllE_EEvRNS_18TensorIteratorBaseERKT_EUliE_EEviT1_)
        .other          _ZN2at6native18elementwise_kernelILi128ELi2EZNS0_22gpu_kernel_impl_nocastIZZNS0_61_GLOBAL__N__ae8afa13_23_FlattenIndicesKernel_cu_1520ed90_309421_flatten_indices_implINS3_18CUDAKernelLauncherEiLl0EEENS_6TensorERKS6_N3c108ArrayRefIlEEENKUlvE0_clEvEUllE_EEvRNS_18TensorIteratorBaseERKT_EUliE_EEviT1_,@"STO_CUDA_ENTRY STV_DEFAULT"
_ZN2at6native18elementwise_kernelILi128ELi2EZNS0_22gpu_kernel_impl_nocastIZZNS0_61_GLOBAL__N__ae8afa13_23_FlattenIndicesKernel_cu_1520ed90_309421_flatten_indices_implINS3_18CUDAKernelLauncherEiLl0EEENS_6TensorERKS6_N3c108ArrayRefIlEEENKUlvE0_clEvEUllE_EEvRNS_18TensorIteratorBaseERKT_EUliE_EEviT1_:
.text._ZN2at6native18elementwise_kernelILi128ELi2EZNS0_22gpu_kernel_impl_nocastIZZNS0_61_GLOBAL__N__ae8afa13_23_FlattenIndicesKernel_cu_1520ed90_309421_flatten_indices_implINS3_18CUDAKernelLauncherEiLl0EEENS_6TensorERKS6_N3c108ArrayRefIlEEENKUlvE0_clEvEUllE_EEvRNS_18TensorIteratorBaseERKT_EUliE_EEviT1_:
        /* <DEDUP_REMOVED lines=17> */
[----:B------:R-:W-:Y:S01]  /*0110*/  HFMA2.MMA R2, -RZ, RZ, 0, 0 ;  /* 0x00000000ff027435 */ /* 0x000fe200000001ff */
[----:B------:R-:W-:Y:S01]  /*0120*/  IMAD.MOV.U32 R25, RZ, RZ, RZ ;  /* 0x000000ffff197224 */ /* 0x000fe200078e00ff */
[----:B0-----:R-:W-:-:S13]  /*0130*/  ISETP.NE.AND P0, PT, R8, RZ, PT ;  /* 0x000000ff0800720c */ /* 0x001fda0003f05270 */
        /* <DEDUP_REMOVED lines=292> */
[----:B------:R-:W-:-:S04]  /*1380*/  IMAD R4, R9, UR6, R5 ;  /* 0x0000000609047c24 */ /* 0x000fc8000f8e0205 */
[----:B------:R-:W-:Y:S02]  /*1390*/  @P0 IMAD.MOV R3, RZ, RZ, -R3 ;  /* 0x000000ffff030224 */ /* 0x000fe400078e0a03 */
[C---:B------:R-:W-:Y:S02]  /*13a0*/  IMAD R25, R4.reuse, UR4, R25 ;  /* 0x0000000404197c24 */ /* 0x040fe4000f8e0219 */
[----:B-1----:R-:W-:Y:S02]  /*13b0*/  @P0 IMAD R6, R3, R8, R7 ;  /* 0x0000000803060224 */ /* 0x002fe400078e0207 */
[----:B------:R-:W-:Y:S02]  /*13c0*/  IMAD R2, R4, UR5, R2 ;  /* 0x0000000504027c24 */ /* 0x000fe4000f8e0202 */
[C---:B--2---:R-:W-:Y:S02]  /*13d0*/  @P0 IMAD R25, R6.reuse, R12, R25 ;  /* 0x0000000c06190224 */ /* 0x044fe400078e0219 */
[----:B------:R-:W-:-:S07]  /*13e0*/  @P0 IMAD R2, R6, R13, R2 ;  /* 0x0000000d06020224 */ /* 0x000fce00078e0202 */
.L_x_2578:
        /* <DEDUP_REMOVED lines=24> */
[----:B0-----:R-:W-:Y:S01]  /*1570*/  IMAD.SHL.U32 R33, R7, 0x4, RZ ;  /* 0x0000000407217824 */ /* 0x001fe200078e00ff */
[----:B------:R-:W-:Y:S01]  /*1580*/  ULDC.64 UR4, c[0x0][0x420] ;  /* 0x0001080000047ab9 */ /* 0x000fe20000000a00 */
[----:B------:R-:W-:Y:S01]  /*1590*/  IMAD.WIDE.U32 R12, R6, 0x4, RZ ;  /* 0x00000004060c7825 */ /* 0x000fe200078e00ff */
[----:B------:R-:W-:Y:S02]  /*15a0*/  IADD3 R32, P1, R31, -R0, RZ ;  /* 0x800000001f207210 */ /* 0x000fe40007f3e0ff */
[C---:B------:R-:W-:Y:S01]  /*15b0*/  LEA R20, P2, R4.reuse, UR4, 0x2 ;  /* 0x0000000404147c11 */ /* 0x040fe2000f8410ff */
[----:B------:R-:W-:Y:S01]  /*15c0*/  ULDC UR4, c[0x0][0x438] ;  /* 0x00010e0000047ab9 */ /* 0x000fe20000000800 */
[----:B------:R-:W-:Y:S01]  /*15d0*/  IADD3 R33, R13, R33, RZ ;  /* 0x000000210d217210 */ /* 0x000fe20007ffe0ff */
[----:B------:R-:W-:Y:S01]  /*15e0*/  IMAD.U32 R10, RZ, RZ, UR4 ;  /* 0x00000004ff0a7e24 */ /* 0x000fe2000f8e00ff */
[----:B------:R-:W-:Y:S01]  /*15f0*/  IADD3.X R34, RZ, ~R24, RZ, P1, !PT ;  /* 0x80000018ff227210 */ /* 0x000fe20000ffe4ff */
[----:B------:R-:W-:Y:S01]  /*1600*/  UMOV UR4, URZ ;  /* 0x0000003f00047c82 */ /* 0x000fe20008000000 */
[----:B------:R-:W-:Y:S01]  /*1610*/  LEA.HI.X R21, R4, UR5, R9, 0x2, P2 ;  /* 0x0000000504157c11 */ /* 0x000fe200090f1409 */
[----:B------:R-:W-:-:S06]  /*1620*/  UMOV UR5, URZ ;  /* 0x0000003f00057c82 */ /* 0x000fcc0008000000 */
.L_x_2581:
[----:B------:R-:W2:Y:S01]  /*1630*/  LDG.E R45, desc[UR8][R20.64] ;  /* 0x00000008142d7981 */ /* 0x000ea2000c1e1900 */
[----:B------:R-:W-:-:S03]  /*1640*/  IADD3 R22, P1, R20, R12, RZ ;  /* 0x0000000c14167210 */ /* 0x000fc60007f3e0ff */
[----:B-1----:R-:W3:Y:S01]  /*1650*/  LDG.E.64 R18, desc[UR8][R10.64] ;  /* 0x000000080a127981 */ /* 0x002ee2000c1e1b00 */
[----:B------:R-:W-:-:S03]  /*1660*/  IADD3.X R23, R21, R33, RZ, P1, !PT ;  /* 0x0000002115177210 */ /* 0x000fc60000ffe4ff */
[----:B------:R-:W4:Y:S01]  /*1670*/  LDG.E.64 R14, desc[UR8][R10.64+0x8] ;  /* 0x000008080a0e7981 */ /* 0x000f22000c1e1b00 */
[----:B------:R-:W-:-:S03]  /*1680*/  IADD3 R26, P1, R22, R12, RZ ;  /* 0x0000000c161a7210 */ /* 0x000fc60007f3e0ff */
[----:B------:R0:W4:Y:S01]  /*1690*/  LDG.E R35, desc[UR8][R22.64] ;  /* 0x0000000816237981 */ /* 0x000122000c1e1900 */
[----:B------:R-:W-:Y:S02]  /*16a0*/  IADD3.X R27, R23, R33, RZ, P1, !PT ;  /* 0x00000021171b7210 */ /* 0x000fe40000ffe4ff */
[----:B------:R-:W-:Y:S01]  /*16b0*/  IADD3 R2, P1, R26, R12, RZ ;  /* 0x0000000c1a027210 */ /* 0x000fe20007f3e0ff */
[----:B------:R-:W5:Y:S04]  /*16c0*/  LDG.E.64 R16, desc[UR8][R10.64+0x10] ;  /* 0x000010080a107981 */ /* 0x000f68000c1e1b00 */
[----:B------:R-:W5:Y:S01]  /*16d0*/  LDG.E R39, desc[UR8][R26.64] ;  /* 0x000000081a277981 */ /* 0x000f62000c1e1900 */
[----:B------:R-:W-:-:S03]  /*16e0*/  IMAD.X R3, R27, 0x1, R33, P1 ;  /* 0x000000011b037824 */ /* 0x000fc600008e0621 */
[----:B------:R1:W5:Y:S04]  /*16f0*/  LDG.E.64 R20, desc[UR8][R10.64+0x18] ;  /* 0x000018080a147981 */ /* 0x000368000c1e1b00 */
[----:B------:R-:W5:Y:S01]  /*1700*/  LDG.E R41, desc[UR8][R2.64] ;  /* 0x0000000802297981 */ /* 0x000f62000c1e1900 */
[----:B0-----:R-:W-:Y:S02]  /*1710*/  MOV R22, R42 ;  /* 0x0000002a00167202 */ /* 0x001fe40000000f00 */
[----:B------:R-:W-:Y:S01]  /*1720*/  MOV R23, R43 ;  /* 0x0000002b00177202 */ /* 0x000fe20000000f00 */
[----:B------:R-:W-:-:S04]  /*1730*/  UIADD3 UR4, UP0, UR4, 0x4, URZ ;  /* 0x0000000404047890 */ /* 0x000fc8000ff1e03f */
[----:B------:R-:W-:Y:S01]  /*1740*/  UIADD3.X UR5, URZ, UR5, URZ, UP0, !UPT ;  /* 0x000000053f057290 */ /* 0x000fe200087fe43f */
[----:B-1----:R-:W-:-:S05]  /*1750*/  IADD3 R10, P3, R10, 0x20, RZ ;  /* 0x000000200a0a7810 */ /* 0x002fca0007f7e0ff */
[----:B------:R-:W-:Y:S01]  /*1760*/  IMAD.X R11, RZ, RZ, R11, P3 ;  /* 0x000000ffff0b7224 */ /* 0x000fe200018e060b */
[----:B--2---:R-:W-:Y:S01]  /*1770*/  SHF.R.S32.HI R38, RZ, 0x1f, R45 ;  /* 0x0000001fff267819 */ /* 0x004fe2000001142d */
[----:B---3--:R-:W-:Y:S02]  /*1780*/  IMAD R19, R19, R45, RZ ;  /* 0x0000002d13137224 */ /* 0x008fe400078e02ff */
[----:B------:R-:W-:-:S04]  /*1790*/  IMAD.WIDE.U32 R22, R45, R18, R22 ;  /* 0x000000122d167225 */ /* 0x000fc800078e0016 */
[----:B------:R-:W-:Y:S02]  /*17a0*/  IMAD R19, R18, R38, R19 ;  /* 0x0000002612137224 */ /* 0x000fe400078e0213 */
[----:B----4-:R-:W-:Y:S02]  /*17b0*/  IMAD R15, R15, R35, RZ ;  /* 0x000000230f0f7224 */ /* 0x010fe400078e02ff */
[----:B------:R-:W-:Y:S01]  /*17c0*/  IMAD.IADD R23, R23, 0x1, R19 ;  /* 0x0000000117177824 */ /* 0x000fe200078e0213 */
[----:B------:R-:W-:Y:S02]  /*17d0*/  SHF.R.S32.HI R19, RZ, 0x1f, R35 ;  /* 0x0000001fff137819 */ /* 0x000fe40000011423 */
[----:B------:R-:W-:-:S03]  /*17e0*/  IADD3 R18, P2, R32, UR4, RZ ;  /* 0x0000000420127c10 */ /* 0x000fc6000ff5e0ff */
[----:B------:R-:W-:Y:S02]  /*17f0*/  IMAD R19, R14, R19, R15 ;  /* 0x000000130e137224 */ /* 0x000fe400078e020f */
[----:B------:R-:W-:Y:S01]  /*1800*/  IMAD.WIDE.U32 R14, R35, R14, R22 ;  /* 0x0000000e230e7225 */ /* 0x000fe200078e0016 */
[----:B------:R-:W-:Y:S02]  /*1810*/  ISETP.NE.U32.AND P1, PT, R18, RZ, PT ;  /* 0x000000ff1200720c */ /* 0x000fe40003f25070 */
[----:B------:R-:W-:Y:S02]  /*1820*/  IADD3.X R18, R34, UR5, RZ, P2, !PT ;  /* 0x0000000522127c10 */ /* 0x000fe400097fe4ff */
[----:B------:R-:W-:Y:S01]  /*1830*/  IADD3 R15, R15, R19, RZ ;  /* 0x000000130f0f7210 */ /* 0x000fe20007ffe0ff */
[----:B-----5:R-:W-:Y:S01]  /*1840*/  IMAD R17, R17, R39, RZ ;  /* 0x0000002711117224 */ /* 0x020fe200078e02ff */
[----:B------:R-:W-:Y:S02]  /*1850*/  SHF.R.S32.HI R19, RZ, 0x1f, R39 ;  /* 0x0000001fff137819 */ /* 0x000fe40000011427 */
[----:B------:R-:W-:Y:S01]  /*1860*/  ISETP.NE.AND.EX P1, PT, R18, RZ, PT, P1 ;  /* 0x000000ff1200720c */ /* 0x000fe20003f25310 */
[----:B------:R-:W-:-:S04]  /*1870*/  IMAD.WIDE.U32 R14, R39, R16, R14 ;  /* 0x00000010270e7225 */ /* 0x000fc800078e000e */
[----:B------:R-:W-:Y:S01]  /*1880*/  IMAD R19, R16, R19, R17 ;  /* 0x0000001310137224 */ /* 0x000fe200078e0211 */
[----:B------:R-:W-:Y:S01]  /*1890*/  SHF.R.S32.HI R17, RZ, 0x1f, R41 ;  /* 0x0000001fff117819 */ /* 0x000fe20000011429 */
[----:B------:R-:W-:-:S03]  /*18a0*/  IMAD R16, R21, R41, RZ ;  /* 0x0000002915107224 */ /* 0x000fc600078e02ff */
[----:B------:R-:W-:Y:S01]  /*18b0*/  IADD3 R15, R15, R19, RZ ;  /* 0x000000130f0f7210 */ /* 0x000fe20007ffe0ff */
[----:B------:R-:W-:Y:S02]  /*18c0*/  IMAD R17, R20, R17, R16 ;  /* 0x0000001114117224 */ /* 0x000fe400078e0210 */
[----:B------:R-:W-:Y:S01]  /*18d0*/  IMAD.WIDE.U32 R42, R41, R20, R14 ;  /* 0x00000014292a7225 */ /* 0x000fe200078e000e */
[----:B------:R-:W-:-:S04]  /*18e0*/  IADD3 R20, P2, R2, R12, RZ ;  /* 0x0000000c02147210 */ /* 0x000fc80007f5e0ff */
[----:B------:R-:W-:Y:S02]  /*18f0*/  IADD3 R43, R43, R17, RZ ;  /* 0x000000112b2b7210 */ /* 0x000fe40007ffe0ff */
[----:B------:R-:W-:Y:S01]  /*1900*/  IADD3.X R21, R3, R33, RZ, P2, !PT ;  /* 0x0000002103157210 */ /* 0x000fe200017fe4ff */
[----:B------:R-:W-:Y:S06]  /*1910*/  @P1 BRA `(.L_x_2581) ;  /* 0xfffffffc00441947 */ /* 0x000fec000383ffff */
.L_x_2580:
        /* <DEDUP_REMOVED lines=11> */
[----:B------:R-:W-:Y:S01]  /*19d0*/  LEA R4, P0, R8, UR12, 0x2 ;  /* 0x0000000c08047c11 */ /* 0x000fe2000f8010ff */
[----:B------:R-:W-:-:S03]  /*19e0*/  IMAD.U32 R3, RZ, RZ, UR4 ;  /* 0x00000004ff037e24 */ /* 0x000fc6000f8e00ff */
        /* <DEDUP_REMOVED lines=8> */
[----:B------:R-:W-:-:S05]  /*1a70*/  IMAD R9, R8, R13, R9 ;  /* 0x0000000d08097224 */ /* 0x000fca00078e0209 */
[----:B------:R-:W-:Y:S01]  /*1a80*/  IADD3 R43, R43, R9, RZ ;  /* 0x000000092b2b7210 */ /* 0x000fe20007ffe0ff */
[----:B------:R-:W-:Y:S06]  /*1a90*/  @!P0 BRA `(.L_x_2579) ;  /* 0x00000000005c8947 */ /* 0x000fec0003800000 */
[----:B------:R-:W-:Y:S02]  /*1aa0*/  ISETP.NE.U32.AND P0, PT, R31, 0x2, PT ;  /* 0x000000021f00780c */ /* 0x000fe40003f05070 */
[C---:B------:R-:W-:Y:S02]  /*1ab0*/  SHF.L.U32 R11, R6.reuse, 0x2, RZ ;  /* 0x00000002060b7819 */ /* 0x040fe400000006ff */
[----:B------:R-:W-:Y:S02]  /*1ac0*/  ISETP.NE.AND.EX P0, PT, RZ, RZ, PT, P0 ;  /* 0x000000ffff00720c */ /* 0x000fe40003f05300 */
[----:B------:R-:W-:Y:S02]  /*1ad0*/  SHF.L.U64.HI R7, R6, 0x2, R7 ;  /* 0x0000000206077819 */ /* 0x000fe40000010207 */
[----:B------:R-:W-:-:S05]  /*1ae0*/  IADD3 R8, P1, R11, R4, RZ ;  /* 0x000000040b087210 */ /* 0x000fca0007f3e0ff */
[----:B------:R-:W-:Y:S02]  /*1af0*/  IMAD.X R9, R7, 0x1, R5, P1 ;  /* 0x0000000107097824 */ /* 0x000fe400008e0605 */
[----:B------:R-:W2:Y:S02]  /*1b00*/  LDG.E.64 R4, desc[UR8][R2.64+0x8] ;  /* 0x0000080802047981 */ /* 0x000ea4000c1e1b00 */
[----:B------:R-:W-:Y:S02]  /*1b10*/  @P0 IADD3 R10, P1, R8, R11, RZ ;  /* 0x0000000b080a0210 */ /* 0x000fe40007f3e0ff */
[----:B------:R-:W3:Y:S02]  /*1b20*/  LDG.E R13, desc[UR8][R8.64] ;  /* 0x00000008080d7981 */ /* 0x000ee4000c1e1900 */
[----:B------:R-:W-:Y:S02]  /*1b30*/  @P0 IADD3.X R11, R9, R7, RZ, P1, !PT ;  /* 0x00000007090b0210 */ /* 0x000fe40000ffe4ff */
[----:B------:R-:W4:Y:S04]  /*1b40*/  @P0 LDG.E.64 R6, desc[UR8][R2.64+0x10] ;  /* 0x0000100802060981 */ /* 0x000f28000c1e1b00 */
[----:B------:R-:W4:Y:S01]  /*1b50*/  @P0 LDG.E R11, desc[UR8][R10.64] ;  /* 0x000000080a0b0981 */ /* 0x000f22000c1e1900 */
[----:B---3--:R-:W-:Y:S01]  /*1b60*/  SHF.R.S32.HI R15, RZ, 0x1f, R13 ;  /* 0x0000001fff0f7819 */ /* 0x008fe2000001140d */
[----:B--2---:R-:W-:-:S02]  /*1b70*/  IMAD R5, R5, R13, RZ ;  /* 0x0000000d05057224 */ /* 0x004fc400078e02ff */
[----:B------:R-:W-:-:S04]  /*1b80*/  IMAD.WIDE.U32 R42, R13, R4, R42 ;  /* 0x000000040d2a7225 */ /* 0x000fc800078e002a */
[----:B------:R-:W-:Y:S02]  /*1b90*/  IMAD R5, R4, R15, R5 ;  /* 0x0000000f04057224 */ /* 0x000fe400078e0205 */
[----:B----4-:R-:W-:-:S03]  /*1ba0*/  @P0 IMAD R4, R7, R11, RZ ;  /* 0x0000000b07040224 */ /* 0x010fc600078e02ff */
[----:B------:R-:W-:Y:S02]  /*1bb0*/  IADD3 R43, R43, R5, RZ ;  /* 0x000000052b2b7210 */ /* 0x000fe40007ffe0ff */
[----:B------:R-:W-:-:S05]  /*1bc0*/  @P0 SHF.R.S32.HI R5, RZ, 0x1f, R11 ;  /* 0x0000001fff050819 */ /* 0x000fca000001140b */
[----:B------:R-:W-:Y:S02]  /*1bd0*/  @P0 IMAD R5, R6, R5, R4 ;  /* 0x0000000506050224 */ /* 0x000fe400078e0204 */
[----:B------:R-:W-:-:S04]  /*1be0*/  @P0 IMAD.WIDE.U32 R6, R11, R6, R42 ;  /* 0x000000060b060225 */ /* 0x000fc800078e002a */
[----:B------:R-:W-:Y:S01]  /*1bf0*/  @P0 IMAD.IADD R43, R7, 0x1, R5 ;  /* 0x00000001072b0824 */ /* 0x000fe200078e0205 */
[----:B------:R-:W-:-:S07]  /*1c00*/  @P0 MOV R42, R6 ;  /* 0x00000006002a0202 */ /* 0x000fce0000000f00 */
.L_x_2579:
[----:B------:R-:W-:Y:S01]  /*1c10*/  ULDC.64 UR4, c[0x0][0x410] ;  /* 0x0001040000047ab9 */ /* 0x000fe20000000a00 */
[----:B------:R-:W-:Y:S01]  /*1c20*/  VIADD R29, R29, 0x80 ;  /* 0x000000801d1d7836 */ /* 0x000fe20000000000 */
[----:B------:R-:W-:-:S04]  /*1c30*/  IADD3 R2, P0, R25, UR4, RZ ;  /* 0x0000000419027c10 */ /* 0x000fc8000ff1e0ff */
[----:B------:R-:W-:-:S05]  /*1c40*/  IADD3.X R3, RZ, UR5, RZ, P0, !PT ;  /* 0x00000005ff037c10 */ /* 0x000fca00087fe4ff */
[----:B------:R1:W-:Y:S04]  /*1c50*/  STG.E.64 desc[UR8][R2.64], R42 ;  /* 0x0000002a02007986 */ /* 0x0003e8000c101b08 */
.L_x_2577:
[----:B------:R-:W-:Y:S05]  /*1c60*/  BSYNC B0 ;  /* 0x0000000000007941 */ /* 0x000fea0003800000 */
.L_x_2576:
[----:B------:R-:W-:-:S13]  /*1c70*/  ISETP.GE.AND P0, PT, R29, UR10, PT ;  /* 0x0000000a1d007c0c */ /* 0x000fda000bf06270 */
[----:B------:R-:W-:Y:S05]  /*1c80*/  @P0 EXIT ;  /* 0x000000000000094d */ /* 0x000fea0003800000 */
[----:B------:R-:W2:Y:S01]  /*1c90*/  LDC R8, c[0x0][0x218] ;  /* 0x00008600ff087b82 */ /* 0x000ea20000000800 */
[----:B-1----:R-:W-:Y:S02]  /*1ca0*/  CS2R R2, SRZ ;  /* 0x0000000000027805 */ /* 0x002fe4000001ff00 */
[----:B--2---:R-:W-:-:S13]  /*1cb0*/  ISETP.NE.AND P0, PT, R8, RZ, PT ;  /* 0x000000ff0800720c */ /* 0x004fda0003f05270 */
        /* <DEDUP_REMOVED lines=299> */
.L_x_2582:
[----:B------:R-:W-:Y:S01]  /*2f70*/  ULDC.64 UR4, c[0x0][0x418] ;  /* 0x0001060000047ab9 */ /* 0x000fe20000000a00 */
[----:B------:R-:W-:Y:S01]  /*2f80*/  ULDC.64 UR6, c[0x0][0x428] ;  /* 0x00010a0000067ab9 */ /* 0x000fe20000000a00 */
[----:B0-----:R-:W-:-:S05]  /*2f90*/  IADD3 R6, P0, R2, UR4, RZ ;  /* 0x0000000402067c10 */ /* 0x001fca000ff1e0ff */
[----:B------:R-:W-:Y:S01]  /*2fa0*/  IMAD.X R7, RZ, RZ, UR5, P0 ;  /* 0x00000005ff077e24 */ /* 0x000fe200080e06ff */
        /* <DEDUP_REMOVED lines=35> */
.L_x_2585:
[----:B------:R-:W-:Y:S01]  /*31e0*/  MOV R24, R19 ;  /* 0x0000001300187202 */ /* 0x000fe20000000f00 */
[----:B-1----:R-:W2:Y:S01]  /*31f0*/  LDG.E.64 R20, desc[UR8][R12.64+0x8] ;  /* 0x000008080c147981 */ /* 0x002ea2000c1e1b00 */
[----:B------:R-:W-:-:S03]  /*3200*/  IADD3 R36, P1, R19, R10, RZ ;  /* 0x0000000a13247210 */ /* 0x000fc60007f3e0ff */
[----:B------:R-:W3:Y:S04]  /*3210*/  LDG.E R41, desc[UR8][R24.64] ;  /* 0x0000000818297981 */ /* 0x000ee8000c1e1900 */
[----:B------:R-:W4:Y:S01]  /*3220*/  LDG.E.64 R18, desc[UR8][R12.64] ;  /* 0x000000080c127981 */ /* 0x000f22000c1e1b00 */
[----:B------:R-:W-:Y:S01]  /*3230*/  IMAD.X R37, R25, 0x1, R29, P1 ;  /* 0x0000000119257824 */ /* 0x000fe200008e061d */
[----:B------:R-:W-:Y:S02]  /*3240*/  IADD3 R38, P1, R36, R10, RZ ;  /* 0x0000000a24267210 */ /* 0x000fe40007f3e0ff */
[----:B------:R-:W5:Y:S04]  /*3250*/  LDG.E.64 R26, desc[UR8][R12.64+0x10] ;  /* 0x000010080c1a7981 */ /* 0x000f68000c1e1b00 */
[----:B------:R-:W2:Y:S01]  /*3260*/  LDG.E R35, desc[UR8][R36.64] ;  /* 0x0000000824237981 */ /* 0x000ea2000c1e1900 */
[----:B------:R-:W-:-:S02]  /*3270*/  IADD3.X R39, R37, R29, RZ, P1, !PT ;  /* 0x0000001d25277210 */ /* 0x000fc40000ffe4ff */
[----:B------:R-:W-:Y:S01]  /*3280*/  IADD3 R22, P1, R38, R10, RZ ;  /* 0x0000000a26167210 */ /* 0x000fe20007f3e0ff */
[----:B------:R0:W5:Y:S04]  /*3290*/  LDG.E.64 R24, desc[UR8][R12.64+0x18] ;  /* 0x000018080c187981 */ /* 0x000168000c1e1b00 */
[----:B------:R-:W5:Y:S01]  /*32a0*/  LDG.E R33, desc[UR8][R38.64] ;  /* 0x0000000826217981 */ /* 0x000f62000c1e1900 */
[----:B------:R-:W-:-:S05]  /*32b0*/  IADD3.X R23, R39, R29, RZ, P1, !PT ;  /* 0x0000001d27177210 */ /* 0x000fca0000ffe4ff */
[----:B------:R-:W5:Y:S01]  /*32c0*/  LDG.E R31, desc[UR8][R22.64] ;  /* 0x00000008161f7981 */ /* 0x000f62000c1e1900 */
[----:B------:R-:W-:-:S04]  /*32d0*/  UIADD3 UR4, UP0, UR4, 0x4, URZ ;  /* 0x0000000404047890 */ /* 0x000fc8000ff1e03f */
[----:B------:R-:W-:Y:S01]  /*32e0*/  UIADD3.X UR5, URZ, UR5, URZ, UP0, !UPT ;  /* 0x000000053f057290 */ /* 0x000fe200087fe43f */
[----:B0-----:R-:W-:-:S04]  /*32f0*/  IADD3 R12, P3, R12, 0x20, RZ ;  /* 0x000000200c0c7810 */ /* 0x001fc80007f7e0ff */
[----:B------:R-:W-:Y:S02]  /*3300*/  IADD3.X R13, RZ, R13, RZ, P3, !PT ;  /* 0x0000000dff0d7210 */ /* 0x000fe40001ffe4ff */
[----:B---3--:R-:W-:Y:S01]  /*3310*/  SHF.R.S32.HI R43, RZ, 0x1f, R41 ;  /* 0x0000001fff2b7819 */ /* 0x008fe20000011429 */
[----:B----4-:R-:W-:Y:S02]  /*3320*/  IMAD R19, R19, R41, RZ ;  /* 0x0000002913137224 */ /* 0x010fe400078e02ff */
[----:B------:R-:W-:-:S04]  /*3330*/  IMAD.WIDE.U32 R16, R41, R18, R16 ;  /* 0x0000001229107225 */ /* 0x000fc800078e0010 */
[----:B------:R-:W-:Y:S02]  /*3340*/  IMAD R19, R18, R43, R19 ;  /* 0x0000002b12137224 */ /* 0x000fe400078e0213 */
[----:B--2---:R-:W-:-:S03]  /*3350*/  IMAD R18, R21, R35, RZ ;  /* 0x0000002315127224 */ /* 0x004fc600078e02ff */
[----:B------:R-:W-:Y:S02]  /*3360*/  IADD3 R17, R17, R19, RZ ;  /* 0x0000001311117210 */ /* 0x000fe40007ffe0ff */
[----:B------:R-:W-:-:S05]  /*3370*/  SHF.R.S32.HI R19, RZ, 0x1f, R35 ;  /* 0x0000001fff137819 */ /* 0x000fca0000011423 */
[----:B------:R-:W-:Y:S01]  /*3380*/  IMAD R19, R20, R19, R18 ;  /* 0x0000001314137224 */ /* 0x000fe200078e0212 */
[----:B------:R-:W-:Y:S01]  /*3390*/  IADD3 R18, P2, R0, UR4, RZ ;  /* 0x0000000400127c10 */ /* 0x000fe2000ff5e0ff */
[----:B------:R-:W-:Y:S01]  /*33a0*/  IMAD.WIDE.U32 R20, R35, R20, R16 ;  /* 0x0000001423147225 */ /* 0x000fe200078e0010 */
[----:B-----5:R-:W-:Y:S02]  /*33b0*/  SHF.R.S32.HI R17, RZ, 0x1f, R33 ;  /* 0x0000001fff117819 */ /* 0x020fe40000011421 */
[----:B------:R-:W-:Y:S01]  /*33c0*/  ISETP.NE.U32.AND P1, PT, R18, RZ, PT ;  /* 0x000000ff1200720c */ /* 0x000fe20003f25070 */
[----:B------:R-:W-:Y:S01]  /*33d0*/  IMAD R16, R27, R33, RZ ;  /* 0x000000211b107224 */ /* 0x000fe200078e02ff */
[----:B------:R-:W-:Y:S01]  /*33e0*/  IADD3.X R18, R14, UR5, RZ, P2, !PT ;  /* 0x000000050e127c10 */ /* 0x000fe200097fe4ff */
[----:B------:R-:W-:Y:S02]  /*33f0*/  IMAD.IADD R21, R21, 0x1, R19 ;  /* 0x0000000115157824 */ /* 0x000fe400078e0213 */
[----:B------:R-:W-:Y:S01]  /*3400*/  IMAD R19, R26, R17, R16 ;  /* 0x000000111a137224 */ /* 0x000fe200078e0210 */
[----:B------:R-:W-:Y:S01]  /*3410*/  ISETP.NE.AND.EX P1, PT, R18, RZ, PT, P1 ;  /* 0x000000ff1200720c */ /* 0x000fe20003f25310 */
[----:B------:R-:W-:Y:S01]  /*3420*/  IMAD.WIDE.U32 R26, R33, R26, R20 ;  /* 0x0000001a211a7225 */ /* 0x000fe200078e0014 */
[----:B------:R-:W-:-:S03]  /*3430*/  SHF.R.S32.HI R17, RZ, 0x1f, R31 ;  /* 0x0000001fff117819 */ /* 0x000fc6000001141f */
[----:B------:R-:W-:Y:S01]  /*3440*/  IMAD R16, R25, R31, RZ ;  /* 0x0000001f19107224 */ /* 0x000fe200078e02ff */
[----:B------:R-:W-:Y:S02]  /*3450*/  IADD3 R27, R27, R19, RZ ;  /* 0x000000131b1b7210 */ /* 0x000fe40007ffe0ff */
[----:B------:R-:W-:Y:S01]  /*3460*/  IADD3 R19, P2, R22, R10, RZ ;  /* 0x0000000a16137210 */ /* 0x000fe20007f5e0ff */
[----:B------:R-:W-:Y:S02]  /*3470*/  IMAD R21, R24, R17, R16 ;  /* 0x0000001118157224 */ /* 0x000fe400078e0210 */
[----:B------:R-:W-:-:S04]  /*3480*/  IMAD.WIDE.U32 R16, R31, R24, R26 ;  /* 0x000000181f107225 */ /* 0x000fc800078e001a */
[----:B------:R-:W-:Y:S01]  /*3490*/  IMAD.X R25, R23, 0x1, R29, P2 ;  /* 0x0000000117197824 */ /* 0x000fe200010e061d */
[----:B------:R-:W-:Y:S01]  /*34a0*/  IADD3 R17, R17, R21, RZ ;  /* 0x0000001511117210 */ /* 0x000fe20007ffe0ff */
[----:B------:R-:W-:Y:S06]  /*34b0*/  @P1 BRA `(.L_x_2585) ;  /* 0xfffffffc00481947 */ /* 0x000fec000383ffff */
.L_x_2584:
        /* <DEDUP_REMOVED lines=9> */
[----:B------:R-:W-:Y:S02]  /*3550*/  LEA R10, P0, R8, UR10, 0x2 ;  /* 0x0000000a080a7c11 */ /* 0x000fe4000f8010ff */
[----:B------:R-:W-:Y:S02]  /*3560*/  MOV R4, UR6 ;  /* 0x0000000600047c02 */ /* 0x000fe40008000f00 */
[----:B------:R-:W-:Y:S01]  /*3570*/  IADD3 R9, R9, R5, RZ ;  /* 0x0000000509097210 */ /* 0x000fe20007ffe0ff */
        /* <DEDUP_REMOVED lines=20> */
[----:B------:R-:W3:Y:S04]  /*36c0*/  LDG.E R15, desc[UR8][R10.64] ;  /* 0x000000080a0f7981 */ /* 0x000ee8000c1e1900 */
[----:B------:R-:W-:Y:S02]  /*36d0*/  @P0 IMAD.X R13, R11, 0x1, R9, P1 ;  /* 0x000000010b0d0824 */ /* 0x000fe400008e0609 */
[----:B------:R-:W4:Y:S04]  /*36e0*/  @P0 LDG.E.64 R8, desc[UR8][R4.64+0x10] ;  /* 0x0000100804080981 */ /* 0x000f28000c1e1b00 */
[----:B------:R-:W5:Y:S01]  /*36f0*/  @P0 LDG.E R13, desc[UR8][R12.64] ;  /* 0x000000080c0d0981 */ /* 0x000f62000c1e1900 */
[----:B---3--:R-:W-:Y:S01]  /*3700*/  SHF.R.S32.HI R19, RZ, 0x1f, R15 ;  /* 0x0000001fff137819 */ /* 0x008fe2000001140f */
[----:B--2---:R-:W-:-:S02]  /*3710*/  IMAD R0, R7, R15, RZ ;  /* 0x0000000f07007224 */ /* 0x004fc400078e02ff */
[----:B------:R-:W-:-:S04]  /*3720*/  IMAD.WIDE.U32 R16, R15, R6, R16 ;  /* 0x000000060f107225 */ /* 0x000fc800078e0010 */
[----:B------:R-:W-:Y:S01]  /*3730*/  IMAD R19, R6, R19, R0 ;  /* 0x0000001306137224 */ /* 0x000fe200078e0200 */
[----:B-----5:R-:W-:Y:S01]  /*3740*/  @P0 SHF.R.S32.HI R7, RZ, 0x1f, R13 ;  /* 0x0000001fff070819 */ /* 0x020fe2000001140d */
[----:B----4-:R-:W-:-:S03]  /*3750*/  @P0 IMAD R0, R9, R13, RZ ;  /* 0x0000000d09000224 */ /* 0x010fc600078e02ff */
[----:B------:R-:W-:Y:S01]  /*3760*/  IADD3 R17, R17, R19, RZ ;  /* 0x0000001311117210 */ /* 0x000fe20007ffe0ff */
[----:B------:R-:W-:Y:S02]  /*3770*/  @P0 IMAD R7, R8, R7, R0 ;  /* 0x0000000708070224 */ /* 0x000fe400078e0200 */
[----:B------:R-:W-:-:S05]  /*3780*/  @P0 IMAD.WIDE.U32 R8, R13, R8, R16 ;  /* 0x000000080d080225 */ /* 0x000fca00078e0010 */
[----:B------:R-:W-:Y:S02]  /*3790*/  @P0 IADD3 R17, R9, R7, RZ ;  /* 0x0000000709110210 */ /* 0x000fe40007ffe0ff */
[----:B------:R-:W-:-:S07]  /*37a0*/  @P0 MOV R16, R8 ;  /* 0x0000000800100202 */ /* 0x000fce0000000f00 */
.L_x_2583:
[----:B------:R-:W-:Y:S01]  /*37b0*/  STG.E.64 desc[UR8][R2.64], R16 ;  /* 0x0000001002007986 */ /* 0x000fe2000c101b08 */
[----:B------:R-:W-:Y:S05]  /*37c0*/  EXIT ;  /* 0x000000000000794d */ /* 0x000fea0003800000 */
.L_x_2586:
        /* <DEDUP_REMOVED lines=11> */
.L_x_3958:


//--------------------- .text._ZN2at6native27unrolled_elementwise_kernelIZZNS0_61_GLOBAL__N__ae8afa13_23_FlattenIndicesKernel_cu_1520ed90_309421_flatten_indices_implINS2_18CUDAKernelLauncherEiLl0EEENS_6TensorERKS5_N3c108ArrayRefIlEEENKUlvE0_clEvEUllE_St5arrayIPcLm2EELi4E23TrivialOffsetCalculatorILi1EjESH_NS0_6memory15LoadWithoutCastENSI_16StoreWithoutCastEEEviT_T0_T2_T3_T4_T5_ --------------------------
	.section	.text._ZN2at6native27unrolled_elementwise_kernelIZZNS0_61_GLOBAL__N__ae8afa13_23_FlattenIndicesKernel_cu_1520ed90_309421_flatten_indices_implINS2_18CUDAKernelLauncherEiLl0EEENS_6TensorERKS5_N3c108ArrayRefIlEEENKUlvE0_clEvEUllE_St5arrayIPcLm2EELi4E23TrivialOffsetCalculatorILi1EjESH_NS0_6memory15LoadWithoutCastENSI_16StoreWithoutCastEEEviT_T0_T2_T3_T4_T5_,"ax",@progbits
	.align	128
        .global         _ZN2at6native27unrolled_elementwise_kernelIZZNS0_61_GLOBAL__N__ae8afa13_23_FlattenIndicesKernel_cu_1520ed90_309421_flatten_indices_implINS2_18CUDAKernelLauncherEiLl0EEENS_6TensorERKS5_N3c108ArrayRefIlEEENKUlvE0_clEvEUllE_St5arrayIPcLm2EELi4E23TrivialOffsetCalculatorILi1EjESH_NS0_6memory15LoadWithoutCastENSI_16StoreWithoutCastEEEviT_T0_T2_T3_T4_T5_
        .type           _ZN2at6native27unrolled_elementwise_kernelIZZNS0_61_GLOBAL__N__ae8afa13_23_FlattenIndicesKernel_cu_1520ed90_309421_flatten_indices_implINS2_18CUDAKernelLauncherEiLl0EEENS_6TensorERKS5_N3c108ArrayRefIlEEENKUlvE0_clEvEUllE_St5arrayIPcLm2EELi4E23TrivialOffsetCalculatorILi1EjESH_NS0_6memory15LoadWithoutCastENSI_16StoreWithoutCastEEEviT_T0_T2_T3_T4_T5_,@function
        .size           _ZN2at6native27unrolled_elementwise_kernelIZZNS0_61_GLOBAL__N__ae8afa13_23_FlattenIndicesKernel_cu_1520ed90_309421_flatten_indices_implINS2_18CUDAKernelLauncherEiLl0EEENS_6TensorERKS5_N3c108ArrayRefIlEEENKUlvE0_clEvEUllE_St5arrayIPcLm2EELi4E23TrivialOffsetCalculatorILi1EjESH_NS0_6memory15LoadWithoutCastENSI_16StoreWithoutCastEEEviT_T0_T2_T3_T4_T5_,(.L_x_3959 - _ZN2at6native27unrolled_elementwise_kernelIZZNS0_61_GLOBAL__N__ae8afa13_23_FlattenIndicesKernel_cu_1520ed90_309421_flatten_indices_implINS2_18CUDAKernelLauncherEiLl0EEENS_6TensorERKS5_N3c108ArrayRefIlEEENKUlvE0_clEvEUllE_St5arrayIPcLm2EELi4E23TrivialOffsetCalculatorILi1EjESH_NS0_6memory15LoadWithoutCastENSI_16StoreWithoutCastEEEviT_T0_T2_T3_T4_T5_)
        .other          _ZN2at6native27unrolled_elementwise_kernelIZZNS0_61_GLOBAL__N__ae8afa13_23_FlattenIndicesKernel_cu_1520ed90_309421_flatten_indices_implINS2_18CUDAKernelLauncherEiLl0EEENS_6TensorERKS5_N3c108ArrayRefIlEEENKUlvE0_clEvEUllE_St5arrayIPcLm2EELi4E23TrivialOffsetCalculatorILi1EjESH_NS0_6memory15LoadWithoutCastENSI_16StoreWithoutCastEEEviT_T0_T2_T3_T4_T5_,@"STO_CUDA_ENTRY STV_DEFAULT"
_ZN2at6native27unrolled_elementwise_kernelIZZNS0_61_GLOBAL__N__ae8afa13_23_FlattenIndicesKernel_cu_1520ed90_309421_flatten_indices_implINS2_18CUDAKernelLauncherEiLl0EEENS_6TensorERKS5_N3c108ArrayRefIlEEENKUlvE0_clEvEUllE_St5arrayIPcLm2EELi4E23TrivialOffsetCalculatorILi1EjESH_NS0_6memory15LoadWithoutCastENSI_16StoreWithoutCastEEEviT_T0_T2_T3_T4_T5_:
.text._ZN2at6native27unrolled_elementwise_kernelIZZNS0_61_GLOBAL__N__ae8afa13_23_FlattenIndicesKernel_cu_1520ed90_309421_flatten_indices_implINS2_18CUDAKernelLauncherEiLl0EEENS_6TensorERKS5_N3c108ArrayRefIlEEENKUlvE0_clEvEUllE_St5arrayIPcLm2EELi4E23TrivialOffsetCalculatorILi1EjESH_NS0_6memory15LoadWithoutCastENSI_16StoreWithoutCastEEEviT_T0_T2_T3_T4_T5_:
        /* <DEDUP_REMOVED lines=9> */
[----:B------:R-:W-:Y:S02]  /*0090*/  IMAD.U32 R11, RZ, RZ, UR14 ;  /* 0x0000000eff0b7e24 */ /* 0x000fe4000f8e00ff */
[----:B------:R-:W-:Y:S02]  /*00a0*/  IMAD.U32 R21, RZ, RZ, UR14 ;  /* 0x0000000eff157e24 */ /* 0x000fe4000f8e00ff */
[----:B------:R-:W-:Y:S01]  /*00b0*/  IMAD.U32 R9, RZ, RZ, UR14 ;  /* 0x0000000eff097e24 */ /* 0x000fe2000f8e00ff */
[----:B0-----:R-:W-:Y:S01]  /*00c0*/  ISETP.GE.AND P1, PT, R8, UR4, PT ;  /* 0x0000000408007c0c */ /* 0x001fe2000bf26270 */
[----:B------:R-:W-:Y:S02]  /*00d0*/  IMAD.MOV.U32 R0, RZ, RZ, R8 ;  /* 0x000000ffff007224 */ /* 0x000fe400078e0008 */
[----:B------:R-:W-:-:S10]  /*00e0*/  IMAD.U32 R19, RZ, RZ, UR14 ;  /* 0x0000000eff137e24 */ /* 0x000fd4000f8e00ff */
[----:B------:R-:W-:Y:S01]  /*00f0*/  @!P1 VIADD R8, R0, 0x80 ;  /* 0x0000008000089836 */ /* 0x000fe20000000000 */
[----:B------:R-:W0:Y:S01]  /*0100*/  @!P1 LDC.64 R14, c[0x0][0x250] ;  /* 0x00009400ff0e9b82 */ /* 0x000e220000000a00 */
[----:B------:R-:W-:-:S03]  /*0110*/  @!P1 IMAD R9, R9, 0x200, R0 ;  /* 0x0000020009099824 */ /* 0x000fc600078e0200 */
[----:B------:R-:W-:-:S13]  /*0120*/  ISETP.GE.AND P0, PT, R8, UR4, PT ;  /* 0x0000000408007c0c */ /* 0x000fda000bf06270 */
[----:B------:R-:W-:Y:S01]  /*0130*/  @!P0 LEA R11, R11, R8, 0x9 ;  /* 0x000000080b0b8211 */ /* 0x000fe200078e48ff */
[----:B------:R-:W-:Y:S01]  /*0140*/  @!P0 VIADD R8, R8, 0x80 ;  /* 0x0000008008088836 */ /* 0x000fe20000000000 */
[----:B------:R-:W1:Y:S04]  /*0150*/  @!P0 LDC.64 R2, c[0x0][0x250] ;  /* 0x00009400ff028b82 */ /* 0x000e680000000a00 */
[----:B------:R-:W-:Y:S01]  /*0160*/  ISETP.GE.AND P3, PT, R8, UR4, PT ;  /* 0x0000000408007c0c */ /* 0x000fe2000bf66270 */
[----:B0-----:R-:W-:-:S05]  /*0170*/  @!P1 IMAD.WIDE.U32 R14, R9, 0x8, R14 ;  /* 0x00000008090e9825 */ /* 0x001fca00078e000e */
[----:B------:R-:W5:Y:S07]  /*0180*/  @!P1 LDG.E.64 R16, desc[UR12][R14.64] ;  /* 0x0000000c0e109981 */ /* 0x000f6e000c1e1b00 */
[----:B------:R-:W-:Y:S01]  /*0190*/  @!P3 IMAD R21, R21, 0x200, R8 ;  /* 0x000002001515b824 */ /* 0x000fe200078e0208 */
[----:B------:R-:W-:Y:S01]  /*01a0*/  @!P3 IADD3 R8, R8, 0x80, RZ ;  /* 0x000000800808b810 */ /* 0x000fe20007ffe0ff */
[----:B------:R-:W0:Y:S03]  /*01b0*/  @!P3 LDC.64 R6, c[0x0][0x250] ;  /* 0x00009400ff06bb82 */ /* 0x000e260000000a00 */
[----:B------:R-:W-:Y:S01]  /*01c0*/  ISETP.GE.AND P2, PT, R8, UR4, PT ;  /* 0x0000000408007c0c */ /* 0x000fe2000bf46270 */
[----:B-1----:R-:W-:Y:S01]  /*01d0*/  @!P0 IMAD.WIDE.U32 R2, R11, 0x8, R2 ;  /* 0x000000080b028825 */ /* 0x002fe200078e0002 */
[----:B------:R-:W-:Y:S01]  /*01e0*/  CS2R R10, SRZ ;  /* 0x00000000000a7805 */ /* 0x000fe2000001ff00 */
[----:B------:R-:W-:-:S03]  /*01f0*/  UISETP.GE.U32.AND UP0, UPT, UR16, 0x1, UPT ;  /* 0x000000011000788c */ /* 0x000fc6000bf06070 */
[----:B------:R1:W5:Y:S07]  /*0200*/  @!P0 LDG.E.64 R12, desc[UR12][R2.64] ;  /* 0x0000000c020c8981 */ /* 0x00036e000c1e1b00 */
[----:B------:R-:W2:Y:S01]  /*0210*/  @!P2 LDC.64 R4, c[0x0][0x250] ;  /* 0x00009400ff04ab82 */ /* 0x000ea20000000a00 */
[----:B------:R-:W-:Y:S02]  /*0220*/  @!P2 LEA R19, R19, R8, 0x9 ;  /* 0x000000081313a211 */ /* 0x000fe400078e48ff */
        /* <DEDUP_REMOVED lines=28> */
[----:B------:R-:W-:-:S03]  /*03f0*/  UMOV UR5, URZ ;  /* 0x0000003f00057c82 */ /* 0x000fc60008000000 */
[----:B------:R-:W-:-:S04]  /*0400*/  IMAD.IADD R17, R15, 0x1, R19 ;  /* 0x000000010f117824 */ /* 0x000fc800078e0213 */
[----:B------:R-:W-:Y:S05]  /*0410*/  @!P0 BRA `(.L_x_2590) ;  /* 0x0000001000f88947 */ /* 0x000fea0003800000 */
[----:B------:R-:W-:Y:S01]  /*0420*/  ULOP3.LUT UR8, UR16, 0x3, URZ, 0xc0, !UPT ;  /* 0x0000000310087892 */ /* 0x000fe2000f8ec03f */
[----:B------:R-:W-:Y:S01]  /*0430*/  IMAD.IADD R19, R19, 0x1, R15 ;  /* 0x0000000113137824 */ /* 0x000fe200078e020f */
[----:B------:R-:W-:Y:S01]  /*0440*/  ULDC.64 UR4, c[0x0][0x218] ;  /* 0x0000860000047ab9 */ /* 0x000fe20000000a00 */
[----:B------:R-:W-:Y:S02]  /*0450*/  UIMAD.WIDE.U32 UR6, UR10, 0x4, URZ ;  /* 0x000000040a0678a5 */ /* 0x000fe4000f8e003f */
[----:B------:R-:W-:Y:S02]  /*0460*/  UIADD3 UR8, UP0, -UR8, UR16, URZ ;  /* 0x0000001008087290 */ /* 0x000fe4000ff1e13f */
[----:B------:R-:W-:Y:S02]  /*0470*/  USHF.L.U32 UR9, UR11, 0x2, URZ ;  /* 0x000000020b097899 */ /* 0x000fe4000800063f */
[----:B------:R-:W-:Y:S02]  /*0480*/  UIADD3.X UR15, UR17, -0x1, URZ, UP0, !UPT ;  /* 0xffffffff110f7890 */ /* 0x000fe400087fe43f */
[----:B------:R-:W-:Y:S01]  /*0490*/  ISETP.LT.U32.AND P0, PT, RZ, UR8, PT ;  /* 0x00000008ff007c0c */ /* 0x000fe2000bf01070 */
[----:B------:R-:W-:Y:S01]  /*04a0*/  UIADD3 UR9, UR7, UR9, URZ ;  /* 0x0000000907097290 */ /* 0x000fe2000fffe03f */
[----:B------:R-:W-:-:S02]  /*04b0*/  ULDC.64 UR20, c[0x0][0x230] ;  /* 0x00008c0000147ab9 */ /* 0x000fc40000000a00 */
[----:B------:R-:W-:-:S05]  /*04c0*/  IMAD.U32 R18, RZ, RZ, UR15 ;  /* 0x0000000fff127e24 */ /* 0x000fca000f8e00ff */
        /* <DEDUP_REMOVED lines=13> */
.L_x_2593:
[----:B------:R-:W-:Y:S01]  /*05a0*/  ULEA UR10, UP0, UR4, UR18, 0x3 ;  /* 0x00000012040a7291 */ /* 0x000fe2000f80183f */
[----:B------:R0:W2:Y:S03]  /*05b0*/  LDG.E.CONSTANT R27, desc[UR12][R18.64] ;  /* 0x0000000c121b7981 */ /* 0x0000a6000c1e9900 */
[----:B------:R-:W-:Y:S02]  /*05c0*/  ULEA.HI.X UR11, UR4, UR19, UR5, 0x3, UP0 ;  /* 0x00000013040b7291 */ /* 0x000fe400080f1c05 */
[----:B------:R-:W-:-:S04]  /*05d0*/  MOV R22, UR10 ;  /* 0x0000000a00167c02 */ /* 0x000fc80008000f00 */
[----:B------:R-:W-:-:S05]  /*05e0*/  IMAD.U32 R23, RZ, RZ, UR11 ;  /* 0x0000000bff177e24 */ /* 0x000fca000f8e00ff */
[----:B------:R-:W3:Y:S01]  /*05f0*/  LDG.E.64 R20, desc[UR12][R22.64] ;  /* 0x0000000c16147981 */ /* 0x000ee2000c1e1b00 */
[----:B0-----:R-:W-:-:S04]  /*0600*/  IADD3 R18, P2, R18, UR6, RZ ;  /* 0x0000000612127c10 */ /* 0x001fc8000ff5e0ff */
[----:B------:R-:W-:Y:S02]  /*0610*/  IADD3.X R19, R19, UR9, RZ, P2, !PT ;  /* 0x0000000913137c10 */ /* 0x000fe400097fe4ff */
[----:B--2---:R-:W-:Y:S01]  /*0620*/  SHF.R.S32.HI R29, RZ, 0x1f, R27 ;  /* 0x0000001fff1d7819 */ /* 0x004fe2000001141b */
[----:B---3--:R-:W-:-:S04]  /*0630*/  IMAD.WIDE.U32 R24, R27, R20, R24 ;  /* 0x000000141b187225 */ /* 0x008fc800078e0018 */
[----:B------:R-:W-:-:S04]  /*0640*/  IMAD R27, R21, R27, RZ ;  /* 0x0000001b151b7224 */ /* 0x000fc800078e02ff */
[----:B------:R-:W-:Y:S02]  /*0650*/  IMAD R27, R20, R29, R27 ;  /* 0x0000001d141b7224 */ /* 0x000fe400078e021b */
[----:B------:R-:W2:Y:S04]  /*0660*/  LDG.E.CONSTANT R29, desc[UR12][R18.64] ;  /* 0x0000000c121d7981 */ /* 0x000ea8000c1e9900 */
[----:B------:R-:W3:Y:S01]  /*0670*/  LDG.E.64 R20, desc[UR12][R22.64+0x8] ;  /* 0x0000080c16147981 */ /* 0x000ee2000c1e1b00 */
[----:B------:R-:W-:Y:S01]  /*0680*/  IMAD.IADD R25, R25, 0x1, R27 ;  /* 0x0000000119197824 */ /* 0x000fe200078e021b */
[----:B------:R-:W-:-:S04]  /*0690*/  IADD3 R26, P2, R18, UR6, RZ ;  /* 0x00000006121a7c10 */ /* 0x000fc8000ff5e0ff */
[----:B------:R-:W-:Y:S02]  /*06a0*/  IADD3.X R27, R19, UR9, RZ, P2, !PT ;  /* 0x00000009131b7c10 */ /* 0x000fe400097fe4ff */
[----:B------:R-:W4:Y:S01]  /*06b0*/  LDG.E.64 R18, desc[UR12][R22.64+0x10] ;  /* 0x0000100c16127981 */ /* 0x000f22000c1e1b00 */
[----:B--2---:R-:W-:Y:S01]  /*06c0*/  SHF.R.S32.HI R28, RZ, 0x1f, R29 ;  /* 0x0000001fff1c7819 */ /* 0x004fe2000001141d */
[----:B---3--:R-:W-:-:S04]  /*06d0*/  IMAD.WIDE.U32 R24, R29, R20, R24 ;  /* 0x000000141d187225 */ /* 0x008fc800078e0018 */
[----:B------:R-:W-:-:S04]  /*06e0*/  IMAD R29, R21, R29, RZ ;  /* 0x0000001d151d7224 */ /* 0x000fc800078e02ff */
[----:B------:R-:W-:Y:S02]  /*06f0*/  IMAD R21, R20, R28, R29 ;  /* 0x0000001c14157224 */ /* 0x000fe400078e021d */
[----:B------:R-:W4:Y:S02]  /*0700*/  LDG.E.CONSTANT R29, desc[UR12][R26.64] ;  /* 0x0000000c1a1d7981 */ /* 0x000f24000c1e9900 */
[----:B------:R-:W-:Y:S01]  /*0710*/  IMAD.IADD R25, R25, 0x1, R21 ;  /* 0x0000000119197824 */ /* 0x000fe200078e0215 */
[----:B------:R-:W-:-:S04]  /*0720*/  IADD3 R20, P2, R26, UR6, RZ ;  /* 0x000000061a147c10 */ /* 0x000fc8000ff5e0ff */
[----:B------:R-:W-:Y:S01]  /*0730*/  IADD3.X R21, R27, UR9, RZ, P2, !PT ;  /* 0x000000091b157c10 */ /* 0x000fe200097fe4ff */
[----:B----4-:R-:W-:Y:S01]  /*0740*/  IMAD.WIDE.U32 R24, R29, R18, R24 ;  /* 0x000000121d187225 */ /* 0x010fe200078e0018 */
[----:B------:R-:W-:-:S03]  /*0750*/  SHF.R.S32.HI R28, RZ, 0x1f, R29 ;  /* 0x0000001fff1c7819 */ /* 0x000fc6000001141d */
[----:B------:R-:W-:-:S04]  /*0760*/  IMAD R29, R19, R29, RZ ;  /* 0x0000001d131d7224 */ /* 0x000fc800078e02ff */
[----:B------:R-:W-:Y:S02]  /*0770*/  IMAD R28, R18, R28, R29 ;  /* 0x0000001c121c7224 */ /* 0x000fe400078e021d */
[----:B------:R-:W2:Y:S04]  /*0780*/  LDG.E.CONSTANT R29, desc[UR12][R20.64] ;  /* 0x0000000c141d7981 */ /* 0x000ea8000c1e9900 */
[----:B------:R-:W3:Y:S01]  /*0790*/  LDG.E.64 R18, desc[UR12][R22.64+0x18] ;  /* 0x0000180c16127981 */ /* 0x000ee2000c1e1b00 */
[----:B------:R-:W-:Y:S02]  /*07a0*/  IADD3 R25, R25, R28, RZ ;  /* 0x0000001c19197210 */ /* 0x000fe40007ffe0ff */
[----:B------:R-:W-:-:S04]  /*07b0*/  IADD3 R26, P2, R20, UR6, RZ ;  /* 0x00000006141a7c10 */ /* 0x000fc8000ff5e0ff */
        /* <DEDUP_REMOVED lines=100> */
[----:B------:R-:W-:Y:S01]  /*0e00*/  UIADD3 UR8, UP0, UR8, -0x10, URZ ;  /* 0xfffffff008087890 */ /* 0x000fe2000ff1e03f */
[----:B----4-:R-:W-:Y:S01]  /*0e10*/  IMAD.WIDE.U32 R24, R29, R20, R24 ;  /* 0x000000141d187225 */ /* 0x010fe200078e0018 */
[----:B------:R-:W-:-:S03]  /*0e20*/  SHF.R.S32.HI R28, RZ, 0x1f, R29 ;  /* 0x0000001fff1c7819 */ /* 0x000fc6000001141d */
[----:B------:R-:W-:-:S04]  /*0e30*/  IMAD R29, R21, R29, RZ ;  /* 0x0000001d151d7224 */ /* 0x000fc800078e02ff */
[----:B------:R-:W-:Y:S02]  /*0e40*/  IMAD R28, R20, R28, R29 ;  /* 0x0000001c141c7224 */ /* 0x000fe400078e021d */
[----:B------:R0:W2:Y:S04]  /*0e50*/  LDG.E.CONSTANT R29, desc[UR12][R18.64] ;  /* 0x0000000c121d7981 */ /* 0x0000a8000c1e9900 */
[----:B------:R-:W3:Y:S01]  /*0e60*/  LDG.E.64 R20, desc[UR12][R22.64+0x78] ;  /* 0x0000780c16147981 */ /* 0x000ee2000c1e1b00 */
[----:B------:R-:W-:Y:S02]  /*0e70*/  UIADD3.X UR15, UR15, -0x1, URZ, UP0, !UPT ;  /* 0xffffffff0f0f7890 */ /* 0x000fe400087fe43f */
[----:B------:R-:W-:-:S04]  /*0e80*/  UISETP.GT.U32.AND UP0, UPT, UR8, 0xc, UPT ;  /* 0x0000000c0800788c */ /* 0x000fc8000bf04070 */
[----:B------:R-:W-:-:S06]  /*0e90*/  UISETP.GT.AND.EX UP0, UPT, UR15, URZ, UPT, UP0 ;  /* 0x0000003f0f00728c */ /* 0x000fcc000bf04300 */
[----:B------:R-:W-:Y:S02]  /*0ea0*/  PLOP3.LUT P3, PT, PT, PT, UP0, 0x80, 0x0 ;  /* 0x000000000000781c */ /* 0x000fe40003f6f008 */
[----:B------:R-:W-:Y:S01]  /*0eb0*/  IADD3 R25, R25, R28, RZ ;  /* 0x0000001c19197210 */ /* 0x000fe20007ffe0ff */
[----:B------:R-:W-:Y:S01]  /*0ec0*/  UIADD3 UR4, UP1, UR4, 0x10, URZ ;  /* 0x0000001004047890 */ /* 0x000fe2000ff3e03f */
[----:B0-----:R-:W-:-:S03]  /*0ed0*/  IADD3 R18, P2, R18, UR6, RZ ;  /* 0x0000000612127c10 */ /* 0x001fc6000ff5e0ff */
[----:B------:R-:W-:Y:S01]  /*0ee0*/  UIADD3.X UR5, URZ, UR5, URZ, UP1, !UPT ;  /* 0x000000053f057290 */ /* 0x000fe20008ffe43f */
[----:B------:R-:W-:Y:S02]  /*0ef0*/  IADD3.X R19, R19, UR9, RZ, P2, !PT ;  /* 0x0000000913137c10 */ /* 0x000fe400097fe4ff */
[----:B--2---:R-:W-:Y:S01]  /*0f00*/  SHF.R.S32.HI R27, RZ, 0x1f, R29 ;  /* 0x0000001fff1b7819 */ /* 0x004fe2000001141d */
[----:B---3--:R-:W-:Y:S02]  /*0f10*/  IMAD R21, R21, R29, RZ ;  /* 0x0000001d15157224 */ /* 0x008fe400078e02ff */
[----:B------:R-:W-:-:S04]  /*0f20*/  IMAD.WIDE.U32 R24, R29, R20, R24 ;  /* 0x000000141d187225 */ /* 0x000fc800078e0018 */
[----:B------:R-:W-:-:S04]  /*0f30*/  IMAD R21, R20, R27, R21 ;  /* 0x0000001b14157224 */ /* 0x000fc800078e0215 */
[----:B------:R-:W-:Y:S01]  /*0f40*/  IMAD.IADD R25, R25, 0x1, R21 ;  /* 0x0000000119197824 */ /* 0x000fe200078e0215 */
[----:B------:R-:W-:Y:S06]  /*0f50*/  @P3 BRA `(.L_x_2593) ;  /* 0xfffffff400903947 */ /* 0x000fec000383ffff */
.L_x_2592:
[----:B------:R-:W-:-:S04]  /*0f60*/  UISETP.GT.U32.AND UP0, UPT, UR8, 0x4, UPT ;  /* 0x000000040800788c */ /* 0x000fc8000bf04070 */
[----:B------:R-:W-:-:S06]  /*0f70*/  UISETP.GT.AND.EX UP0, UPT, UR15, URZ, UPT, UP0 ;  /* 0x0000003f0f00728c */ /* 0x000fcc000bf04300 */
[----:B------:R-:W-:-:S13]  /*0f80*/  PLOP3.LUT P2, PT, PT, PT, UP0, 0x80, 0x0 ;  /* 0x000000000000781c */ /* 0x000fda0003f4f008 */
[----:B------:R-:W-:Y:S05]  /*0f90*/  @!P2 BRA `(.L_x_2594) ;  /* 0x000000040048a947 */ /* 0x000fea0003800000 */
[----:B------:R-:W-:Y:S01]  /*0fa0*/  ULDC.64 UR10, c[0x0][0x230] ;  /* 0x00008c00000a7ab9 */ /* 0x000fe20000000a00 */
[----:B------:R0:W2:Y:S01]  /*0fb0*/  LDG.E.CONSTANT R27, desc[UR12][R18.64] ;  /* 0x0000000c121b7981 */ /* 0x0000a2000c1e9900 */
[----:B------:R-:W-:-:S04]  /*0fc0*/  ULEA UR10, UP0, UR4, UR10, 0x3 ;  /* 0x0000000a040a7291 */ /* 0x000fc8000f80183f */
[----:B------:R-:W-:Y:S02]  /*0fd0*/  ULEA.HI.X UR11, UR4, UR11, UR5, 0x3, UP0 ;  /* 0x0000000b040b7291 */ /* 0x000fe400080f1c05 */
[----:B------:R-:W-:-:S04]  /*0fe0*/  IMAD.U32 R22, RZ, RZ, UR10 ;  /* 0x0000000aff167e24 */ /* 0x000fc8000f8e00ff */
[----:B------:R-:W-:-:S05]  /*0ff0*/  MOV R23, UR11 ;  /* 0x0000000b00177c02 */ /* 0x000fca0008000f00 */
        /* <DEDUP_REMOVED lines=53> */
[----:B------:R-:W4:Y:S03]  /*1350*/  LDG.E.CONSTANT R29, desc[UR12][R26.64] ;  /* 0x0000000c1a1d7981 */ /* 0x000f26000c1e9900 */
[----:B------:R-:W-:Y:S02]  /*1360*/  IADD3 R25, R25, R19, RZ ;  /* 0x0000001319197210 */ /* 0x000fe40007ffe0ff */
[----:B------:R-:W-:-:S04]  /*1370*/  IADD3 R18, P0, R26, UR6, RZ ;  /* 0x000000061a127c10 */ /* 0x000fc8000ff1e0ff */
[----:B------:R-:W-:Y:S01]  /*1380*/  IADD3.X R19, R27, UR9, RZ, P0, !PT ;  /* 0x000000091b137c10 */ /* 0x000fe200087fe4ff */
[----:B----4-:R-:W-:Y:S01]  /*1390*/  IMAD.WIDE.U32 R24, R29, R20, R24 ;  /* 0x000000141d187225 */ /* 0x010fe200078e0018 */
[----:B------:R-:W-:-:S03]  /*13a0*/  SHF.R.S32.HI R28, RZ, 0x1f, R29 ;  /* 0x0000001fff1c7819 */ /* 0x000fc6000001141d */
[----:B------:R-:W-:-:S04]  /*13b0*/  IMAD R29, R21, R29, RZ ;  /* 0x0000001d151d7224 */ /* 0x000fc800078e02ff */
[----:B------:R-:W-:Y:S02]  /*13c0*/  IMAD R28, R20, R28, R29 ;  /* 0x0000001c141c7224 */ /* 0x000fe400078e021d */
[----:B------:R0:W2:Y:S04]  /*13d0*/  LDG.E.CONSTANT R29, desc[UR12][R18.64] ;  /* 0x0000000c121d7981 */ /* 0x0000a8000c1e9900 */
[----:B------:R-:W3:Y:S01]  /*13e0*/  LDG.E.64 R20, desc[UR12][R22.64+0x38] ;  /* 0x0000380c16147981 */ /* 0x000ee2000c1e1b00 */
[----:B------:R-:W-:Y:S01]  /*13f0*/  IMAD.IADD R25, R25, 0x1, R28 ;  /* 0x0000000119197824 */ /* 0x000fe200078e021c */
[----:B------:R-:W-:Y:S01]  /*1400*/  UIADD3 UR8, UP1, UR8, -0x8, URZ ;  /* 0xfffffff808087890 */ /* 0x000fe2000ff3e03f */
[----:B0-----:R-:W-:Y:S01]  /*1410*/  IADD3 R18, P2, R18, UR6, RZ ;  /* 0x0000000612127c10 */ /* 0x001fe2000ff5e0ff */
[----:B------:R-:W-:Y:S01]  /*1420*/  UIADD3 UR4, UP0, UR4, 0x8, URZ ;  /* 0x0000000804047890 */ /* 0x000fe2000ff1e03f */
[----:B------:R-:W-:-:S02]  /*1430*/  PLOP3.LUT P0, PT, PT, PT, PT, 0x8, 0x0 ;  /* 0x000000000000781c */ /* 0x000fc40003f0e170 */
[----:B------:R-:W-:Y:S01]  /*1440*/  IADD3.X R19, R19, UR9, RZ, P2, !PT ;  /* 0x0000000913137c10 */ /* 0x000fe200097fe4ff */
[----:B------:R-:W-:Y:S02]  /*1450*/  UIADD3.X UR15, UR15, -0x1, URZ, UP1, !UPT ;  /* 0xffffffff0f0f7890 */ /* 0x000fe40008ffe43f */
[----:B------:R-:W-:Y:S01]  /*1460*/  UIADD3.X UR5, URZ, UR5, URZ, UP0, !UPT ;  /* 0x000000053f057290 */ /* 0x000fe200087fe43f */
[----:B--2---:R-:W-:Y:S01]  /*1470*/  SHF.R.S32.HI R27, RZ, 0x1f, R29 ;  /* 0x0000001fff1b7819 */ /* 0x004fe2000001141d */
[----:B---3--:R-:W-:Y:S02]  /*1480*/  IMAD R21, R21, R29, RZ ;  /* 0x0000001d15157224 */ /* 0x008fe400078e02ff */
[----:B------:R-:W-:-:S04]  /*1490*/  IMAD.WIDE.U32 R24, R29, R20, R24 ;  /* 0x000000141d187225 */ /* 0x000fc800078e0018 */
[----:B------:R-:W-:-:S04]  /*14a0*/  IMAD R21, R20, R27, R21 ;  /* 0x0000001b14157224 */ /* 0x000fc800078e0215 */
[----:B------:R-:W-:-:S07]  /*14b0*/  IMAD.IADD R25, R25, 0x1, R21 ;  /* 0x0000000119197824 */ /* 0x000fce00078e0215 */
.L_x_2594:
[----:B------:R-:W-:-:S04]  /*14c0*/  ISETP.NE.U32.AND P2, PT, RZ, UR8, PT ;  /* 0x00000008ff007c0c */ /* 0x000fc8000bf45070 */
[----:B------:R-:W-:-:S13]  /*14d0*/  ISETP.NE.OR.EX P0, PT, RZ, UR15, P0, P2 ;  /* 0x0000000fff007c0c */ /* 0x000fda0008705720 */
[----:B------:R-:W-:Y:S05]  /*14e0*/  @!P0 BRA `(.L_x_2590) ;  /* 0x0000000000c48947 */ /* 0x000fea0003800000 */
.L_x_2591:
[----:B------:R-:W-:Y:S01]  /*14f0*/  ULEA UR10, UP0, UR4, UR20, 0x3 ;  /* 0x00000014040a7291 */ /* 0x000fe2000f80183f */
[----:B------:R-:W-:Y:S01]  /*1500*/  MOV R27, R19 ;  /* 0x00000013001b7202 */ /* 0x000fe20000000f00 */
[----:B------:R-:W-:Y:S02]  /*1510*/  IMAD.MOV.U32 R26, RZ, RZ, R18 ;  /* 0x000000ffff1a7224 */ /* 0x000fe400078e0012 */
[----:B------:R-:W-:Y:S02]  /*1520*/  ULEA.HI.X UR11, UR4, UR21, UR5, 0x3, UP0 ;  /* 0x00000015040b7291 */ /* 0x000fe400080f1c05 */
[----:B------:R-:W-:Y:S01]  /*1530*/  MOV R20, UR10 ;  /* 0x0000000a00147c02 */ /* 0x000fe20008000f00 */
[----:B------:R-:W2:Y:S03]  /*1540*/  LDG.E.CONSTANT R27, desc[UR12][R26.64] ;  /* 0x0000000c1a1b7981 */ /* 0x000ea6000c1e9900 */
[----:B------:R-:W-:-:S05]  /*1550*/  IMAD.U32 R21, RZ, RZ, UR11 ;  /* 0x0000000bff157e24 */ /* 0x000fca000f8e00ff */
[----:B------:R-:W3:Y:S01]  /*1560*/  LDG.E.64 R22, desc[UR12][R20.64] ;  /* 0x0000000c14167981 */ /* 0x000ee2000c1e1b00 */
[----:B------:R-:W-:-:S04]  /*1570*/  IADD3 R18, P0, R18, UR6, RZ ;  /* 0x0000000612127c10 */ /* 0x000fc8000ff1e0ff */
[----:B------:R-:W-:-:S05]  /*1580*/  IADD3.X R19, R19, UR9, RZ, P0, !PT ;  /* 0x0000000913137c10 */ /* 0x000fca00087fe4ff */
[----:B------:R-:W4:Y:S01]  /*1590*/  LDG.E.CONSTANT R29, desc[UR12][R18.64] ;  /* 0x0000000c121d7981 */ /* 0x000f22000c1e9900 */
[----:B--2---:R-:W-:Y:S01]  /*15a0*/  SHF.R.S32.HI R28, RZ, 0x1f, R27 ;  /* 0x0000001fff1c7819 */ /* 0x004fe2000001141b */
[-C--:B---3--:R-:W-:Y:S02]  /*15b0*/  IMAD R23, R23, R27.reuse, RZ ;  /* 0x0000001b17177224 */ /* 0x088fe400078e02ff */
[----:B------:R-:W-:-:S04]  /*15c0*/  IMAD.WIDE.U32 R24, R22, R27, R24 ;  /* 0x0000001b16187225 */ /* 0x000fc800078e0018 */
[----:B------:R-:W-:Y:S02]  /*15d0*/  IMAD R28, R22, R28, R23 ;  /* 0x0000001c161c7224 */ /* 0x000fe400078e0217 */
[----:B------:R-:W2:Y:S02]  /*15e0*/  LDG.E.64 R22, desc[UR12][R20.64+0x8] ;  /* 0x0000080c14167981 */ /* 0x000ea4000c1e1b00 */
[----:B------:R-:W-:Y:S01]  /*15f0*/  IMAD.IADD R25, R25, 0x1, R28 ;  /* 0x0000000119197824 */ /* 0x000fe200078e021c */
[----:B------:R-:W-:Y:S02]  /*1600*/  IADD3 R26, P0, R18, UR6, RZ ;  /* 0x00000006121a7c10 */ /* 0x000fe4000ff1e0ff */
[----:B----4-:R-:W-:Y:S02]  /*1610*/  SHF.R.S32.HI R28, RZ, 0x1f, R29 ;  /* 0x0000001fff1c7819 */ /* 0x010fe4000001141d */
[----:B------:R-:W-:Y:S01]  /*1620*/  IADD3.X R27, R19, UR9, RZ, P0, !PT ;  /* 0x00000009131b7c10 */ /* 0x000fe200087fe4ff */
[----:B--2---:R-:W-:-:S04]  /*1630*/  IMAD.WIDE.U32 R24, R22, R29, R24 ;  /* 0x0000001d16187225 */ /* 0x004fc800078e0018 */
        /* <DEDUP_REMOVED lines=11> */
[----:B------:R0:W2:Y:S04]  /*16f0*/  LDG.E.CONSTANT R29, desc[UR12][R18.64] ;  /* 0x0000000c121d7981 */ /* 0x0000a8000c1e9900 */
[----:B------:R-:W3:Y:S01]  /*1700*/  LDG.E.64 R22, desc[UR12][R20.64+0x18] ;  /* 0x0000180c14167981 */ /* 0x000ee2000c1e1b00 */
[----:B------:R-:W-:-:S04]  /*1710*/  UIADD3 UR8, UP0, UR8, -0x4, URZ ;  /* 0xfffffffc08087890 */ /* 0x000fc8000ff1e03f */
[----:B------:R-:W-:Y:S02]  /*1720*/  UIADD3.X UR15, UR15, -0x1, URZ, UP0, !UPT ;  /* 0xffffffff0f0f7890 */ /* 0x000fe400087fe43f */
[----:B------:R-:W-:-:S04]  /*1730*/  ISETP.NE.U32.AND P0, PT, RZ, UR8, PT ;  /* 0x00000008ff007c0c */ /* 0x000fc8000bf05070 */
[----:B------:R-:W-:Y:S02]  /*1740*/  ISETP.NE.AND.EX P0, PT, RZ, UR15, PT, P0 ;  /* 0x0000000fff007c0c */ /* 0x000fe4000bf05300 */
[----:B------:R-:W-:Y:S01]  /*1750*/  IADD3 R25, R25, R28, RZ ;  /* 0x0000001c19197210 */ /* 0x000fe20007ffe0ff */
[----:B------:R-:W-:Y:S01]  /*1760*/  UIADD3 UR4, UP0, UR4, 0x4, URZ ;  /* 0x0000000404047890 */ /* 0x000fe2000ff1e03f */
[----:B0-----:R-:W-:-:S03]  /*1770*/  IADD3 R18, P2, R18, UR6, RZ ;  /* 0x0000000612127c10 */ /* 0x001fc6000ff5e0ff */
[----:B------:R-:W-:Y:S01]  /*1780*/  UIADD3.X UR5, URZ, UR5, URZ, UP0, !UPT ;  /* 0x000000053f057290 */ /* 0x000fe200087fe43f */
[----:B------:R-:W-:Y:S02]  /*1790*/  IADD3.X R19, R19, UR9, RZ, P2, !PT ;  /* 0x0000000913137c10 */ /* 0x000fe400097fe4ff */
[----:B--2---:R-:W-:Y:S01]  /*17a0*/  SHF.R.S32.HI R26, RZ, 0x1f, R29 ;  /* 0x0000001fff1a7819 */ /* 0x004fe2000001141d */
[-C--:B---3--:R-:W-:Y:S02]  /*17b0*/  IMAD R23, R23, R29.reuse, RZ ;  /* 0x0000001d17177224 */ /* 0x088fe400078e02ff */
[----:B------:R-:W-:-:S04]  /*17c0*/  IMAD.WIDE.U32 R24, R22, R29, R24 ;  /* 0x0000001d16187225 */ /* 0x000fc800078e0018 */
[----:B------:R-:W-:-:S04]  /*17d0*/  IMAD R23, R22, R26, R23 ;  /* 0x0000001a16177224 */ /* 0x000fc800078e0217 */
[----:B------:R-:W-:Y:S01]  /*17e0*/  IMAD.IADD R25, R25, 0x1, R23 ;  /* 0x0000000119197824 */ /* 0x000fe200078e0217 */
[----:B------:R-:W-:Y:S06]  /*17f0*/  @P0 BRA `(.L_x_2591) ;  /* 0xfffffffc003c0947 */ /* 0x000fec000383ffff */
.L_x_2590:
        /* <DEDUP_REMOVED lines=17> */
[----:B------:R-:W-:Y:S02]  /*1910*/  IMAD.U32 R20, RZ, RZ, UR6 ;  /* 0x00000006ff147e24 */ /* 0x000fe4000f8e00ff */
[----:B------:R-:W-:-:S03]  /*1920*/  IMAD.U32 R21, RZ, RZ, UR5 ;  /* 0x00000005ff157e24 */ /* 0x000fc6000f8e00ff */
[----:B------:R-:W2:Y:S04]  /*1930*/  LDG.E.CONSTANT R29, desc[UR12][R28.64] ;  /* 0x0000000c1c1d7981 */ /* 0x000ea8000c1e9900 */
[----:B------:R-:W3:Y:S01]  /*1940*/  LDG.E.64 R22, desc[UR12][R20.64] ;  /* 0x0000000c14167981 */ /* 0x000ee2000c1e1b00 */
[----:B------:R-:W-:-:S04]  /*1950*/  ISETP.NE.U32.AND P0, PT, R26, 0x1, PT ;  /* 0x000000011a00780c */ /* 0x000fc80003f05070 */
[----:B------:R-:W-:Y:S02]  /*1960*/  ISETP.NE.AND.EX P0, PT, RZ, RZ, PT, P0 ;  /* 0x000000ffff00720c */ /* 0x000fe40003f05300 */
[----:B--2---:R-:W-:Y:S01]  /*1970*/  SHF.R.S32.HI R28, RZ, 0x1f, R29 ;  /* 0x0000001fff1c7819 */ /* 0x004fe2000001141d */
[----:B---3--:R-:W-:Y:S02]  /*1980*/  IMAD R23, R23, R29, RZ ;  /* 0x0000001d17177224 */ /* 0x008fe400078e02ff */
[----:B------:R-:W-:-:S04]  /*1990*/  IMAD.WIDE.U32 R24, R29, R22, R24 ;  /* 0x000000161d187225 */ /* 0x000fc800078e0018 */
[----:B------:R-:W-:-:S05]  /*19a0*/  IMAD R23, R22, R28, R23 ;  /* 0x0000001c16177224 */ /* 0x000fca00078e0217 */
[----:B------:R-:W-:Y:S01]  /*19b0*/  IADD3 R25, R25, R23, RZ ;  /* 0x0000001719197210 */ /* 0x000fe20007ffe0ff */
[----:B------:R-:W-:Y:S06]  /*19c0*/  @!P0 BRA `(.L_x_2589) ;  /* 0x0000000000648947 */ /* 0x000fec0003800000 */
[----:B------:R-:W0:Y:S01]  /*19d0*/  LDC.64 R22, c[0x0][0x238] ;  /* 0x00008e00ff167b82 */ /* 0x000e220000000a00 */
[----:B------:R-:W-:-:S04]  /*19e0*/  ISETP.NE.U32.AND P0, PT, R26, 0x2, PT ;  /* 0x000000021a00780c */ /* 0x000fc80003f05070 */
[----:B------:R-:W-:Y:S01]  /*19f0*/  ISETP.NE.AND.EX P0, PT, RZ, RZ, PT, P0 ;  /* 0x000000ffff00720c */ /* 0x000fe20003f05300 */
[----:B0-----:R-:W-:-:S03]  /*1a00*/  IMAD.WIDE.U32 R22, R18, UR4, R22 ;  /* 0x0000000412167c25 */ /* 0x001fc6000f8e0016 */
[----:B------:R-:W-:-:S04]  /*1a10*/  IADD3 R14, P2, R14, R22, RZ ;  /* 0x000000160e0e7210 */ /* 0x000fc80007f5e0ff */
[----:B------:R-:W-:Y:S02]  /*1a20*/  IADD3.X R17, R17, R27, R23, P2, !PT ;  /* 0x0000001b11117210 */ /* 0x000fe400017fe417 */
[----:B------:R-:W-:-:S04]  /*1a30*/  LEA R22, P2, R14, UR8, 0x2 ;  /* 0x000000080e167c11 */ /* 0x000fc8000f8410ff */
[----:B------:R-:W-:Y:S02]  /*1a40*/  LEA.HI.X R23, R14, UR9, R17, 0x2, P2 ;  /* 0x000000090e177c11 */ /* 0x000fe400090f1411 */
[C---:B------:R-:W-:Y:S01]  /*1a50*/  @P0 LEA R14, P2, R18.reuse, R22, 0x2 ;  /* 0x00000016120e0211 */ /* 0x040fe200078410ff */
[----:B------:R-:W2:Y:S04]  /*1a60*/  LDG.E.64 R16, desc[UR12][R20.64+0x8] ;  /* 0x0000080c14107981 */ /* 0x000ea8000c1e1b00 */
[----:B------:R-:W3:Y:S01]  /*1a70*/  LDG.E.CONSTANT R27, desc[UR12][R22.64] ;  /* 0x0000000c161b7981 */ /* 0x000ee2000c1e9900 */
[----:B------:R-:W-:-:S03]  /*1a80*/  @P0 LEA.HI.X R15, R18, R23, R19, 0x2, P2 ;  /* 0x00000017120f0211 */ /* 0x000fc600010f1413 */
[----:B------:R-:W4:Y:S04]  /*1a90*/  @P0 LDG.E.64 R18, desc[UR12][R20.64+0x10] ;  /* 0x0000100c14120981 */ /* 0x000f28000c1e1b00 */
[----:B------:R-:W4:Y:S01]  /*1aa0*/  @P0 LDG.E.CONSTANT R15, desc[UR12][R14.64] ;  /* 0x0000000c0e0f0981 */ /* 0x000f22000c1e9900 */
[----:B---3--:R-:W-:Y:S01]  /*1ab0*/  SHF.R.S32.HI R29, RZ, 0x1f, R27 ;  /* 0x0000001fff1d7819 */ /* 0x008fe2000001141b */
[----:B--2---:R-:W-:Y:S02]  /*1ac0*/  IMAD R17, R17, R27, RZ ;  /* 0x0000001b11117224 */ /* 0x004fe400078e02ff */
[----:B------:R-:W-:-:S04]  /*1ad0*/  IMAD.WIDE.U32 R24, R27, R16, R24 ;  /* 0x000000101b187225 */ /* 0x000fc800078e0018 */
[----:B------:R-:W-:Y:S02]  /*1ae0*/  IMAD R17, R16, R29, R17 ;  /* 0x0000001d10117224 */ /* 0x000fe400078e0211 */
[----:B----4-:R-:W-:Y:S02]  /*1af0*/  @P0 IMAD R16, R19, R15, RZ ;  /* 0x0000000f13100224 */ /* 0x010fe400078e02ff */
[----:B------:R-:W-:Y:S01]  /*1b00*/  IMAD.IADD R25, R25, 0x1, R17 ;  /* 0x0000000119197824 */ /* 0x000fe200078e0211 */
[----:B------:R-:W-:-:S05]  /*1b10*/  @P0 SHF.R.S32.HI R17, RZ, 0x1f, R15 ;  /* 0x0000001fff110819 */ /* 0x000fca000001140f */
[----:B------:R-:W-:Y:S02]  /*1b20*/  @P0 IMAD R17, R18, R17, R16 ;  /* 0x0000001112110224 */ /* 0x000fe400078e0210 */
[----:B------:R-:W-:-:S04]  /*1b30*/  @P0 IMAD.WIDE.U32 R18, R15, R18, R24 ;  /* 0x000000120f120225 */ /* 0x000fc800078e0018 */
[----:B------:R-:W-:Y:S01]  /*1b40*/  @P0 IMAD.IADD R25, R19, 0x1, R17 ;  /* 0x0000000113190824 */ /* 0x000fe200078e0211 */
[----:B------:R-:W-:-:S07]  /*1b50*/  @P0 MOV R24, R18 ;  /* 0x0000001200180202 */ /* 0x000fce0000000f00 */
.L_x_2589:
[----:B------:R-:W-:Y:S05]  /*1b60*/  BSYNC B0 ;  /* 0x0000000000007941 */ /* 0x000fea0003800000 */
.L_x_2588:
        /* <DEDUP_REMOVED lines=18> */
[----:B------:R-:W-:Y:S01]  /*1c90*/  IMAD.IADD R19, R15, 0x1, R13 ;  /* 0x000000010f137824 */ /* 0x000fe200078e020d */
[----:B------:R-:W-:Y:S01]  /*1ca0*/  UMOV UR4, URZ ;  /* 0x0000003f00047c82 */ /* 0x000fe20008000000 */
[----:B------:R-:W-:-:S03]  /*1cb0*/  UMOV UR5, URZ ;  /* 0x0000003f00057c82 */ /* 0x000fc60008000000 */
[----:B------:R-:W-:-:S13]  /*1cc0*/  PLOP3.LUT P0, PT, PT, PT, UP0, 0x80, 0x0 ;  /* 0x000000000000781c */ /* 0x000fda0003f0f008 */
        /* <DEDUP_REMOVED lines=24> */
.L_x_2600:
[----:B------:R-:W-:Y:S01]  /*1e50*/  ULEA UR8, UP0, UR4, UR22, 0x3 ;  /* 0x0000001604087291 */ /* 0x000fe2000f80183f */
[----:B------:R0:W2:Y:S03]  /*1e60*/  LDG.E.CONSTANT R21, desc[UR12][R22.64] ;  /* 0x0000000c16157981 */ /* 0x0000a6000c1e9900 */
[----:B------:R-:W-:Y:S02]  /*1e70*/  ULEA.HI.X UR9, UR4, UR23, UR5, 0x3, UP0 ;  /* 0x0000001704097291 */ /* 0x000fe400080f1c05 */
[----:B------:R-:W-:-:S04]  /*1e80*/  IMAD.U32 R12, RZ, RZ, UR8 ;  /* 0x00000008ff0c7e24 */ /* 0x000fc8000f8e00ff */
[----:B------:R-:W-:-:S05]  /*1e90*/  MOV R13, UR9 ;  /* 0x00000009000d7c02 */ /* 0x000fca0008000f00 */
[----:B------:R-:W3:Y:S01]  /*1ea0*/  LDG.E.64 R16, desc[UR12][R12.64] ;  /* 0x0000000c0c107981 */ /* 0x000ee2000c1e1b00 */
[----:B0-----:R-:W-:-:S04]  /*1eb0*/  IADD3 R22, P2, R22, UR20, RZ ;  /* 0x0000001416167c10 */ /* 0x001fc8000ff5e0ff */
[----:B------:R-:W-:Y:S02]  /*1ec0*/  IADD3.X R23, R23, UR10, RZ, P2, !PT ;  /* 0x0000000a17177c10 */ /* 0x000fe400097fe4ff */
[----:B------:R-:W-:-:S03]  /*1ed0*/  IADD3 R26, P2, R22, UR20, RZ ;  /* 0x00000014161a7c10 */ /* 0x000fc6000ff5e0ff */
[----:B------:R-:W4:Y:S01]  /*1ee0*/  LDG.E.CONSTANT R28, desc[UR12][R22.64] ;  /* 0x0000000c161c7981 */ /* 0x000f22000c1e9900 */
[----:B------:R-:W-:-:S05]  /*1ef0*/  IADD3.X R27, R23, UR10, RZ, P2, !PT ;  /* 0x0000000a171b7c10 */ /* 0x000fca00097fe4ff */
[----:B------:R-:W5:Y:S01]  /*1f00*/  LDG.E.CONSTANT R29, desc[UR12][R26.64] ;  /* 0x0000000c1a1d7981 */ /* 0x000f62000c1e9900 */
[----:B--2---:R-:W-:Y:S01]  /*1f10*/  SHF.R.S32.HI R20, RZ, 0x1f, R21 ;  /* 0x0000001fff147819 */ /* 0x004fe20000011415 */
[----:B---3--:R-:W-:Y:S02]  /*1f20*/  IMAD R17, R17, R21, RZ ;  /* 0x0000001511117224 */ /* 0x008fe400078e02ff */
[----:B------:R-:W-:-:S04]  /*1f30*/  IMAD.WIDE.U32 R2, R21, R16, R2 ;  /* 0x0000001015027225 */ /* 0x000fc800078e0002 */
[----:B------:R-:W-:Y:S02]  /*1f40*/  IMAD R21, R16, R20, R17 ;  /* 0x0000001410157224 */ /* 0x000fe400078e0211 */
[----:B------:R-:W2:Y:S02]  /*1f50*/  LDG.E.64 R16, desc[UR12][R12.64+0x8] ;  /* 0x0000080c0c107981 */ /* 0x000ea4000c1e1b00 */
[----:B------:R-:W-:Y:S02]  /*1f60*/  IMAD.IADD R3, R3, 0x1, R21 ;  /* 0x0000000103037824 */ /* 0x000fe400078e0215 */
[----:B------:R-:W5:Y:S01]  /*1f70*/  LDG.E.64 R20, desc[UR12][R12.64+0x10] ;  /* 0x0000100c0c147981 */ /* 0x000f62000c1e1b00 */
[----:B----4-:R-:W-:Y:S01]  /*1f80*/  SHF.R.S32.HI R23, RZ, 0x1f, R28 ;  /* 0x0000001fff177819 */ /* 0x010fe2000001141c */
[----:B--2---:R-:W-:Y:S02]  /*1f90*/  IMAD R17, R17, R28, RZ ;  /* 0x0000001c11117224 */ /* 0x004fe400078e02ff */
[----:B------:R-:W-:-:S04]  /*1fa0*/  IMAD.WIDE.U32 R2, R28, R16, R2 ;  /* 0x000000101c027225 */ /* 0x000fc800078e0002 */
[----:B------:R-:W-:Y:S01]  /*1fb0*/  IMAD R17, R16, R23, R17 ;  /* 0x0000001710117224 */ /* 0x000fe200078e0211 */
[----:B------:R-:W-:Y:S01]  /*1fc0*/  IADD3 R16, P2, R26, UR20, RZ ;  /* 0x000000141a107c10 */ /* 0x000fe2000ff5e0ff */
[----:B-----5:R-:W-:Y:S01]  /*1fd0*/  IMAD R21, R21, R29, RZ ;  /* 0x0000001d15157224 */ /* 0x020fe200078e02ff */
[----:B------:R-:W-:Y:S01]  /*1fe0*/  SHF.R.S32.HI R23, RZ, 0x1f, R29 ;  /* 0x0000001fff177819 */ /* 0x000fe2000001141d */
[----:B------:R-:W-:Y:S01]  /*1ff0*/  IMAD.IADD R3, R3, 0x1, R17 ;  /* 0x0000000103037824 */ /* 0x000fe200078e0211 */
[----:B------:R-:W-:-:S03]  /*2000*/  IADD3.X R17, R27, UR10, RZ, P2, !PT ;  /* 0x0000000a1b117c10 */ /* 0x000fc600097fe4ff */
[----:B------:R-:W-:Y:S02]  /*2010*/  IMAD R23, R20, R23, R21 ;  /* 0x0000001714177224 */ /* 0x000fe400078e0215 */
[----:B------:R-:W-:Y:S01]  /*2020*/  IMAD.WIDE.U32 R2, R29, R20, R2 ;  /* 0x000000141d027225 */ /* 0x000fe200078e0002 */
[----:B------:R-:W-:Y:S01]  /*2030*/  IADD3 R22, P2, R16, UR20, RZ ;  /* 0x0000001410167c10 */ /* 0x000fe2000ff5e0ff */
[----:B------:R-:W2:Y:S04]  /*2040*/  LDG.E.CONSTANT R29, desc[UR12][R16.64] ;  /* 0x0000000c101d7981 */ /* 0x000ea8000c1e9900 */
[----:B------:R-:W3:Y:S01]  /*2050*/  LDG.E.64 R20, desc[UR12][R12.64+0x18] ;  /* 0x0000180c0c147981 */ /* 0x000ee2000c1e1b00 */
[----:B------:R-:W-:Y:S02]  /*2060*/  IADD3 R3, R3, R23, RZ ;  /* 0x0000001703037210 */ /* 0x000fe40007ffe0ff */
[----:B------:R-:W-:-:S02]  /*2070*/  IADD3.X R23, R17, UR10, RZ, P2, !PT ;  /* 0x0000000a11177c10 */ /* 0x000fc400097fe4ff */
[----:B------:R-:W4:Y:S04]  /*2080*/  LDG.E.64 R16, desc[UR12][R12.64+0x20] ;  /* 0x0000200c0c107981 */ /* 0x000f28000c1e1b00 */
[----:B------:R-:W5:Y:S01]  /*2090*/  LDG.E.CONSTANT R27, desc[UR12][R22.64] ;  /* 0x0000000c161b7981 */ /* 0x000f62000c1e9900 */
[----:B--2---:R-:W-:Y:S01]  /*20a0*/  SHF.R.S32.HI R26, RZ, 0x1f, R29 ;  /* 0x0000001fff1a7819 */ /* 0x004fe2000001141d */
[----:B---3--:R-:W-:Y:S02]  /*20b0*/  IMAD R21, R21, R29, RZ ;  /* 0x0000001d15157224 */ /* 0x008fe400078e02ff */
[----:B------:R-:W-:-:S04]  /*20c0*/  IMAD.WIDE.U32 R2, R29, R20, R2 ;  /* 0x000000141d027225 */ /* 0x000fc800078e0002 */
[----:B------:R-:W-:Y:S01]  /*20d0*/  IMAD R21, R20, R26, R21 ;  /* 0x0000001a14157224 */ /* 0x000fe200078e0215 */
[----:B------:R-:W-:-:S03]  /*20e0*/  IADD3 R20, P2, R22, UR20, RZ ;  /* 0x0000001416147c10 */ /* 0x000fc6000ff5e0ff */
[----:B------:R-:W-:Y:S01]  /*20f0*/  IMAD.IADD R3, R3, 0x1, R21 ;  /* 0x0000000103037824 */ /* 0x000fe200078e0215 */
[----:B-----5:R-:W-:Y:S01]  /*2100*/  SHF.R.S32.HI R29, RZ, 0x1f, R27 ;  /* 0x0000001fff1d7819 */ /* 0x020fe2000001141b */
[----:B----4-:R-:W-:Y:S01]  /*2110*/  IMAD R17, R17, R27, RZ ;  /* 0x0000001b11117224 */ /* 0x010fe200078e02ff */
[----:B------:R-:W-:Y:S01]  /*2120*/  IADD3.X R21, R23, UR10, RZ, P2, !PT ;  /* 0x0000000a17157c10 */ /* 0x000fe200097fe4ff */
[----:B------:R-:W-:Y:S01]  /*2130*/  IMAD.WIDE.U32 R2, R27, R16, R2 ;  /* 0x000000101b027225 */ /* 0x000fe200078e0002 */
[----:B------:R-:W-:-:S03]  /*2140*/  IADD3 R22, P2, R20, UR20, RZ ;  /* 0x0000001414167c10 */ /* 0x000fc6000ff5e0ff */
[----:B------:R-:W-:Y:S02]  /*2150*/  IMAD R23, R16, R29, R17 ;  /* 0x0000001d10177224 */ /* 0x000fe400078e0211 */
[----:B------:R-:W2:Y:S04]  /*2160*/  LDG.E.CONSTANT R29, desc[UR12][R20.64] ;  /* 0x0000000c141d7981 */ /* 0x000ea8000c1e9900 */
[----:B------:R-:W3:Y:S01]  /*2170*/  LDG.E.64 R16, desc[UR12][R12.64+0x28] ;  /* 0x0000280c0c107981 */ /* 0x000ee2000c1e1b00 */
[----:B------:R-:W-:Y:S01]  /*2180*/  IMAD.IADD R3, R3, 0x1, R23 ;  /* 0x0000000103037824 */ /* 0x000fe200078e0217 */
[----:B------:R-:W-:Y:S02]  /*2190*/  IADD3.X R23, R21, UR10, RZ, P2, !PT ;  /* 0x0000000a15177c10 */ /* 0x000fe400097fe4ff */
[----:B------:R-:W4:Y:S04]  /*21a0*/  LDG.E.64 R20, desc[UR12][R12.64+0x30] ;  /* 0x0000300c0c147981 */ /* 0x000f28000c1e1b00 */
[----:B------:R-:W5:Y:S01]  /*21b0*/  LDG.E.CONSTANT R27, desc[UR12][R22.64] ;  /* 0x0000000c161b7981 */ /* 0x000f62000c1e9900 */
[----:B--2---:R-:W-:Y:S01]  /*21c0*/  SHF.R.S32.HI R26, RZ, 0x1f, R29 ;  /* 0x0000001fff1a7819 */ /* 0x004fe2000001141d */
[----:B---3--:R-:W-:-:S02]  /*21d0*/  IMAD R17, R17, R29, RZ ;  /* 0x0000001d11117224 */ /* 0x008fc400078e02ff */
[----:B------:R-:W-:-:S04]  /*21e0*/  IMAD.WIDE.U32 R2, R29, R16, R2 ;  /* 0x000000101d027225 */ /* 0x000fc800078e0002 */
[----:B------:R-:W-:Y:S01]  /*21f0*/  IMAD R17, R16, R26, R17 ;  /* 0x0000001a10117224 */ /* 0x000fe200078e0211 */
[----:B------:R-:W-:Y:S02]  /*2200*/  IADD3 R16, P2, R22, UR20, RZ ;  /* 0x0000001416107c10 */ /* 0x000fe4000ff5e0ff */
[----:B-----5:R-:W-:Y:S01]  /*2210*/  SHF.R.S32.HI R29, RZ, 0x1f, R27 ;  /* 0x0000001fff1d7819 */ /* 0x020fe2000001141b */
[----:B----4-:R-:W-:Y:S01]  /*2220*/  IMAD R21, R21, R27, RZ ;  /* 0x0000001b15157224 */ /* 0x010fe200078e02ff */
[----:B------:R-:W-:Y:S02]  /*2230*/  IADD3 R3, R3, R17, RZ ;  /* 0x0000001103037210 */ /* 0x000fe40007ffe0ff */
[----:B------:R-:W-:Y:S01]  /*2240*/  IADD3.X R17, R23, UR10, RZ, P2, !PT ;  /* 0x0000000a17117c10 */ /* 0x000fe200097fe4ff */
[----:B------:R-:W-:Y:S01]  /*2250*/  IMAD R23, R20, R29, R21 ;  /* 0x0000001d14177224 */ /* 0x000fe200078e0215 */
[----:B------:R-:W-:Y:S01]  /*2260*/  IADD3 R22, P2, R16, UR20, RZ ;  /* 0x0000001410167c10 */ /* 0x000fe2000ff5e0ff */
[----:B------:R-:W-:-:S02]  /*2270*/  IMAD.WIDE.U32 R2, R27, R20, R2 ;  /* 0x000000141b027225 */ /* 0x000fc400078e0002 */
[----:B------:R-:W2:Y:S02]  /*2280*/  LDG.E.CONSTANT R29, desc[UR12][R16.64] ;  /* 0x0000000c101d7981 */ /* 0x000ea4000c1e9900 */
[----:B------:R-:W-:Y:S02]  /*2290*/  IMAD.IADD R3, R3, 0x1, R23 ;  /* 0x0000000103037824 */ /* 0x000fe400078e0217 */
[----:B------:R-:W3:Y:S01]  /*22a0*/  LDG.E.64 R20, desc[UR12][R12.64+0x38] ;  /* 0x0000380c0c147981 */ /* 0x000ee2000c1e1b00 */
[----:B------:R-:W-:-:S05]  /*22b0*/  IADD3.X R23, R17, UR10, RZ, P2, !PT ;  /* 0x0000000a11177c10 */ /* 0x000fca00097fe4ff */
[----:B------:R-:W4:Y:S04]  /*22c0*/  LDG.E.CONSTANT R27, desc[UR12][R22.64] ;  /* 0x0000000c161b7981 */ /* 0x000f28000c1e9900 */
[----:B------:R-:W5:Y:S01]  /*22d0*/  LDG.E.64 R16, desc[UR12][R12.64+0x40] ;  /* 0x0000400c0c107981 */ /* 0x000f62000c1e1b00 */
[----:B--2---:R-:W-:Y:S01]  /*22e0*/  SHF.R.S32.HI R26, RZ, 0x1f, R29 ;  /* 0x0000001fff1a7819 */ /* 0x004fe2000001141d */
[----:B---3--:R-:W-:Y:S02]  /*22f0*/  IMAD R21, R21, R29, RZ ;  /* 0x0000001d15157224 */ /* 0x008fe400078e02ff */
[----:B------:R-:W-:-:S04]  /*2300*/  IMAD.WIDE.U32 R2, R29, R20, R2 ;  /* 0x000000141d027225 */ /* 0x000fc800078e0002 */
[----:B------:R-:W-:Y:S01]  /*2310*/  IMAD R21, R20, R26, R21 ;  /* 0x0000001a14157224 */ /* 0x000fe200078e0215 */
[----:B------:R-:W-:Y:S02]  /*2320*/  IADD3 R20, P2, R22, UR20, RZ ;  /* 0x0000001416147c10 */ /* 0x000fe4000ff5e0ff */
[----:B----4-:R-:W-:Y:S01]  /*2330*/  SHF.R.S32.HI R29, RZ, 0x1f, R27 ;  /* 0x0000001fff1d7819 */ /* 0x010fe2000001141b */
[----:B------:R-:W-:Y:S01]  /*2340*/  IMAD.IADD R3, R3, 0x1, R21 ;  /* 0x0000000103037824 */ /* 0x000fe200078e0215 */
[----:B------:R-:W-:Y:S01]  /*2350*/  IADD3.X R21, R23, UR10, RZ, P2, !PT ;  /* 0x0000000a17157c10 */ /* 0x000fe200097fe4ff */
[----:B-----5:R-:W-:Y:S02]  /*2360*/  IMAD R17, R17, R27, RZ ;  /* 0x0000001b11117224 */ /* 0x020fe400078e02ff */
[----:B------:R-:W-:Y:S01]  /*2370*/  IMAD.WIDE.U32 R2, R27, R16, R2 ;  /* 0x000000101b027225 */ /* 0x000fe200078e0002 */
[----:B------:R-:W-:-:S03]  /*2380*/  IADD3 R22, P2, R20, UR20, RZ ;  /* 0x0000001414167c10 */ /* 0x000fc6000ff5e0ff */
[----:B------:R-:W-:Y:S02]  /*2390*/  IMAD R23, R16, R29, R17 ;  /* 0x0000001d10177224 */ /* 0x000fe400078e0211 */
[----:B------:R-:W2:Y:S04]  /*23a0*/  LDG.E.CONSTANT R29, desc[UR12][R20.64] ;  /* 0x0000000c141d7981 */ /* 0x000ea8000c1e9900 */
[----:B------:R-:W3:Y:S01]  /*23b0*/  LDG.E.64 R16, desc[UR12][R12.64+0x48] ;  /* 0x0000480c0c107981 */ /* 0x000ee2000c1e1b00 */
[----:B------:R-:W-:Y:S02]  /*23c0*/  IADD3 R3, R3, R23, RZ ;  /* 0x0000001703037210 */ /* 0x000fe40007ffe0ff */
[----:B------:R-:W-:Y:S02]  /*23d0*/  IADD3.X R23, R21, UR10, RZ, P2, !PT ;  /* 0x0000000a15177c10 */ /* 0x000fe400097fe4ff */
[----:B------:R-:W4:Y:S04]  /*23e0*/  LDG.E.64 R20, desc[UR12][R12.64+0x50] ;  /* 0x0000500c0c147981 */ /* 0x000f28000c1e1b00 */
[----:B------:R-:W5:Y:S01]  /*23f0*/  LDG.E.CONSTANT R27, desc[UR12][R22.64] ;  /* 0x0000000c161b7981 */ /* 0x000f62000c1e9900 */
[----:B--2---:R-:W-:Y:S01]  /*2400*/  SHF.R.S32.HI R26, RZ, 0x1f, R29 ;  /* 0x0000001fff1a7819 */ /* 0x004fe2000001141d */
[----:B---3--:R-:W-:-:S02]  /*2410*/  IMAD R17, R17, R29, RZ ;  /* 0x0000001d11117224 */ /* 0x008fc400078e02ff */
        /* <DEDUP_REMOVED lines=25> */
[----:B------:R-:W-:Y:S02]  /*25b0*/  IMAD R23, R16, R29, R17 ;  /* 0x0000001d10177224 */ /* 0x000fe400078e0211 */
[----:B------:R-:W-:-:S02]  /*25c0*/  IMAD.WIDE.U32 R2, R27, R16, R2 ;  /* 0x000000101b027225 */ /* 0x000fc400078e0002 */
[----:B------:R-:W2:Y:S04]  /*25d0*/  LDG.E.CONSTANT R29, desc[UR12][R20.64] ;  /* 0x0000000c141d7981 */ /* 0x000ea8000c1e9900 */
[----:B------:R-:W3:Y:S01]  /*25e0*/  LDG.E.64 R16, desc[UR12][R12.64+0x68] ;  /* 0x0000680c0c107981 */ /* 0x000ee2000c1e1b00 */
[----:B------:R-:W-:Y:S01]  /*25f0*/  IADD3 R22, P2, R20, UR20, RZ ;  /* 0x0000001414167c10 */ /* 0x000fe2000ff5e0ff */
[----:B------:R-:W-:-:S03]  /*2600*/  IMAD.IADD R3, R3, 0x1, R23 ;  /* 0x0000000103037824 */ /* 0x000fc600078e0217 */
[----:B------:R-:W-:Y:S02]  /*2610*/  IADD3.X R23, R21, UR10, RZ, P2, !PT ;  /* 0x0000000a15177c10 */ /* 0x000fe400097fe4ff */
[----:B------:R-:W4:Y:S04]  /*2620*/  LDG.E.64 R20, desc[UR12][R12.64+0x70] ;  /* 0x0000700c0c147981 */ /* 0x000f28000c1e1b00 */
[----:B------:R-:W5:Y:S04]  /*2630*/  LDG.E.CONSTANT R27, desc[UR12][R22.64] ;  /* 0x0000000c161b7981 */ /* 0x000f68000c1e9900 */
[----:B------:R-:W4:Y:S01]  /*2640*/  LDG.E.64 R12, desc[UR12][R12.64+0x78] ;  /* 0x0000780c0c0c7981 */ /* 0x000f22000c1e1b00 */
[----:B--2---:R-:W-:Y:S01]  /*2650*/  SHF.R.S32.HI R26, RZ, 0x1f, R29 ;  /* 0x0000001fff1a7819 */ /* 0x004fe2000001141d */
[----:B---3--:R-:W-:-:S02]  /*2660*/  IMAD R17, R17, R29, RZ ;  /* 0x0000001d11117224 */ /* 0x008fc400078e02ff */
[----:B------:R-:W-:-:S04]  /*2670*/  IMAD.WIDE.U32 R2, R29, R16, R2 ;  /* 0x000000101d027225 */ /* 0x000fc800078e0002 */
[----:B------:R-:W-:Y:S01]  /*2680*/  IMAD R17, R16, R26, R17 ;  /* 0x0000001a10117224 */ /* 0x000fe200078e0211 */
[----:B------:R-:W-:-:S03]  /*2690*/  IADD3 R16, P2, R22, UR20, RZ ;  /* 0x0000001416107c10 */ /* 0x000fc6000ff5e0ff */
[----:B------:R-:W-:Y:S01]  /*26a0*/  IMAD.IADD R3, R3, 0x1, R17 ;  /* 0x0000000103037824 */ /* 0x000fe200078e0211 */
[----:B------:R-:W-:-:S05]  /*26b0*/  IADD3.X R17, R23, UR10, RZ, P2, !PT ;  /* 0x0000000a17117c10 */ /* 0x000fca00097fe4ff */
[----:B------:R-:W2:Y:S01]  /*26c0*/  LDG.E.CONSTANT R23, desc[UR12][R16.64] ;  /* 0x0000000c10177981 */ /* 0x000ea2000c1e9900 */
[----:B------:R-:W-:-:S04]  /*26d0*/  UIADD3 UR6, UP0, UR6, -0x10, URZ ;  /* 0xfffffff006067890 */ /* 0x000fc8000ff1e03f */
[----:B------:R-:W-:Y:S02]  /*26e0*/  UIADD3.X UR7, UR7, -0x1, URZ, UP0, !UPT ;  /* 0xffffffff07077890 */ /* 0x000fe400087fe43f */
[----:B------:R-:W-:Y:S01]  /*26f0*/  UISETP.GT.U32.AND UP0, UPT, UR6, 0xc, UPT ;  /* 0x0000000c0600788c */ /* 0x000fe2000bf04070 */
[----:B-----5:R-:W-:-:S03]  /*2700*/  SHF.R.S32.HI R29, RZ, 0x1f, R27 ;  /* 0x0000001fff1d7819 */ /* 0x020fc6000001141b */
[----:B------:R-:W-:Y:S01]  /*2710*/  UISETP.GT.AND.EX UP0, UPT, UR7, URZ, UPT, UP0 ;  /* 0x0000003f0700728c */ /* 0x000fe2000bf04300 */
[----:B----4-:R-:W-:Y:S02]  /*2720*/  IMAD R21, R21, R27, RZ ;  /* 0x0000001b15157224 */ /* 0x010fe400078e02ff */
[----:B------:R-:W-:-:S03]  /*2730*/  IMAD.WIDE.U32 R2, R27, R20, R2 ;  /* 0x000000141b027225 */ /* 0x000fc600078e0002 */
[----:B------:R-:W-:Y:S01]  /*2740*/  PLOP3.LUT P3, PT, PT, PT, UP0, 0x80, 0x0 ;  /* 0x000000000000781c */ /* 0x000fe20003f6f008 */
[----:B------:R-:W-:Y:S01]  /*2750*/  IMAD R21, R20, R29, R21 ;  /* 0x0000001d14157224 */ /* 0x000fe200078e0215 */
[----:B------:R-:W-:Y:S01]  /*2760*/  UIADD3 UR4, UP1, UR4, 0x10, URZ ;  /* 0x0000001004047890 */ /* 0x000fe2000ff3e03f */
[----:B------:R-:W-:-:S03]  /*2770*/  IADD3 R22, P2, R16, UR20, RZ ;  /* 0x0000001410167c10 */ /* 0x000fc6000ff5e0ff */
[----:B------:R-:W-:Y:S01]  /*2780*/  IADD3 R3, R3, R21, RZ ;  /* 0x0000001503037210 */ /* 0x000fe20007ffe0ff */
[----:B------:R-:W-:Y:S01]  /*2790*/  UIADD3.X UR5, URZ, UR5, URZ, UP1, !UPT ;  /* 0x000000053f057290 */ /* 0x000fe20008ffe43f */
[----:B--2---:R-:W-:Y:S01]  /*27a0*/  SHF.R.S32.HI R27, RZ, 0x1f, R23 ;  /* 0x0000001fff1b7819 */ /* 0x004fe20000011417 */
[----:B------:R-:W-:Y:S02]  /*27b0*/  IMAD R20, R13, R23, RZ ;  /* 0x000000170d147224 */ /* 0x000fe400078e02ff */
[----:B------:R-:W-:Y:S01]  /*27c0*/  IMAD.WIDE.U32 R2, R23, R12, R2 ;  /* 0x0000000c17027225 */ /* 0x000fe200078e0002 */
[----:B------:R-:W-:-:S03]  /*27d0*/  IADD3.X R23, R17, UR10, RZ, P2, !PT ;  /* 0x0000000a11177c10 */ /* 0x000fc600097fe4ff */
[----:B------:R-:W-:-:S04]  /*27e0*/  IMAD R27, R12, R27, R20 ;  /* 0x0000001b0c1b7224 */ /* 0x000fc800078e0214 */
[----:B------:R-:W-:Y:S01]  /*27f0*/  IMAD.IADD R3, R3, 0x1, R27 ;  /* 0x0000000103037824 */ /* 0x000fe200078e021b */
[----:B------:R-:W-:Y:S06]  /*2800*/  @P3 BRA `(.L_x_2600) ;  /* 0xfffffff400903947 */ /* 0x000fec000383ffff */
.L_x_2599:
        /* <DEDUP_REMOVED lines=51> */
[----:B------:R-:W-:-:S04]  /*2b40*/  IMAD.WIDE.U32 R2, R27, R12, R2 ;  /* 0x0000000c1b027225 */ /* 0x000fc800078e0002 */
[----:B------:R-:W-:Y:S02]  /*2b50*/  IMAD R23, R12, R29, R13 ;  /* 0x0000001d0c177224 */ /* 0x000fe400078e020d */
        /* <DEDUP_REMOVED lines=12> */
[----:B------:R-:W-:-:S04]  /*2c20*/  IADD3 R12, P0, R22, UR20, RZ ;  /* 0x00000014160c7c10 */ /* 0x000fc8000ff1e0ff */
[----:B------:R-:W-:Y:S02]  /*2c30*/  IADD3 R3, R3, R13, RZ ;  /* 0x0000000d03037210 */ /* 0x000fe40007ffe0ff */
[----:B------:R-:W-:-:S05]  /*2c40*/  IADD3.X R13, R23, UR10, RZ, P0, !PT ;  /* 0x0000000a170d7c10 */ /* 0x000fca00087fe4ff */
[----:B------:R-:W2:Y:S01]  /*2c50*/  LDG.E.CONSTANT R23, desc[UR12][R12.64] ;  /* 0x0000000c0c177981 */ /* 0x000ea2000c1e9900 */
[----:B-----5:R-:W-:Y:S01]  /*2c60*/  SHF.R.S32.HI R29, RZ, 0x1f, R27 ;  /* 0x0000001fff1d7819 */ /* 0x020fe2000001141b */
[----:B----4-:R-:W-:Y:S02]  /*2c70*/  IMAD R21, R21, R27, RZ ;  /* 0x0000001b15157224 */ /* 0x010fe400078e02ff */
[----:B------:R-:W-:-:S04]  /*2c80*/  IMAD.WIDE.U32 R2, R27, R20, R2 ;  /* 0x000000141b027225 */ /* 0x000fc800078e0002 */
[----:B------:R-:W-:-:S04]  /*2c90*/  IMAD R21, R20, R29, R21 ;  /* 0x0000001d14157224 */ /* 0x000fc800078e0215 */
[----:B------:R-:W-:Y:S01]  /*2ca0*/  IMAD.IADD R3, R3, 0x1, R21 ;  /* 0x0000000103037824 */ /* 0x000fe200078e0215 */
[----:B------:R-:W-:Y:S01]  /*2cb0*/  IADD3 R22, P2, R12, UR20, RZ ;  /* 0x000000140c167c10 */ /* 0x000fe2000ff5e0ff */
[----:B------:R-:W-:Y:S01]  /*2cc0*/  UIADD3 UR6, UP1, UR6, -0x8, URZ ;  /* 0xfffffff806067890 */ /* 0x000fe2000ff3e03f */
[----:B------:R-:W-:Y:S01]  /*2cd0*/  PLOP3.LUT P0, PT, PT, PT, PT, 0x8, 0x0 ;  /* 0x000000000000781c */ /* 0x000fe20003f0e170 */
[----:B------:R-:W-:Y:S02]  /*2ce0*/  UIADD3 UR4, UP0, UR4, 0x8, URZ ;  /* 0x0000000804047890 */ /* 0x000fe4000ff1e03f */
[----:B------:R-:W-:Y:S02]  /*2cf0*/  UIADD3.X UR7, UR7, -0x1, URZ, UP1, !UPT ;  /* 0xffffffff07077890 */ /* 0x000fe40008ffe43f */
[----:B------:R-:W-:Y:S01]  /*2d00*/  UIADD3.X UR5, URZ, UR5, URZ, UP0, !UPT ;  /* 0x000000053f057290 */ /* 0x000fe200087fe43f */
[----:B--2---:R-:W-:Y:S01]  /*2d10*/  SHF.R.S32.HI R27, RZ, 0x1f, R23 ;  /* 0x0000001fff1b7819 */ /* 0x004fe20000011417 */
[----:B------:R-:W-:-:S02]  /*2d20*/  IMAD R20, R17, R23, RZ ;  /* 0x0000001711147224 */ /* 0x000fc400078e02ff */
[----:B------:R-:W-:-:S04]  /*2d30*/  IMAD.WIDE.U32 R2, R23, R16, R2 ;  /* 0x0000001017027225 */ /* 0x000fc800078e0002 */
[----:B------:R-:W-:Y:S01]  /*2d40*/  IMAD R27, R16, R27, R20 ;  /* 0x0000001b101b7224 */ /* 0x000fe200078e0214 */
[----:B------:R-:W-:-:S03]  /*2d50*/  IADD3.X R23, R13, UR10, RZ, P2, !PT ;  /* 0x0000000a0d177c10 */ /* 0x000fc600097fe4ff */
[----:B------:R-:W-:-:S07]  /*2d60*/  IMAD.IADD R3, R3, 0x1, R27 ;  /* 0x0000000103037824 */ /* 0x000fce00078e021b */
.L_x_2601:
[----:B------:R-:W-:-:S04]  /*2d70*/  ISETP.NE.U32.AND P2, PT, RZ, UR6, PT ;  /* 0x00000006ff007c0c */ /* 0x000fc8000bf45070 */
[----:B------:R-:W-:-:S13]  /*2d80*/  ISETP.NE.OR.EX P0, PT, RZ, UR7, P0, P2 ;  /* 0x00000007ff007c0c */ /* 0x000fda0008705720 */
[----:B------:R-:W-:Y:S05]  /*2d90*/  @!P0 BRA `(.L_x_2597) ;  /* 0x0000000000bc8947 */ /* 0x000fea0003800000 */
.L_x_2598:
[----:B------:R-:W-:Y:S01]  /*2da0*/  ULEA UR8, UP0, UR4, UR24, 0x3 ;  /* 0x0000001804087291 */ /* 0x000fe2000f80183f */
[----:B------:R-:W2:Y:S03]  /*2db0*/  LDG.E.CONSTANT R27, desc[UR12][R22.64] ;  /* 0x0000000c161b7981 */ /* 0x000ea6000c1e9900 */
[----:B------:R-:W-:Y:S02]  /*2dc0*/  ULEA.HI.X UR9, UR4, UR25, UR5, 0x3, UP0 ;  /* 0x0000001904097291 */ /* 0x000fe400080f1c05 */
[----:B------:R-:W-:-:S04]  /*2dd0*/  MOV R12, UR8 ;  /* 0x00000008000c7c02 */ /* 0x000fc80008000f00 */
[----:B------:R-:W-:-:S05]  /*2de0*/  IMAD.U32 R13, RZ, RZ, UR9 ;  /* 0x00000009ff0d7e24 */ /* 0x000fca000f8e00ff */
[----:B------:R-:W3:Y:S01]  /*2df0*/  LDG.E.64 R20, desc[UR12][R12.64] ;  /* 0x0000000c0c147981 */ /* 0x000ee2000c1e1b00 */
[----:B------:R-:W-:-:S04]  /*2e00*/  IADD3 R16, P0, R22, UR20, RZ ;  /* 0x0000001416107c10 */ /* 0x000fc8000ff1e0ff */
[----:B------:R-:W-:Y:S02]  /*2e10*/  IADD3.X R17, R23, UR10, RZ, P0, !PT ;  /* 0x0000000a17117c10 */ /* 0x000fe400087fe4ff */
[----:B------:R-:W-:-:S03]  /*2e20*/  IADD3 R26, P0, R16, UR20, RZ ;  /* 0x00000014101a7c10 */ /* 0x000fc6000ff1e0ff */
[----:B------:R-:W4:Y:S01]  /*2e30*/  LDG.E.CONSTANT R28, desc[UR12][R16.64] ;  /* 0x0000000c101c7981 */ /* 0x000f22000c1e9900 */
[----:B--2---:R-:W-:Y:S01]  /*2e40*/  SHF.R.S32.HI R23, RZ, 0x1f, R27 ;  /* 0x0000001fff177819 */ /* 0x004fe2000001141b */
[----:B---3--:R-:W-:-:S04]  /*2e50*/  IMAD R21, R21, R27, RZ ;  /* 0x0000001b15157224 */ /* 0x008fc800078e02ff */
[C---:B------:R-:W-:Y:S02]  /*2e60*/  IMAD R21, R20.reuse, R23, R21 ;  /* 0x0000001714157224 */ /* 0x040fe400078e0215 */
[----:B------:R-:W2:Y:S01]  /*2e70*/  LDG.E.64 R22, desc[UR12][R12.64+0x8] ;  /* 0x0000080c0c167981 */ /* 0x000ea2000c1e1b00 */
[----:B------:R-:W-:Y:S01]  /*2e80*/  IMAD.WIDE.U32 R2, R20, R27, R2 ;  /* 0x0000001b14027225 */ /* 0x000fe200078e0002 */
[----:B------:R-:W-:-:S03]  /*2e90*/  IADD3.X R27, R17, UR10, RZ, P0, !PT ;  /* 0x0000000a111b7c10 */ /* 0x000fc600087fe4ff */
[----:B------:R-:W-:Y:S02]  /*2ea0*/  IMAD.IADD R3, R3, 0x1, R21 ;  /* 0x0000000103037824 */ /* 0x000fe400078e0215 */
[----:B------:R-:W3:Y:S04]  /*2eb0*/  LDG.E.CONSTANT R29, desc[UR12][R26.64] ;  /* 0x0000000c1a1d7981 */ /* 0x000ee8000c1e9900 */
[----:B------:R-:W5:Y:S01]  /*2ec0*/  LDG.E.64 R20, desc[UR12][R12.64+0x10] ;  /* 0x0000100c0c147981 */ /* 0x000f62000c1e1b00 */
[----:B----4-:R-:W-:-:S03]  /*2ed0*/  SHF.R.S32.HI R16, RZ, 0x1f, R28 ;  /* 0x0000001fff107819 */ /* 0x010fc6000001141c */
[----:B------:R-:W4:Y:S01]  /*2ee0*/  LDG.E.64 R12, desc[UR12][R12.64+0x18] ;  /* 0x0000180c0c0c7981 */ /* 0x000f22000c1e1b00 */
[----:B--2---:R-:W-:-:S04]  /*2ef0*/  IMAD R23, R23, R28, RZ ;  /* 0x0000001c17177224 */ /* 0x004fc800078e02ff */
[----:B------:R-:W-:Y:S01]  /*2f00*/  IMAD R23, R22, R16, R23 ;  /* 0x0000001016177224 */ /* 0x000fe200078e0217 */
[----:B------:R-:W-:Y:S01]  /*2f10*/  IADD3 R16, P0, R26, UR20, RZ ;  /* 0x000000141a107c10 */ /* 0x000fe2000ff1e0ff */
[----:B------:R-:W-:Y:S01]  /*2f20*/  IMAD.WIDE.U32 R2, R22, R28, R2 ;  /* 0x0000001c16027225 */ /* 0x000fe200078e0002 */
[----:B---3--:R-:W-:Y:S02]  /*2f30*/  SHF.R.S32.HI R22, RZ, 0x1f, R29 ;  /* 0x0000001fff167819 */ /* 0x008fe4000001141d */
[----:B------:R-:W-:Y:S01]  /*2f40*/  IADD3.X R17, R27, UR10, RZ, P0, !PT ;  /* 0x0000000a1b117c10 */ /* 0x000fe200087fe4ff */
[----:B-----5:R-:W-:-:S04]  /*2f50*/  IMAD R21, R21, R29, RZ ;  /* 0x0000001d15157224 */ /* 0x020fc800078e02ff */
[----:B------:R-:W-:Y:S02]  /*2f60*/  IMAD R22, R20, R22, R21 ;  /* 0x0000001614167224 */ /* 0x000fe400078e0215 */
[----:B------:R-:W2:Y:S01]  /*2f70*/  LDG.E.CONSTANT R21, desc[UR12][R16.64] ;  /* 0x0000000c10157981 */ /* 0x000ea2000c1e9900 */
[----:B------:R-:W-:Y:S01]  /*2f80*/  UIADD3 UR6, UP0, UR6, -0x4, URZ ;  /* 0xfffffffc06067890 */ /* 0x000fe2000ff1e03f */
[----:B------:R-:W-:-:S03]  /*2f90*/  IADD3 R3, R3, R23, RZ ;  /* 0x0000001703037210 */ /* 0x000fc60007ffe0ff */
[----:B------:R-:W-:Y:S02]  /*2fa0*/  UIADD3.X UR7, UR7, -0x1, URZ, UP0, !UPT ;  /* 0xffffffff07077890 */ /* 0x000fe400087fe43f */
[----:B------:R-:W-:Y:S01]  /*2fb0*/  ISETP.NE.U32.AND P0, PT, RZ, UR6, PT ;  /* 0x00000006ff007c0c */ /* 0x000fe2000bf05070 */
[----:B------:R-:W-:-:S03]  /*2fc0*/  IMAD.WIDE.U32 R2, R20, R29, R2 ;  /* 0x0000001d14027225 */ /* 0x000fc600078e0002 */
[----:B------:R-:W-:Y:S01]  /*2fd0*/  ISETP.NE.AND.EX P0, PT, RZ, UR7, PT, P0 ;  /* 0x00000007ff007c0c */ /* 0x000fe2000bf05300 */
[----:B------:R-:W-:Y:S01]  /*2fe0*/  IMAD.IADD R3, R3, 0x1, R22 ;  /* 0x0000000103037824 */ /* 0x000fe200078e0216 */
[----:B------:R-:W-:Y:S01]  /*2ff0*/  UIADD3 UR4, UP0, UR4, 0x4, URZ ;  /* 0x0000000404047890 */ /* 0x000fe2000ff1e03f */
[----:B------:R-:W-:-:S03]  /*3000*/  IADD3 R22, P2, R16, UR20, RZ ;  /* 0x0000001410167c10 */ /* 0x000fc6000ff5e0ff */
[----:B------:R-:W-:Y:S01]  /*3010*/  UIADD3.X UR5, URZ, UR5, URZ, UP0, !UPT ;  /* 0x000000053f057290 */ /* 0x000fe200087fe43f */
[----:B--2---:R-:W-:Y:S01]  /*3020*/  SHF.R.S32.HI R20, RZ, 0x1f, R21 ;  /* 0x0000001fff147819 */ /* 0x004fe20000011415 */
[-C--:B----4-:R-:W-:Y:S02]  /*3030*/  IMAD R23, R13, R21.reuse, RZ ;  /* 0x000000150d177224 */ /* 0x090fe400078e02ff */
[----:B------:R-:W-:-:S04]  /*3040*/  IMAD.WIDE.U32 R2, R12, R21, R2 ;  /* 0x000000150c027225 */ /* 0x000fc800078e0002 */
[----:B------:R-:W-:-:S04]  /*3050*/  IMAD R23, R12, R20, R23 ;  /* 0x000000140c177224 */ /* 0x000fc800078e0217 */
[----:B------:R-:W-:Y:S01]  /*3060*/  IMAD.IADD R3, R3, 0x1, R23 ;  /* 0x0000000103037824 */ /* 0x000fe200078e0217 */
[----:B------:R-:W-:Y:S01]  /*3070*/  IADD3.X R23, R17, UR10, RZ, P2, !PT ;  /* 0x0000000a11177c10 */ /* 0x000fe200097fe4ff */
[----:B------:R-:W-:Y:S06]  /*3080*/  @P0 BRA `(.L_x_2598) ;  /* 0xfffffffc00440947 */ /* 0x000fec000383ffff */
.L_x_2597:
[----:B------:R-:W-:-:S06]  /*3090*/  ULOP3.LUT UR16, UR16, 0x3, URZ, 0xc0, !UPT ;  /* 0x0000000310107892 */ /* 0x000fcc000f8ec03f */
[----:B------:R-:W-:-:S04]  /*30a0*/  ISETP.NE.U32.AND P0, PT, RZ, UR16, PT ;  /* 0x00000010ff007c0c */ /* 0x000fc8000bf05070 */
[----:B------:R-:W-:-:S13]  /*30b0*/  ISETP.NE.AND.EX P0, PT, RZ, RZ, PT, P0 ;  /* 0x000000ffff00720c */ /* 0x000fda0003f05300 */
[----:B------:R-:W-:Y:S05]  /*30c0*/  @!P0 BRA `(.L_x_2596) ;  /* 0x0000000000e08947 */ /* 0x000fea0003800000 */
[----:B------:R-:W-:Y:S01]  /*30d0*/  UIMAD UR7, UR5, UR18, URZ ;  /* 0x00000012050772a4 */ /* 0x000fe2000f8e023f */
[----:B------:R-:W-:Y:S01]  /*30e0*/  MOV R21, UR4 ;  /* 0x0000000400157c02 */ /* 0x000fe20008000f00 */
[----:B------:R-:W-:Y:S01]  /*30f0*/  ULDC.64 UR8, c[0x0][0x230] ;  /* 0x00008c0000087ab9 */ /* 0x000fe20000000a00 */
[----:B------:R-:W-:Y:S01]  /*3100*/  ULDC UR15, c[0x0][0x23c] ;  /* 0x00008f00000f7ab9 */ /* 0x000fe20000000800 */
[----:B------:R-:W-:Y:S01]  /*3110*/  IMAD.MOV.U32 R18, RZ, RZ, R14 ;  /* 0x000000ffff127224 */ /* 0x000fe200078e000e */
        /* <DEDUP_REMOVED lines=9> */
[----:B------:R-:W-:-:S05]  /*31b0*/  IMAD.U32 R13, RZ, RZ, UR5 ;  /* 0x00000005ff0d7e24 */ /* 0x000fca000f8e00ff */
[----:B------:R-:W2:Y:S04]  /*31c0*/  LDG.E.CONSTANT R17, desc[UR12][R16.64] ;  /* 0x0000000c10117981 */ /* 0x000ea8000c1e9900 */
[----:B------:R-:W3:Y:S01]  /*31d0*/  LDG.E.64 R20, desc[UR12][R12.64] ;  /* 0x0000000c0c147981 */ /* 0x000ee2000c1e1b00 */
[----:B------:R-:W-:-:S04]  /*31e0*/  UISETP.NE.U32.AND UP0, UPT, UR16, 0x1, UPT ;  /* 0x000000011000788c */ /* 0x000fc8000bf05070 */
[----:B------:R-:W-:-:S06]  /*31f0*/  UISETP.NE.AND.EX UP0, UPT, URZ, URZ, UPT, UP0 ;  /* 0x0000003f3f00728c */ /* 0x000fcc000bf05300 */
[----:B------:R-:W-:Y:S02]  /*3200*/  PLOP3.LUT P0, PT, PT, PT, UP0, 0x80, 0x0 ;  /* 0x000000000000781c */ /* 0x000fe40003f0f008 */
[----:B--2---:R-:W-:Y:S01]  /*3210*/  SHF.R.S32.HI R23, RZ, 0x1f, R17 ;  /* 0x0000001fff177819 */ /* 0x004fe20000011411 */
[----:B---3--:R-:W-:Y:S02]  /*3220*/  IMAD R21, R21, R17, RZ ;  /* 0x0000001115157224 */ /* 0x008fe400078e02ff */
[----:B------:R-:W-:-:S04]  /*3230*/  IMAD.WIDE.U32 R2, R17, R20, R2 ;  /* 0x0000001411027225 */ /* 0x000fc800078e0002 */
[----:B------:R-:W-:-:S04]  /*3240*/  IMAD R21, R20, R23, R21 ;  /* 0x0000001714157224 */ /* 0x000fc800078e0215 */
[----:B------:R-:W-:Y:S01]  /*3250*/  IMAD.IADD R3, R3, 0x1, R21 ;  /* 0x0000000103037824 */ /* 0x000fe200078e0215 */
[----:B------:R-:W-:Y:S06]  /*3260*/  @!P0 BRA `(.L_x_2596) ;  /* 0x0000000000788947 */ /* 0x000fec0003800000 */
[----:B------:R-:W-:Y:S01]  /*3270*/  UISETP.NE.U32.AND UP0, UPT, UR16, 0x2, UPT ;  /* 0x000000021000788c */ /* 0x000fe2000bf05070 */
[----:B------:R-:W-:Y:S01]  /*3280*/  IMAD.U32 R21, RZ, RZ, UR18 ;  /* 0x00000012ff157e24 */ /* 0x000fe2000f8e00ff */
[----:B------:R-:W-:Y:S02]  /*3290*/  ULDC.64 UR6, c[0x0][0x238] ;  /* 0x00008e0000067ab9 */ /* 0x000fe40000000a00 */
[----:B------:R-:W-:Y:S02]  /*32a0*/  UISETP.NE.AND.EX UP0, UPT, URZ, URZ, UPT, UP0 ;  /* 0x0000003f3f00728c */ /* 0x000fe4000bf05300 */
[----:B------:R-:W-:-:S04]  /*32b0*/  UIMAD.WIDE.U32 UR4, UR4, UR18, UR6 ;  /* 0x00000012040472a5 */ /* 0x000fc8000f8e0006 */
[----:B------:R-:W-:Y:S02]  /*32c0*/  PLOP3.LUT P0, PT, PT, PT, UP0, 0x80, 0x0 ;  /* 0x000000000000781c */ /* 0x000fe40003f0f008 */
[----:B------:R-:W-:Y:S02]  /*32d0*/  IADD3 R14, P2, R14, UR4, RZ ;  /* 0x000000040e0e7c10 */ /* 0x000fe4000ff5e0ff */
[----:B------:R-:W-:-:S04]  /*32e0*/  MOV R15, UR5 ;  /* 0x00000005000f7c02 */ /* 0x000fc80008000f00 */
[----:B------:R-:W-:Y:S01]  /*32f0*/  IADD3.X R19, R19, UR8, R15, P2, !PT ;  /* 0x0000000813137c10 */ /* 0x000fe200097fe40f */
[----:B------:R-:W-:Y:S01]  /*3300*/  IMAD.U32 R15, RZ, RZ, UR18 ;  /* 0x00000012ff0f7e24 */ /* 0x000fe2000f8e00ff */
[----:B------:R-:W-:-:S04]  /*3310*/  LEA R16, P2, R14, UR10, 0x2 ;  /* 0x0000000a0e107c11 */ /* 0x000fc8000f8410ff */
[----:B------:R-:W-:Y:S02]  /*3320*/  LEA.HI.X R17, R14, UR11, R19, 0x2, P2 ;  /* 0x0000000b0e117c11 */ /* 0x000fe400090f1413 */
[----:B------:R-:W-:Y:S01]  /*3330*/  @P0 LEA R14, P2, R15, R16, 0x2 ;  /* 0x000000100f0e0211 */ /* 0x000fe200078410ff */
[----:B------:R-:W2:Y:S01]  /*3340*/  LDG.E.64 R18, desc[UR12][R12.64+0x8] ;  /* 0x0000080c0c127981 */ /* 0x000ea2000c1e1b00 */
[----:B------:R-:W-:-:S03]  /*3350*/  MOV R15, UR15 ;  /* 0x0000000f000f7c02 */ /* 0x000fc60008000f00 */
[----:B------:R-:W3:Y:S01]  /*3360*/  LDG.E.CONSTANT R23, desc[UR12][R16.64] ;  /* 0x0000000c10177981 */ /* 0x000ee2000c1e9900 */
[----:B------:R-:W-:-:S03]  /*3370*/  @P0 LEA.HI.X R15, R21, R17, R15, 0x2, P2 ;  /* 0x00000011150f0211 */ /* 0x000fc600010f140f */
[----:B------:R-:W4:Y:S04]  /*3380*/  @P0 LDG.E.64 R20, desc[UR12][R12.64+0x10] ;  /* 0x0000100c0c140981 */ /* 0x000f28000c1e1b00 */
[----:B------:R-:W5:Y:S01]  /*3390*/  @P0 LDG.E.CONSTANT R15, desc[UR12][R14.64] ;  /* 0x0000000c0e0f0981 */ /* 0x000f62000c1e9900 */
        /* <DEDUP_REMOVED lines=9> */
[----:B------:R-:W-:Y:S01]  /*3430*/  @P0 IMAD.IADD R3, R21, 0x1, R17 ;  /* 0x0000000115030824 */ /* 0x000fe200078e0211 */
[----:B------:R-:W-:-:S07]  /*3440*/  @P0 MOV R2, R20 ;  /* 0x0000001400020202 */ /* 0x000fce0000000f00 */
.L_x_2596:
[----:B------:R-:W-:Y:S05]  /*3450*/  BSYNC B0 ;  /* 0x0000000000007941 */ /* 0x000fea0003800000 */
.L_x_2595:
[----:B------:R-:W-:Y:S01]  /*3460*/  ULDC UR11, c[0x0][0x210] ;  /* 0x00008400000b7ab9 */ /* 0x000fe20000000800 */
[----:B-----5:R-:W-:Y:S01]  /*3470*/  VIADD R12, R0, 0x100 ;  /* 0x00000100000c7836 */ /* 0x020fe20000000000 */
        /* <DEDUP_REMOVED lines=27> */
[----:B------:R-:W-:Y:S02]  /*3630*/  UIMAD.WIDE.U32 UR20, UR18, 0x4, URZ ;  /* 0x00000004121478a5 */ /* 0x000fe4000f8e003f */
[----:B------:R-:W-:Y:S01]  /*3640*/  MOV R14, UR7 ;  /* 0x00000007000e7c02 */ /* 0x000fe20008000f00 */
[----:B------:R-:W-:Y:S01]  /*3650*/  UMOV UR5, URZ ;  /* 0x0000003f00057c82 */ /* 0x000fe20008000000 */
[----:B------:R-:W-:-:S02]  /*3660*/  UIADD3 UR10, UR21, UR4, URZ ;  /* 0x00000004150a7290 */ /* 0x000fc4000fffe03f */
[----:B------:R-:W-:Y:S01]  /*3670*/  ISETP.GT.AND.EX P0, PT, R14, RZ, PT, P0 ;  /* 0x000000ff0e00720c */ /* 0x000fe20003f04300 */
[----:B------:R-:W-:Y:S01]  /*3680*/  UMOV UR4, URZ ;  /* 0x0000003f00047c82 */ /* 0x000fe20008000000 */
[----:B------:R-:W-:Y:S01]  /*3690*/  LEA R14, P2, R12, UR8, 0x2 ;  /* 0x000000080c0e7c11 */ /* 0x000fe2000f8410ff */
[----:B------:R-:W-:-:S03]  /*36a0*/  ULDC.64 UR24, c[0x0][0x230] ;  /* 0x00008c0000187ab9 */ /* 0x000fc60000000a00 */
[----:B------:R-:W-:-:S07]  /*36b0*/  LEA.HI.X R15, R12, UR9, R15, 0x2, P2 ;  /* 0x000000090c0f7c11 */ /* 0x000fce00090f140f */
        /* <DEDUP_REMOVED lines=8> */
.L_x_2607:
[----:B------:R-:W-:Y:S01]  /*3740*/  ULEA UR8, UP0, UR4, UR22, 0x3 ;  /* 0x0000001604087291 */ /* 0x000fe2000f80183f */
[----:B------:R-:W2:Y:S03]  /*3750*/  LDG.E.CONSTANT R27, desc[UR12][R14.64] ;  /* 0x0000000c0e1b7981 */ /* 0x000ea6000c1e9900 */
[----:B------:R-:W-:Y:S02]  /*3760*/  ULEA.HI.X UR9, UR4, UR23, UR5, 0x3, UP0 ;  /* 0x0000001704097291 */ /* 0x000fe400080f1c05 */
[----:B------:R-:W-:-:S04]  /*3770*/  IMAD.U32 R20, RZ, RZ, UR8 ;  /* 0x00000008ff147e24 */ /* 0x000fc8000f8e00ff */
[----:B------:R-:W-:-:S05]  /*3780*/  MOV R21, UR9 ;  /* 0x0000000900157c02 */ /* 0x000fca0008000f00 */
[----:B------:R-:W3:Y:S01]  /*3790*/  LDG.E.64 R18, desc[UR12][R20.64] ;  /* 0x0000000c14127981 */ /* 0x000ee2000c1e1b00 */
[----:B------:R-:W-:-:S04]  /*37a0*/  IADD3 R22, P2, R14, UR20, RZ ;  /* 0x000000140e167c10 */ /* 0x000fc8000ff5e0ff */
[----:B------:R-:W-:Y:S02]  /*37b0*/  IADD3.X R23, R15, UR10, RZ, P2, !PT ;  /* 0x0000000a0f177c10 */ /* 0x000fe400097fe4ff */
[----:B------:R-:W4:Y:S04]  /*37c0*/  LDG.E.64 R14, desc[UR12][R20.64+0x8] ;  /* 0x0000080c140e7981 */ /* 0x000f28000c1e1b00 */
[----:B------:R0:W5:Y:S01]  /*37d0*/  LDG.E.CONSTANT R29, desc[UR12][R22.64] ;  /* 0x0000000c161d7981 */ /* 0x000162000c1e9900 */
[----:B------:R-:W-:-:S04]  /*37e0*/  IADD3 R16, P2, R22, UR20, RZ ;  /* 0x0000001416107c10 */ /* 0x000fc8000ff5e0ff */
[----:B------:R-:W-:Y:S02]  /*37f0*/  IADD3.X R17, R23, UR10, RZ, P2, !PT ;  /* 0x0000000a17117c10 */ /* 0x000fe400097fe4ff */
[----:B0-----:R-:W-:-:S04]  /*3800*/  IADD3 R22, P2, R16, UR20, RZ ;  /* 0x0000001410167c10 */ /* 0x001fc8000ff5e0ff */
[----:B------:R-:W-:Y:S02]  /*3810*/  IADD3.X R23, R17, UR10, RZ, P2, !PT ;  /* 0x0000000a11177c10 */ /* 0x000fe400097fe4ff */
[----:B--2---:R-:W-:Y:S01]  /*3820*/  SHF.R.S32.HI R26, RZ, 0x1f, R27 ;  /* 0x0000001fff1a7819 */ /* 0x004fe2000001141b */
[----:B---3--:R-:W-:Y:S02]  /*3830*/  IMAD R19, R19, R27, RZ ;  /* 0x0000001b13137224 */ /* 0x008fe400078e02ff */
[----:B------:R-:W-:Y:S02]  /*3840*/  IMAD.WIDE.U32 R4, R27, R18, R4 ;  /* 0x000000121b047225 */ /* 0x000fe400078e0004 */
[----:B------:R-:W2:Y:S02]  /*3850*/  LDG.E.CONSTANT R27, desc[UR12][R16.64] ;  /* 0x0000000c101b7981 */ /* 0x000ea4000c1e9900 */
[----:B------:R-:W-:Y:S02]  /*3860*/  IMAD R26, R18, R26, R19 ;  /* 0x0000001a121a7224 */ /* 0x000fe400078e0213 */
[----:B------:R-:W3:Y:S02]  /*3870*/  LDG.E.64 R18, desc[UR12][R20.64+0x10] ;  /* 0x0000100c14127981 */ /* 0x000ee4000c1e1b00 */
[----:B------:R-:W-:Y:S01]  /*3880*/  IMAD.IADD R5, R5, 0x1, R26 ;  /* 0x0000000105057824 */ /* 0x000fe200078e021a */
[----:B-----5:R-:W-:Y:S01]  /*3890*/  SHF.R.S32.HI R26, RZ, 0x1f, R29 ;  /* 0x0000001fff1a7819 */ /* 0x020fe2000001141d */
[----:B----4-:R-:W-:-:S02]  /*38a0*/  IMAD R15, R15, R29, RZ ;  /* 0x0000001d0f0f7224 */ /* 0x010fc400078e02ff */
[----:B------:R-:W-:Y:S01]  /*38b0*/  IMAD.WIDE.U32 R4, R29, R14, R4 ;  /* 0x0000000e1d047225 */ /* 0x000fe200078e0004 */
[----:B------:R-:W4:Y:S04]  /*38c0*/  LDG.E.64 R16, desc[UR12][R20.64+0x18] ;  /* 0x0000180c14107981 */ /* 0x000f28000c1e1b00 */
[----:B------:R-:W4:Y:S01]  /*38d0*/  LDG.E.CONSTANT R29, desc[UR12][R22.64] ;  /* 0x0000000c161d7981 */ /* 0x000f22000c1e9900 */
[----:B------:R-:W-:Y:S01]  /*38e0*/  IMAD R15, R14, R26, R15 ;  /* 0x0000001a0e0f7224 */ /* 0x000fe200078e020f */
[----:B------:R-:W-:-:S03]  /*38f0*/  IADD3 R14, P2, R22, UR20, RZ ;  /* 0x00000014160e7c10 */ /* 0x000fc6000ff5e0ff */
[----:B------:R-:W-:Y:S01]  /*3900*/  IMAD.IADD R5, R5, 0x1, R15 ;  /* 0x0000000105057824 */ /* 0x000fe200078e020f */
[----:B------:R-:W-:Y:S02]  /*3910*/  IADD3.X R15, R23, UR10, RZ, P2, !PT ;  /* 0x0000000a170f7c10 */ /* 0x000fe400097fe4ff */
[----:B------:R-:W5:Y:S01]  /*3920*/  LDG.E.64 R22, desc[UR12][R20.64+0x20] ;  /* 0x0000200c14167981 */ /* 0x000f62000c1e1b00 */
[----:B--2---:R-:W-:Y:S01]  /*3930*/  SHF.R.S32.HI R26, RZ, 0x1f, R27 ;  /* 0x0000001fff1a7819 */ /* 0x004fe2000001141b */
[----:B---3--:R-:W-:Y:S02]  /*3940*/  IMAD R19, R19, R27, RZ ;  /* 0x0000001b13137224 */ /* 0x008fe400078e02ff */
[----:B------:R-:W-:Y:S02]  /*3950*/  IMAD.WIDE.U32 R4, R27, R18, R4 ;  /* 0x000000121b047225 */ /* 0x000fe400078e0004 */
[----:B------:R-:W2:Y:S02]  /*3960*/  LDG.E.CONSTANT R27, desc[UR12][R14.64] ;  /* 0x0000000c0e1b7981 */ /* 0x000ea4000c1e9900 */
[----:B------:R-:W-:Y:S01]  /*3970*/  IMAD R19, R18, R26, R19 ;  /* 0x0000001a12137224 */ /* 0x000fe200078e0213 */
[----:B------:R-:W-:-:S04]  /*3980*/  IADD3 R18, P2, R14, UR20, RZ ;  /* 0x000000140e127c10 */ /* 0x000fc8000ff5e0ff */
[----:B------:R-:W-:Y:S02]  /*3990*/  IADD3 R5, R5, R19, RZ ;  /* 0x0000001305057210 */ /* 0x000fe40007ffe0ff */
[----:B------:R-:W-:Y:S01]  /*39a0*/  IADD3.X R19, R15, UR10, RZ, P2, !PT ;  /* 0x0000000a0f137c10 */ /* 0x000fe200097fe4ff */
[----:B----4-:R-:W-:Y:S01]  /*39b0*/  IMAD R17, R17, R29, RZ ;  /* 0x0000001d11117224 */ /* 0x010fe200078e02ff */
[----:B------:R-:W-:Y:S01]  /*39c0*/  SHF.R.S32.HI R26, RZ, 0x1f, R29 ;  /* 0x0000001fff1a7819 */ /* 0x000fe2000001141d */
[----:B------:R-:W-:Y:S01]  /*39d0*/  IMAD.WIDE.U32 R4, R29, R16, R4 ;  /* 0x000000101d047225 */ /* 0x000fe200078e0004 */
[----:B------:R-:W3:Y:S04]  /*39e0*/  LDG.E.64 R14, desc[UR12][R20.64+0x28] ;  /* 0x0000280c140e7981 */ /* 0x000ee8000c1e1b00 */
[----:B------:R-:W4:Y:S01]  /*39f0*/  LDG.E.CONSTANT R29, desc[UR12][R18.64] ;  /* 0x0000000c121d7981 */ /* 0x000f22000c1e9900 */
[----:B------:R-:W-:Y:S01]  /*3a00*/  IMAD R17, R16, R26, R17 ;  /* 0x0000001a10117224 */ /* 0x000fe200078e0211 */
[----:B------:R-:W-:-:S03]  /*3a10*/  IADD3 R16, P2, R18, UR20, RZ ;  /* 0x0000001412107c10 */ /* 0x000fc6000ff5e0ff */
[----:B------:R-:W-:Y:S01]  /*3a20*/  IMAD.IADD R5, R5, 0x1, R17 ;  /* 0x0000000105057824 */ /* 0x000fe200078e0211 */
[----:B------:R-:W-:Y:S02]  /*3a30*/  IADD3.X R17, R19, UR10, RZ, P2, !PT ;  /* 0x0000000a13117c10 */ /* 0x000fe400097fe4ff */
[----:B------:R-:W3:Y:S01]  /*3a40*/  LDG.E.64 R18, desc[UR12][R20.64+0x30] ;  /* 0x0000300c14127981 */ /* 0x000ee2000c1e1b00 */
[----:B--2---:R-:W-:Y:S01]  /*3a50*/  SHF.R.S32.HI R26, RZ, 0x1f, R27 ;  /* 0x0000001fff1a7819 */ /* 0x004fe2000001141b */
[----:B-----5:R-:W-:Y:S02]  /*3a60*/  IMAD R23, R23, R27, RZ ;  /* 0x0000001b17177224 */ /* 0x020fe400078e02ff */
[----:B------:R-:W-:Y:S02]  /*3a70*/  IMAD.WIDE.U32 R4, R27, R22, R4 ;  /* 0x000000161b047225 */ /* 0x000fe400078e0004 */
[----:B------:R-:W2:Y:S02]  /*3a80*/  LDG.E.CONSTANT R27, desc[UR12][R16.64] ;  /* 0x0000000c101b7981 */ /* 0x000ea4000c1e9900 */
[----:B------:R-:W-:Y:S01]  /*3a90*/  IMAD R23, R22, R26, R23 ;  /* 0x0000001a16177224 */ /* 0x000fe200078e0217 */
[----:B------:R-:W-:-:S03]  /*3aa0*/  IADD3 R22, P2, R16, UR20, RZ ;  /* 0x0000001410167c10 */ /* 0x000fc6000ff5e0ff */
[----:B------:R-:W-:Y:S01]  /*3ab0*/  IMAD.IADD R5, R5, 0x1, R23 ;  /* 0x0000000105057824 */ /* 0x000fe200078e0217 */
[----:B------:R-:W-:Y:S02]  /*3ac0*/  IADD3.X R23, R17, UR10, RZ, P2, !PT ;  /* 0x0000000a11177c10 */ /* 0x000fe400097fe4ff */
[----:B------:R-:W5:Y:S01]  /*3ad0*/  LDG.E.64 R16, desc[UR12][R20.64+0x38] ;  /* 0x0000380c14107981 */ /* 0x000f62000c1e1b00 */
[----:B----4-:R-:W-:Y:S01]  /*3ae0*/  SHF.R.S32.HI R26, RZ, 0x1f, R29 ;  /* 0x0000001fff1a7819 */ /* 0x010fe2000001141d */
[----:B---3--:R-:W-:Y:S02]  /*3af0*/  IMAD R15, R15, R29, RZ ;  /* 0x0000001d0f0f7224 */ /* 0x008fe400078e02ff */
[----:B------:R-:W-:Y:S02]  /*3b00*/  IMAD.WIDE.U32 R4, R29, R14, R4 ;  /* 0x0000000e1d047225 */ /* 0x000fe400078e0004 */
[----:B------:R-:W3:Y:S02]  /*3b10*/  LDG.E.CONSTANT R29, desc[UR12][R22.64] ;  /* 0x0000000c161d7981 */ /* 0x000ee4000c1e9900 */
[----:B------:R-:W-:Y:S01]  /*3b20*/  IMAD R15, R14, R26, R15 ;  /* 0x0000001a0e0f7224 */ /* 0x000fe200078e020f */
[----:B------:R-:W-:-:S04]  /*3b30*/  IADD3 R14, P2, R22, UR20, RZ ;  /* 0x00000014160e7c10 */ /* 0x000fc8000ff5e0ff */
[----:B------:R-:W-:Y:S02]  /*3b40*/  IADD3 R5, R5, R15, RZ ;  /* 0x0000000f05057210 */ /* 0x000fe40007ffe0ff */
[----:B------:R-:W-:Y:S02]  /*3b50*/  IADD3.X R15, R23, UR10, RZ, P2, !PT ;  /* 0x0000000a170f7c10 */ /* 0x000fe400097fe4ff */
[----:B------:R-:W4:Y:S01]  /*3b60*/  LDG.E.64 R22, desc[UR12][R20.64+0x40] ;  /* 0x0000400c14167981 */ /* 0x000f22000c1e1b00 */
[----:B--2---:R-:W-:Y:S01]  /*3b70*/  SHF.R.S32.HI R26, RZ, 0x1f, R27 ;  /* 0x0000001fff1a7819 */ /* 0x004fe2000001141b */
[----:B------:R-:W-:Y:S02]  /*3b80*/  IMAD R19, R19, R27, RZ ;  /* 0x0000001b13137224 */ /* 0x000fe400078e02ff */
[----:B------:R-:W-:Y:S02]  /*3b90*/  IMAD.WIDE.U32 R4, R27, R18, R4 ;  /* 0x000000121b047225 */ /* 0x000fe400078e0004 */
[----:B------:R-:W2:Y:S02]  /*3ba0*/  LDG.E.CONSTANT R27, desc[UR12][R14.64] ;  /* 0x0000000c0e1b7981 */ /* 0x000ea4000c1e9900 */
[----:B------:R-:W-:Y:S01]  /*3bb0*/  IMAD R19, R18, R26, R19 ;  /* 0x0000001a12137224 */ /* 0x000fe200078e0213 */
[----:B------:R-:W-:-:S03]  /*3bc0*/  IADD3 R18, P2, R14, UR20, RZ ;  /* 0x000000140e127c10 */ /* 0x000fc6000ff5e0ff */
[----:B------:R-:W-:Y:S01]  /*3bd0*/  IMAD.IADD R5, R5, 0x1, R19 ;  /* 0x0000000105057824 */ /* 0x000fe200078e0213 */
[----:B------:R-:W-:Y:S02]  /*3be0*/  IADD3.X R19, R15, UR10, RZ, P2, !PT ;  /* 0x0000000a0f137c10 */ /* 0x000fe400097fe4ff */
[----:B------:R-:W4:Y:S01]  /*3bf0*/  LDG.E.64 R14, desc[UR12][R20.64+0x48] ;  /* 0x0000480c140e7981 */ /* 0x000f22000c1e1b00 */
[----:B---3--:R-:W-:Y:S01]  /*3c00*/  SHF.R.S32.HI R26, RZ, 0x1f, R29 ;  /* 0x0000001fff1a7819 */ /* 0x008fe2000001141d */
[----:B-----5:R-:W-:Y:S02]  /*3c10*/  IMAD R17, R17, R29, RZ ;  /* 0x0000001d11117224 */ /* 0x020fe400078e02ff */
[----:B------:R-:W-:Y:S02]  /*3c20*/  IMAD.WIDE.U32 R4, R29, R16, R4 ;  /* 0x000000101d047225 */ /* 0x000fe400078e0004 */
[----:B------:R-:W3:Y:S02]  /*3c30*/  LDG.E.CONSTANT R29, desc[UR12][R18.64] ;  /* 0x0000000c121d7981 */ /* 0x000ee4000c1e9900 */
[----:B------:R-:W-:Y:S01]  /*3c40*/  IMAD R17, R16, R26, R17 ;  /* 0x0000001a10117224 */ /* 0x000fe200078e0211 */
[----:B------:R-:W-:-:S03]  /*3c50*/  IADD3 R16, P2, R18, UR20, RZ ;  /* 0x0000001412107c10 */ /* 0x000fc6000ff5e0ff */
[----:B------:R-:W-:Y:S01]  /*3c60*/  IMAD.IADD R5, R5, 0x1, R17 ;  /* 0x0000000105057824 */ /* 0x000fe200078e0211 */
[----:B------:R-:W-:Y:S02]  /*3c70*/  IADD3.X R17, R19, UR10, RZ, P2, !PT ;  /* 0x0000000a13117c10 */ /* 0x000fe400097fe4ff */
[----:B------:R-:W5:Y:S01]  /*3c80*/  LDG.E.64 R18, desc[UR12][R20.64+0x50] ;  /* 0x0000500c14127981 */ /* 0x000f62000c1e1b00 */
[----:B--2---:R-:W-:Y:S01]  /*3c90*/  SHF.R.S32.HI R26, RZ, 0x1f, R27 ;  /* 0x0000001fff1a7819 */ /* 0x004fe2000001141b */
[----:B----4-:R-:W-:Y:S02]  /*3ca0*/  IMAD R23, R23, R27, RZ ;  /* 0x0000001b17177224 */ /* 0x010fe400078e02ff */
[----:B------:R-:W-:Y:S02]  /*3cb0*/  IMAD.WIDE.U32 R4, R27, R22, R4 ;  /* 0x000000161b047225 */ /* 0x000fe400078e0004 */
[----:B------:R-:W2:Y:S02]  /*3cc0*/  LDG.E.CONSTANT R27, desc[UR12][R16.64] ;  /* 0x0000000c101b7981 */ /* 0x000ea4000c1e9900 */
[----:B------:R-:W-:Y:S01]  /*3cd0*/  IMAD R23, R22, R26, R23 ;  /* 0x0000001a16177224 */ /* 0x000fe200078e0217 */
[----:B------:R-:W-:-:S04]  /*3ce0*/  IADD3 R22, P2, R16, UR20, RZ ;  /* 0x0000001410167c10 */ /* 0x000fc8000ff5e0ff */
[----:B------:R-:W-:Y:S02]  /*3cf0*/  IADD3 R5, R5, R23, RZ ;  /* 0x0000001705057210 */ /* 0x000fe40007ffe0ff */
[----:B------:R-:W-:Y:S02]  /*3d00*/  IADD3.X R23, R17, UR10, RZ, P2, !PT ;  /* 0x0000000a11177c10 */ /* 0x000fe400097fe4ff */
[----:B------:R-:W4:Y:S01]  /*3d10*/  LDG.E.64 R16, desc[UR12][R20.64+0x58] ;  /* 0x0000580c14107981 */ /* 0x000f22000c1e1b00 */
[----:B---3--:R-:W-:Y:S01]  /*3d20*/  SHF.R.S32.HI R26, RZ, 0x1f, R29 ;  /* 0x0000001fff1a7819 */ /* 0x008fe2000001141d */
[----:B------:R-:W-:Y:S02]  /*3d30*/  IMAD R15, R15, R29, RZ ;  /* 0x0000001d0f0f7224 */ /* 0x000fe400078e02ff */
[----:B------:R-:W-:Y:S02]  /*3d40*/  IMAD.WIDE.U32 R4, R29, R14, R4 ;  /* 0x0000000e1d047225 */ /* 0x000fe400078e0004 */
[----:B------:R-:W3:Y:S02]  /*3d50*/  LDG.E.CONSTANT R29, desc[UR12][R22.64] ;  /* 0x0000000c161d7981 */ /* 0x000ee4000c1e9900 */
[----:B------:R-:W-:Y:S01]  /*3d60*/  IMAD R15, R14, R26, R15 ;  /* 0x0000001a0e0f7224 */ /* 0x000fe200078e020f */
[----:B------:R-:W-:-:S03]  /*3d70*/  IADD3 R14, P2, R22, UR20, RZ ;  /* 0x00000014160e7c10 */ /* 0x000fc6000ff5e0ff */
[----:B------:R-:W-:Y:S01]  /*3d80*/  IMAD.IADD R5, R5, 0x1, R15 ;  /* 0x0000000105057824 */ /* 0x000fe200078e020f */
[----:B------:R-:W-:Y:S02]  /*3d90*/  IADD3.X R15, R23, UR10, RZ, P2, !PT ;  /* 0x0000000a170f7c10 */ /* 0x000fe400097fe4ff */
[----:B------:R-:W4:Y:S01]  /*3da0*/  LDG.E.64 R22, desc[UR12][R20.64+0x60] ;  /* 0x0000600c14167981 */ /* 0x000f22000c1e1b00 */
        /* <DEDUP_REMOVED lines=9> */
[----:B---3--:R-:W-:Y:S01]  /*3e40*/  SHF.R.S32.HI R26, RZ, 0x1f, R29 ;  /* 0x0000001fff1a7819 */ /* 0x008fe2000001141d */
[----:B----4-:R-:W-:Y:S02]  /*3e50*/  IMAD R17, R17, R29, RZ ;  /* 0x0000001d11117224 */ /* 0x010fe400078e02ff */
[----:B------:R-:W-:Y:S02]  /*3e60*/  IMAD.WIDE.U32 R4, R29, R16, R4 ;  /* 0x000000101d047225 */ /* 0x000fe400078e0004 */
[----:B------:R-:W3:Y:S02]  /*3e70*/  LDG.E.CONSTANT R29, desc[UR12][R18.64] ;  /* 0x0000000c121d7981 */ /* 0x000ee4000c1e9900 */
[----:B------:R-:W-:-:S05]  /*3e80*/  IMAD R17, R16, R26, R17 ;  /* 0x0000001a10117224 */ /* 0x000fca00078e0211 */
[----:B------:R-:W-:Y:S02]  /*3e90*/  IADD3 R5, R5, R17, RZ ;  /* 0x0000001105057210 */ /* 0x000fe40007ffe0ff */
[----:B--2---:R-:W-:Y:S01]  /*3ea0*/  SHF.R.S32.HI R17, RZ, 0x1f, R27 ;  /* 0x0000001fff117819 */ /* 0x004fe2000001141b */
[----:B------:R-:W-:Y:S02]  /*3eb0*/  IMAD R16, R23, R27, RZ ;  /* 0x0000001b17107224 */ /* 0x000fe400078e02ff */
[----:B------:R-:W-:-:S04]  /*3ec0*/  IMAD.WIDE.U32 R4, R27, R22, R4 ;  /* 0x000000161b047225 */ /* 0x000fc800078e0004 */
[----:B------:R-:W-:Y:S01]  /*3ed0*/  IMAD R17, R22, R17, R16 ;  /* 0x0000001116117224 */ /* 0x000fe200078e0210 */
[----:B------:R-:W-:-:S04]  /*3ee0*/  IADD3 R22, P2, R18, UR20, RZ ;  /* 0x0000001412167c10 */ /* 0x000fc8000ff5e0ff */
[----:B------:R-:W-:Y:S02]  /*3ef0*/  IADD3.X R23, R19, UR10, RZ, P2, !PT ;  /* 0x0000000a13177c10 */ /* 0x000fe400097fe4ff */
[----:B------:R-:W-:Y:S01]  /*3f00*/  IADD3 R16, P2, R22, UR20, RZ ;  /* 0x0000001416107c10 */ /* 0x000fe2000ff5e0ff */
[----:B------:R-:W2:Y:S04]  /*3f10*/  LDG.E.64 R18, desc[UR12][R20.64+0x70] ;  /* 0x0000700c14127981 */ /* 0x000ea8000c1e1b00 */
[----:B------:R-:W4:Y:S01]  /*3f20*/  LDG.E.CONSTANT R27, desc[UR12][R22.64] ;  /* 0x0000000c161b7981 */ /* 0x000f22000c1e9900 */
[----:B------:R-:W-:Y:S01]  /*3f30*/  IMAD.IADD R5, R5, 0x1, R17 ;  /* 0x0000000105057824 */ /* 0x000fe200078e0211 */
[----:B---3--:R-:W-:Y:S01]  /*3f40*/  SHF.R.S32.HI R26, RZ, 0x1f, R29 ;  /* 0x0000001fff1a7819 */ /* 0x008fe2000001141d */
[----:B-----5:R-:W-:Y:S01]  /*3f50*/  IMAD R15, R15, R29, RZ ;  /* 0x0000001d0f0f7224 */ /* 0x020fe200078e02ff */
[----:B------:R-:W-:Y:S01]  /*3f60*/  IADD3.X R17, R23, UR10, RZ, P2, !PT ;  /* 0x0000000a17117c10 */ /* 0x000fe200097fe4ff */
[----:B------:R-:W-:-:S02]  /*3f70*/  IMAD.WIDE.U32 R4, R29, R14, R4 ;  /* 0x0000000e1d047225 */ /* 0x000fc400078e0004 */
[----:B------:R-:W3:Y:S02]  /*3f80*/  LDG.E.64 R28, desc[UR12][R20.64+0x78] ;  /* 0x0000780c141c7981 */ /* 0x000ee4000c1e1b00 */
[----:B------:R-:W-:Y:S02]  /*3f90*/  IMAD R15, R14, R26, R15 ;  /* 0x0000001a0e0f7224 */ /* 0x000fe400078e020f */
[----:B------:R-:W5:Y:S01]  /*3fa0*/  LDG.E.CONSTANT R14, desc[UR12][R16.64] ;  /* 0x0000000c100e7981 */ /* 0x000f62000c1e9900 */
        /* <DEDUP_REMOVED lines=8> */
[----:B----4-:R-:W-:Y:S01]  /*4030*/  SHF.R.S32.HI R15, RZ, 0x1f, R27 ;  /* 0x0000001fff0f7819 */ /* 0x010fe2000001141b */
[----:B--2---:R-:W-:Y:S02]  /*4040*/  IMAD R19, R19, R27, RZ ;  /* 0x0000001b13137224 */ /* 0x004fe400078e02ff */
[----:B------:R-:W-:-:S04]  /*4050*/  IMAD.WIDE.U32 R4, R27, R18, R4 ;  /* 0x000000121b047225 */ /* 0x000fc800078e0004 */
[----:B------:R-:W-:Y:S01]  /*4060*/  IMAD R19, R18, R15, R19 ;  /* 0x0000000f12137224 */ /* 0x000fe200078e0213 */
[----:B-----5:R-:W-:Y:S01]  /*4070*/  SHF.R.S32.HI R15, RZ, 0x1f, R14 ;  /* 0x0000001fff0f7819 */ /* 0x020fe2000001140e */
[----:B---3--:R-:W-:-:S03]  /*4080*/  IMAD R18, R29, R14, RZ ;  /* 0x0000000e1d127224 */ /* 0x008fc600078e02ff */
[----:B------:R-:W-:Y:S01]  /*4090*/  IADD3 R5, R5, R19, RZ ;  /* 0x0000001305057210 */ /* 0x000fe20007ffe0ff */
[----:B------:R-:W-:Y:S02]  /*40a0*/  IMAD R15, R28, R15, R18 ;  /* 0x0000000f1c0f7224 */ /* 0x000fe400078e0212 */
[----:B------:R-:W-:Y:S01]  /*40b0*/  IMAD.WIDE.U32 R4, R14, R28, R4 ;  /* 0x0000001c0e047225 */ /* 0x000fe200078e0004 */
[----:B------:R-:W-:-:S03]  /*40c0*/  IADD3 R14, P2, R16, UR20, RZ ;  /* 0x00000014100e7c10 */ /* 0x000fc6000ff5e0ff */
[----:B------:R-:W-:Y:S01]  /*40d0*/  IMAD.IADD R5, R5, 0x1, R15 ;  /* 0x0000000105057824 */ /* 0x000fe200078e020f */
[----:B------:R-:W-:Y:S01]  /*40e0*/  IADD3.X R15, R17, UR10, RZ, P2, !PT ;  /* 0x0000000a110f7c10 */ /* 0x000fe200097fe4ff */
[----:B------:R-:W-:Y:S08]  /*40f0*/  @P3 BRA `(.L_x_2607) ;  /* 0xfffffff400903947 */ /* 0x000ff0000383ffff */
.L_x_2606:
[----:B------:R-:W-:-:S04]  /*4100*/  UISETP.GT.U32.AND UP0, UPT, UR6, 0x4, UPT ;  /* 0x000000040600788c */ /* 0x000fc8000bf04070 */
[----:B------:R-:W-:-:S06]  /*4110*/  UISETP.GT.AND.EX UP0, UPT, UR7, URZ, UPT, UP0 ;  /* 0x0000003f0700728c */ /* 0x000fcc000bf04300 */
[----:B------:R-:W-:-:S13]  /*4120*/  PLOP3.LUT P2, PT, PT, PT, UP0, 0x80, 0x0 ;  /* 0x000000000000781c */ /* 0x000fda0003f4f008 */
[----:B------:R-:W-:Y:S05]  /*4130*/  @!P2 BRA `(.L_x_2608) ;  /* 0x000000040048a947 */ /* 0x000fea0003800000 */
[----:B------:R-:W-:Y:S01]  /*4140*/  ULDC.64 UR8, c[0x0][0x230] ;  /* 0x00008c0000087ab9 */ /* 0x000fe20000000a00 */
[----:B------:R-:W2:Y:S01]  /*4150*/  LDG.E.CONSTANT R23, desc[UR12][R14.64] ;  /* 0x0000000c0e177981 */ /* 0x000ea2000c1e9900 */
[----:B------:R-:W-:-:S04]  /*4160*/  ULEA UR8, UP0, UR4, UR8, 0x3 ;  /* 0x0000000804087291 */ /* 0x000fc8000f80183f */
[----:B------:R-:W-:Y:S02]  /*4170*/  ULEA.HI.X UR9, UR4, UR9, UR5, 0x3, UP0 ;  /* 0x0000000904097291 */ /* 0x000fe400080f1c05 */
[----:B------:R-:W-:-:S04]  /*4180*/  IMAD.U32 R18, RZ, RZ, UR8 ;  /* 0x00000008ff127e24 */ /* 0x000fc8000f8e00ff */
[----:B------:R-:W-:-:S05]  /*4190*/  MOV R19, UR9 ;  /* 0x0000000900137c02 */ /* 0x000fca0008000f00 */
[----:B------:R-:W3:Y:S01]  /*41a0*/  LDG.E.64 R20, desc[UR12][R18.64] ;  /* 0x0000000c12147981 */ /* 0x000ee2000c1e1b00 */
[----:B------:R-:W-:-:S04]  /*41b0*/  IADD3 R26, P0, R14, UR20, RZ ;  /* 0x000000140e1a7c10 */ /* 0x000fc8000ff1e0ff */
[----:B------:R-:W-:Y:S02]  /*41c0*/  IADD3.X R27, R15, UR10, RZ, P0, !PT ;  /* 0x0000000a0f1b7c10 */ /* 0x000fe400087fe4ff */
[----:B------:R-:W4:Y:S04]  /*41d0*/  LDG.E.64 R14, desc[UR12][R18.64+0x8] ;  /* 0x0000080c120e7981 */ /* 0x000f28000c1e1b00 */
[----:B------:R-:W4:Y:S01]  /*41e0*/  LDG.E.CONSTANT R29, desc[UR12][R26.64] ;  /* 0x0000000c1a1d7981 */ /* 0x000f22000c1e9900 */
[----:B------:R-:W-:-:S04]  /*41f0*/  IADD3 R16, P0, R26, UR20, RZ ;  /* 0x000000141a107c10 */ /* 0x000fc8000ff1e0ff */
[----:B------:R-:W-:-:S05]  /*4200*/  IADD3.X R17, R27, UR10, RZ, P0, !PT ;  /* 0x0000000a1b117c10 */ /* 0x000fca00087fe4ff */
[----:B------:R-:W5:Y:S01]  /*4210*/  LDG.E.CONSTANT R27, desc[UR12][R16.64] ;  /* 0x0000000c101b7981 */ /* 0x000f62000c1e9900 */
[----:B--2---:R-:W-:Y:S01]  /*4220*/  SHF.R.S32.HI R22, RZ, 0x1f, R23 ;  /* 0x0000001fff167819 */ /* 0x004fe20000011417 */
[----:B---3--:R-:W-:Y:S02]  /*4230*/  IMAD R21, R21, R23, RZ ;  /* 0x0000001715157224 */ /* 0x008fe400078e02ff */
[----:B------:R-:W-:-:S04]  /*4240*/  IMAD.WIDE.U32 R4, R23, R20, R4 ;  /* 0x0000001417047225 */ /* 0x000fc800078e0004 */
[----:B------:R-:W-:Y:S02]  /*4250*/  IMAD R23, R20, R22, R21 ;  /* 0x0000001614177224 */ /* 0x000fe400078e0215 */
[----:B------:R-:W2:Y:S01]  /*4260*/  LDG.E.64 R20, desc[UR12][R18.64+0x10] ;  /* 0x0000100c12147981 */ /* 0x000ea2000c1e1b00 */
[----:B------:R-:W-:Y:S01]  /*4270*/  IADD3 R22, P0, R16, UR20, RZ ;  /* 0x0000001410167c10 */ /* 0x000fe2000ff1e0ff */
[----:B------:R-:W-:-:S03]  /*4280*/  IMAD.IADD R5, R5, 0x1, R23 ;  /* 0x0000000105057824 */ /* 0x000fc600078e0217 */
[----:B------:R-:W-:Y:S01]  /*4290*/  IADD3.X R23, R17, UR10, RZ, P0, !PT ;  /* 0x0000000a11177c10 */ /* 0x000fe200087fe4ff */
[----:B----4-:R-:W-:Y:S01]  /*42a0*/  IMAD R15, R15, R29, RZ ;  /* 0x0000001d0f0f7224 */ /* 0x010fe200078e02ff */
[----:B------:R-:W-:Y:S01]  /*42b0*/  SHF.R.S32.HI R26, RZ, 0x1f, R29 ;  /* 0x0000001fff1a7819 */ /* 0x000fe2000001141d */
[----:B------:R-:W-:Y:S01]  /*42c0*/  IMAD.WIDE.U32 R4, R29, R14, R4 ;  /* 0x0000000e1d047225 */ /* 0x000fe200078e0004 */
[----:B------:R-:W3:Y:S04]  /*42d0*/  LDG.E.64 R16, desc[UR12][R18.64+0x18] ;  /* 0x0000180c12107981 */ /* 0x000ee8000c1e1b00 */
[----:B------:R-:W3:Y:S01]  /*42e0*/  LDG.E.CONSTANT R29, desc[UR12][R22.64] ;  /* 0x0000000c161d7981 */ /* 0x000ee2000c1e9900 */
[----:B------:R-:W-:Y:S01]  /*42f0*/  IMAD R15, R14, R26, R15 ;  /* 0x0000001a0e0f7224 */ /* 0x000fe200078e020f */
[----:B------:R-:W-:-:S03]  /*4300*/  IADD3 R14, P0, R22, UR20, RZ ;  /* 0x00000014160e7c10 */ /* 0x000fc6000ff1e0ff */
[----:B------:R-:W-:Y:S01]  /*4310*/  IMAD.IADD R5, R5, 0x1, R15 ;  /* 0x0000000105057824 */ /* 0x000fe200078e020f */
[----:B------:R-:W-:Y:S02]  /*4320*/  IADD3.X R15, R23, UR10, RZ, P0, !PT ;  /* 0x0000000a170f7c10 */ /* 0x000fe400087fe4ff */
[----:B-----5:R-:W-:Y:S01]  /*4330*/  SHF.R.S32.HI R26, RZ, 0x1f, R27 ;  /* 0x0000001fff1a7819 */ /* 0x020fe2000001141b */
[----:B------:R-:W4:Y:S01]  /*4340*/  LDG.E.64 R22, desc[UR12][R18.64+0x20] ;  /* 0x0000200c12167981 */ /* 0x000f22000c1e1b00 */
[----:B--2---:R-:W-:Y:S02]  /*4350*/  IMAD R21, R21, R27, RZ ;  /* 0x0000001b15157224 */ /* 0x004fe400078e02ff */
[----:B------:R-:W-:Y:S02]  /*4360*/  IMAD.WIDE.U32 R4, R27, R20, R4 ;  /* 0x000000141b047225 */ /* 0x000fe400078e0004 */
[----:B------:R-:W2:Y:S02]  /*4370*/  LDG.E.CONSTANT R27, desc[UR12][R14.64] ;  /* 0x0000000c0e1b7981 */ /* 0x000ea4000c1e9900 */
[----:B------:R-:W-:Y:S01]  /*4380*/  IMAD R21, R20, R26, R21 ;  /* 0x0000001a14157224 */ /* 0x000fe200078e0215 */
[----:B------:R-:W-:-:S04]  /*4390*/  IADD3 R20, P0, R14, UR20, RZ ;  /* 0x000000140e147c10 */ /* 0x000fc8000ff1e0ff */
[----:B------:R-:W-:Y:S02]  /*43a0*/  IADD3 R5, R5, R21, RZ ;  /* 0x0000001505057210 */ /* 0x000fe40007ffe0ff */
[----:B------:R-:W-:Y:S01]  /*43b0*/  IADD3.X R21, R15, UR10, RZ, P0, !PT ;  /* 0x0000000a0f157c10 */ /* 0x000fe200087fe4ff */
[----:B---3--:R-:W-:Y:S01]  /*43c0*/  IMAD R17, R17, R29, RZ ;  /* 0x0000001d11117224 */ /* 0x008fe200078e02ff */
[----:B------:R-:W-:Y:S01]  /*43d0*/  SHF.R.S32.HI R26, RZ, 0x1f, R29 ;  /* 0x0000001fff1a7819 */ /* 0x000fe2000001141d */
[----:B------:R-:W-:Y:S01]  /*43e0*/  IMAD.WIDE.U32 R4, R29, R16, R4 ;  /* 0x000000101d047225 */ /* 0x000fe200078e0004 */
[----:B------:R-:W3:Y:S04]  /*43f0*/  LDG.E.64 R14, desc[UR12][R18.64+0x28] ;  /* 0x0000280c120e7981 */ /* 0x000ee8000c1e1b00 */
[----:B------:R-:W5:Y:S01]  /*4400*/  LDG.E.CONSTANT R29, desc[UR12][R20.64] ;  /* 0x0000000c141d7981 */ /* 0x000f62000c1e9900 */
[----:B------:R-:W-:-:S04]  /*4410*/  IMAD R17, R16, R26, R17 ;  /* 0x0000001a10117224 */ /* 0x000fc800078e0211 */
[----:B------:R-:W-:Y:S01]  /*4420*/  IMAD.IADD R5, R5, 0x1, R17 ;  /* 0x0000000105057824 */ /* 0x000fe200078e0211 */
[----:B--2---:R-:W-:Y:S01]  /*4430*/  SHF.R.S32.HI R17, RZ, 0x1f, R27 ;  /* 0x0000001fff117819 */ /* 0x004fe2000001141b */
[----:B----4-:R-:W-:Y:S02]  /*4440*/  IMAD R16, R23, R27, RZ ;  /* 0x0000001b17107224 */ /* 0x010fe400078e02ff */
[----:B------:R-:W-:-:S04]  /*4450*/  IMAD.WIDE.U32 R4, R27, R22, R4 ;  /* 0x000000161b047225 */ /* 0x000fc800078e0004 */
[----:B------:R-:W-:Y:S01]  /*4460*/  IMAD R17, R22, R17, R16 ;  /* 0x0000001116117224 */ /* 0x000fe200078e0210 */
[----:B------:R-:W-:-:S04]  /*4470*/  IADD3 R22, P0, R20, UR20, RZ ;  /* 0x0000001414167c10 */ /* 0x000fc8000ff1e0ff */
[----:B------:R-:W-:Y:S02]  /*4480*/  IADD3.X R23, R21, UR10, RZ, P0, !PT ;  /* 0x0000000a15177c10 */ /* 0x000fe400087fe4ff */
[----:B------:R-:W-:Y:S01]  /*4490*/  IADD3 R16, P0, R22, UR20, RZ ;  /* 0x0000001416107c10 */ /* 0x000fe2000ff1e0ff */
[----:B------:R-:W2:Y:S01]  /*44a0*/  LDG.E.64 R20, desc[UR12][R18.64+0x30] ;  /* 0x0000300c12147981 */ /* 0x000ea2000c1e1b00 */
[----:B------:R-:W-:Y:S01]  /*44b0*/  IMAD.IADD R5, R5, 0x1, R17 ;  /* 0x0000000105057824 */ /* 0x000fe200078e0211 */
[----:B-----5:R-:W-:Y:S02]  /*44c0*/  SHF.R.S32.HI R26, RZ, 0x1f, R29 ;  /* 0x0000001fff1a7819 */ /* 0x020fe4000001141d */
[----:B------:R-:W4:Y:S01]  /*44d0*/  LDG.E.CONSTANT R27, desc[UR12][R22.64] ;  /* 0x0000000c161b7981 */ /* 0x000f22000c1e9900 */
[----:B------:R-:W-:Y:S01]  /*44e0*/  IADD3.X R17, R23, UR10, RZ, P0, !PT ;  /* 0x0000000a17117c10 */ /* 0x000fe200087fe4ff */
[----:B---3--:R-:W-:Y:S02]  /*44f0*/  IMAD R15, R15, R29, RZ ;  /* 0x0000001d0f0f7224 */ /* 0x008fe400078e02ff */
[----:B------:R-:W-:-:S02]  /*4500*/  IMAD.WIDE.U32 R4, R29, R14, R4 ;  /* 0x0000000e1d047225 */ /* 0x000fc400078e0004 */
[----:B------:R-:W3:Y:S02]  /*4510*/  LDG.E.64 R28, desc[UR12][R18.64+0x38] ;  /* 0x0000380c121c7981 */ /* 0x000ee4000c1e1b00 */
[----:B------:R-:W-:Y:S02]  /*4520*/  IMAD R15, R14, R26, R15 ;  /* 0x0000001a0e0f7224 */ /* 0x000fe400078e020f */
[----:B------:R-:W5:Y:S03]  /*4530*/  LDG.E.CONSTANT R14, desc[UR12][R16.64] ;  /* 0x0000000c100e7981 */ /* 0x000f66000c1e9900 */
[----:B------:R-:W-:Y:S01]  /*4540*/  IADD3 R5, R5, R15, RZ ;  /* 0x0000000f05057210 */ /* 0x000fe20007ffe0ff */
[----:B------:R-:W-:Y:S01]  /*4550*/  UIADD3 UR6, UP1, UR6, -0x8, URZ ;  /* 0xfffffff806067890 */ /* 0x000fe2000ff3e03f */
[----:B------:R-:W-:Y:S01]  /*4560*/  PLOP3.LUT P0, PT, PT, PT, PT, 0x8, 0x0 ;  /* 0x000000000000781c */ /* 0x000fe20003f0e170 */
[----:B------:R-:W-:-:S02]  /*4570*/  UIADD3 UR4, UP0, UR4, 0x8, URZ ;  /* 0x0000000804047890 */ /* 0x000fc4000ff1e03f */
[----:B------:R-:W-:Y:S02]  /*4580*/  UIADD3.X UR7, UR7, -0x1, URZ, UP1, !UPT ;  /* 0xffffffff07077890 */ /* 0x000fe40008ffe43f */
[----:B------:R-:W-:Y:S01]  /*4590*/  UIADD3.X UR5, URZ, UR5, URZ, UP0, !UPT ;  /* 0x000000053f057290 */ /* 0x000fe200087fe43f */
[----:B----4-:R-:W-:Y:S01]  /*45a0*/  SHF.R.S32.HI R15, RZ, 0x1f, R27 ;  /* 0x0000001fff0f7819 */ /* 0x010fe2000001141b */
[----:B--2---:R-:W-:Y:S02]  /*45b0*/  IMAD R21, R21, R27, RZ ;  /* 0x0000001b15157224 */ /* 0x004fe400078e02ff */
[----:B------:R-:W-:-:S04]  /*45c0*/  IMAD.WIDE.U32 R4, R27, R20, R4 ;  /* 0x000000141b047225 */ /* 0x000fc800078e0004 */
[----:B------:R-:W-:Y:S01]  /*45d0*/  IMAD R21, R20, R15, R21 ;  /* 0x0000000f14157224 */ /* 0x000fe200078e0215 */
[----:B-----5:R-:W-:Y:S01]  /*45e0*/  SHF.R.S32.HI R15, RZ, 0x1f, R14 ;  /* 0x0000001fff0f7819 */ /* 0x020fe2000001140e */
[----:B---3--:R-:W-:Y:S02]  /*45f0*/  IMAD R20, R29, R14, RZ ;  /* 0x0000000e1d147224 */ /* 0x008fe400078e02ff */
[----:B------:R-:W-:Y:S02]  /*4600*/  IMAD.IADD R5, R5, 0x1, R21 ;  /* 0x0000000105057824 */ /* 0x000fe400078e0215 */
[----:B------:R-:W-:Y:S02]  /*4610*/  IMAD R15, R28, R15, R20 ;  /* 0x0000000f1c0f7224 */ /* 0x000fe400078e0214 */
[----:B------:R-:W-:Y:S01]  /*4620*/  IMAD.WIDE.U32 R4, R14, R28, R4 ;  /* 0x0000001c0e047225 */ /* 0x000fe200078e0004 */
[----:B------:R-:W-:-:S03]  /*4630*/  IADD3 R14, P2, R16, UR20, RZ ;  /* 0x00000014100e7c10 */ /* 0x000fc6000ff5e0ff */
[----:B------:R-:W-:Y:S01]  /*4640*/  IMAD.IADD R5, R5, 0x1, R15 ;  /* 0x0000000105057824 */ /* 0x000fe200078e020f */
[----:B------:R-:W-:-:S09]  /*4650*/  IADD3.X R15, R17, UR10, RZ, P2, !PT ;  /* 0x0000000a110f7c10 */ /* 0x000fd200097fe4ff */
.L_x_2608:
[----:B------:R-:W-:-:S04]  /*4660*/  ISETP.NE.U32.AND P2, PT, RZ, UR6, PT ;  /* 0x00000006ff007c0c */ /* 0x000fc8000bf45070 */
[----:B------:R-:W-:-:S13]  /*4670*/  ISETP.NE.OR.EX P0, PT, RZ, UR7, P0, P2 ;  /* 0x00000007ff007c0c */ /* 0x000fda0008705720 */
[----:B------:R-:W-:Y:S05]  /*4680*/  @!P0 BRA `(.L_x_2604) ;  /* 0x0000000000bc8947 */ /* 0x000fea0003800000 */
.L_x_2605:
[----:B------:R-:W-:Y:S01]  /*4690*/  ULEA UR8, UP0, UR4, UR24, 0x3 ;  /* 0x0000001804087291 */ /* 0x000fe2000f80183f */
[----:B------:R0:W2:Y:S03]  /*46a0*/  LDG.E.CONSTANT R27, desc[UR12][R14.64] ;  /* 0x0000000c0e1b7981 */ /* 0x0000a6000c1e9900 */
[----:B------:R-:W-:Y:S02]  /*46b0*/  ULEA.HI.X UR9, UR4, UR25, UR5, 0x3, UP0 ;  /* 0x0000001904097291 */ /* 0x000fe400080f1c05 */
[----:B------:R-:W-:-:S04]  /*46c0*/  MOV R16, UR8 ;  /* 0x0000000800107c02 */ /* 0x000fc80008000f00 */
[----:B------:R-:W-:-:S05]  /*46d0*/  IMAD.U32 R17, RZ, RZ, UR9 ;  /* 0x00000009ff117e24 */ /* 0x000fca000f8e00ff */
[----:B------:R-:W3:Y:S01]  /*46e0*/  LDG.E.64 R18, desc[UR12][R16.64] ;  /* 0x0000000c10127981 */ /* 0x000ee2000c1e1b00 */
[----:B0-----:R-:W-:-:S03]  /*46f0*/  IADD3 R14, P0, R14, UR20, RZ ;  /* 0x000000140e0e7c10 */ /* 0x001fc6000ff1e0ff */
[----:B------:R-:W4:Y:S01]  /*4700*/  LDG.E.64 R20, desc[UR12][R16.64+0x8] ;  /* 0x0000080c10147981 */ /* 0x000f22000c1e1b00 */
[----:B------:R-:W-:-:S05]  /*4710*/  IADD3.X R15, R15, UR10, RZ, P0, !PT ;  /* 0x0000000a0f0f7c10 */ /* 0x000fca00087fe4ff */
[----:B------:R0:W5:Y:S01]  /*4720*/  LDG.E.CONSTANT R23, desc[UR12][R14.64] ;  /* 0x0000000c0e177981 */ /* 0x000162000c1e9900 */
[----:B------:R-:W-:Y:S02]  /*4730*/  IADD3 R26, P0, R14, UR20, RZ ;  /* 0x000000140e1a7c10 */ /* 0x000fe4000ff1e0ff */
[----:B--2---:R-:W-:Y:S01]  /*4740*/  SHF.R.S32.HI R22, RZ, 0x1f, R27 ;  /* 0x0000001fff167819 */ /* 0x004fe2000001141b */
[----:B---3--:R-:W-:-:S04]  /*4750*/  IMAD.WIDE.U32 R4, R18, R27, R4 ;  /* 0x0000001b12047225 */ /* 0x008fc800078e0004 */
[----:B------:R-:W-:-:S04]  /*4760*/  IMAD R27, R19, R27, RZ ;  /* 0x0000001b131b7224 */ /* 0x000fc800078e02ff */
[----:B------:R-:W-:Y:S01]  /*4770*/  IMAD R19, R18, R22, R27 ;  /* 0x0000001612137224 */ /* 0x000fe200078e021b */
[----:B------:R-:W-:Y:S02]  /*4780*/  IADD3.X R27, R15, UR10, RZ, P0, !PT ;  /* 0x0000000a0f1b7c10 */ /* 0x000fe400087fe4ff */
[----:B0-----:R-:W-:Y:S01]  /*4790*/  IADD3 R14, P0, R26, UR20, RZ ;  /* 0x000000141a0e7c10 */ /* 0x001fe2000ff1e0ff */
[----:B------:R-:W-:Y:S02]  /*47a0*/  IMAD.IADD R5, R5, 0x1, R19 ;  /* 0x0000000105057824 */ /* 0x000fe400078e0213 */
[----:B------:R-:W2:Y:S01]  /*47b0*/  LDG.E.CONSTANT R29, desc[UR12][R26.64] ;  /* 0x0000000c1a1d7981 */ /* 0x000ea2000c1e9900 */
[----:B-----5:R-:W-:-:S03]  /*47c0*/  SHF.R.S32.HI R22, RZ, 0x1f, R23 ;  /* 0x0000001fff167819 */ /* 0x020fc60000011417 */
[----:B------:R-:W3:Y:S01]  /*47d0*/  LDG.E.64 R18, desc[UR12][R16.64+0x10] ;  /* 0x0000100c10127981 */ /* 0x000ee2000c1e1b00 */
[----:B------:R-:W-:Y:S01]  /*47e0*/  IADD3.X R15, R27, UR10, RZ, P0, !PT ;  /* 0x0000000a1b0f7c10 */ /* 0x000fe200087fe4ff */
[-C--:B----4-:R-:W-:Y:S02]  /*47f0*/  IMAD R21, R21, R23.reuse, RZ ;  /* 0x0000001715157224 */ /* 0x090fe400078e02ff */
[----:B------:R-:W-:-:S04]  /*4800*/  IMAD.WIDE.U32 R4, R20, R23, R4 ;  /* 0x0000001714047225 */ /* 0x000fc800078e0004 */
[----:B------:R-:W-:Y:S02]  /*4810*/  IMAD R21, R20, R22, R21 ;  /* 0x0000001614157224 */ /* 0x000fe400078e0215 */
[----:B------:R0:W4:Y:S04]  /*4820*/  LDG.E.CONSTANT R20, desc[UR12][R14.64] ;  /* 0x0000000c0e147981 */ /* 0x000128000c1e9900 */
[----:B------:R-:W5:Y:S01]  /*4830*/  LDG.E.64 R22, desc[UR12][R16.64+0x18] ;  /* 0x0000180c10167981 */ /* 0x000f62000c1e1b00 */
[----:B------:R-:W-:Y:S01]  /*4840*/  UIADD3 UR6, UP0, UR6, -0x4, URZ ;  /* 0xfffffffc06067890 */ /* 0x000fe2000ff1e03f */
[----:B------:R-:W-:-:S03]  /*4850*/  IADD3 R5, R5, R21, RZ ;  /* 0x0000001505057210 */ /* 0x000fc60007ffe0ff */
[----:B------:R-:W-:Y:S02]  /*4860*/  UIADD3.X UR7, UR7, -0x1, URZ, UP0, !UPT ;  /* 0xffffffff07077890 */ /* 0x000fe400087fe43f */
[----:B------:R-:W-:-:S04]  /*4870*/  ISETP.NE.U32.AND P0, PT, RZ, UR6, PT ;  /* 0x00000006ff007c0c */ /* 0x000fc8000bf05070 */
[----:B------:R-:W-:Y:S01]  /*4880*/  ISETP.NE.AND.EX P0, PT, RZ, UR7, PT, P0 ;  /* 0x00000007ff007c0c */ /* 0x000fe2000bf05300 */
        /* <DEDUP_REMOVED lines=9> */
[----:B----4-:R-:W-:Y:S01]  /*4920*/  SHF.R.S32.HI R18, RZ, 0x1f, R20 ;  /* 0x0000001fff127819 */ /* 0x010fe20000011414 */
[-C--:B-----5:R-:W-:Y:S02]  /*4930*/  IMAD R19, R23, R20.reuse, RZ ;  /* 0x0000001417137224 */ /* 0x0a0fe400078e02ff */
[----:B------:R-:W-:-:S04]  /*4940*/  IMAD.WIDE.U32 R4, R22, R20, R4 ;  /* 0x0000001416047225 */ /* 0x000fc800078e0004 */
[----:B------:R-:W-:-:S04]  /*4950*/  IMAD R19, R22, R18, R19 ;  /* 0x0000001216137224 */ /* 0x000fc800078e0213 */
[----:B------:R-:W-:Y:S01]  /*4960*/  IMAD.IADD R5, R5, 0x1, R19 ;  /* 0x0000000105057824 */ /* 0x000fe200078e0213 */
[----:B------:R-:W-:Y:S06]  /*4970*/  @P0 BRA `(.L_x_2605) ;  /* 0xfffffffc00440947 */ /* 0x000fec000383ffff */
.L_x_2604:
        /* <DEDUP_REMOVED lines=32> */
[----:B------:R-:W-:Y:S02]  /*4b80*/  UIMAD.WIDE.U32 UR4, UR4, UR18, UR6 ;  /* 0x00000012040472a5 */ /* 0x000fe4000f8e0006 */
[----:B------:R-:W-:-:S04]  /*4b90*/  UISETP.NE.AND.EX UP0, UPT, URZ, URZ, UPT, UP0 ;  /* 0x0000003f3f00728c */ /* 0x000fc8000bf05300 */
[----:B------:R-:W-:Y:S01]  /*4ba0*/  IMAD.U32 R13, RZ, RZ, UR5 ;  /* 0x00000005ff0d7e24 */ /* 0x000fe2000f8e00ff */
[----:B------:R-:W-:Y:S02]  /*4bb0*/  IADD3 R10, P2, R12, UR4, RZ ;  /* 0x000000040c0a7c10 */ /* 0x000fe4000ff5e0ff */
[----:B------:R-:W-:Y:S02]  /*4bc0*/  PLOP3.LUT P0, PT, PT, PT, UP0, 0x80, 0x0 ;  /* 0x000000000000781c */ /* 0x000fe40003f0f008 */
[----:B------:R-:W-:Y:S02]  /*4bd0*/  IADD3.X R13, R11, UR8, R13, P2, !PT ;  /* 0x000000080b0d7c10 */ /* 0x000fe400097fe40d */
[C---:B------:R-:W-:Y:S02]  /*4be0*/  LEA R18, P2, R10.reuse, UR20, 0x2 ;  /* 0x000000140a127c11 */ /* 0x040fe4000f8410ff */
[----:B------:R-:W-:Y:S02]  /*4bf0*/  MOV R12, UR4 ;  /* 0x00000004000c7c02 */ /* 0x000fe40008000f00 */
[----:B------:R-:W-:Y:S01]  /*4c00*/  LEA.HI.X R19, R10, UR21, R13, 0x2, P2 ;  /* 0x000000150a137c11 */ /* 0x000fe200090f140d */
[----:B------:R-:W-:Y:S01]  /*4c10*/  IMAD.U32 R13, RZ, RZ, UR18 ;  /* 0x00000012ff0d7e24 */ /* 0x000fe2000f8e00ff */
[----:B------:R-:W-:Y:S01]  /*4c20*/  MOV R12, UR19 ;  /* 0x00000013000c7c02 */ /* 0x000fe20008000f00 */
[----:B------:R-:W2:Y:S02]  /*4c30*/  LDG.E.64 R10, desc[UR12][R14.64+0x8] ;  /* 0x0000080c0e0a7981 */ /* 0x000ea4000c1e1b00 */
[----:B------:R-:W-:-:S02]  /*4c40*/  @P0 LEA R16, P2, R17, R18, 0x2 ;  /* 0x0000001211100211 */ /* 0x000fc400078410ff */
[----:B------:R-:W3:Y:S02]  /*4c50*/  LDG.E.CONSTANT R21, desc[UR12][R18.64] ;  /* 0x0000000c12157981 */ /* 0x000ee4000c1e9900 */
[----:B------:R-:W-:Y:S02]  /*4c60*/  @P0 LEA.HI.X R17, R13, R19, R12, 0x2, P2 ;  /* 0x000000130d110211 */ /* 0x000fe400010f140c */
[----:B------:R-:W4:Y:S04]  /*4c70*/  @P0 LDG.E.64 R12, desc[UR12][R14.64+0x10] ;  /* 0x0000100c0e0c0981 */ /* 0x000f28000c1e1b00 */
[----:B------:R-:W4:Y:S01]  /*4c80*/  @P0 LDG.E.CONSTANT R17, desc[UR12][R16.64] ;  /* 0x0000000c10110981 */ /* 0x000f22000c1e9900 */
[----:B---3--:R-:W-:Y:S01]  /*4c90*/  SHF.R.S32.HI R23, RZ, 0x1f, R21 ;  /* 0x0000001fff177819 */ /* 0x008fe20000011415 */
[----:B--2---:R-:W-:-:S02]  /*4ca0*/  IMAD R11, R11, R21, RZ ;  /* 0x000000150b0b7224 */ /* 0x004fc400078e02ff */
[----:B------:R-:W-:-:S04]  /*4cb0*/  IMAD.WIDE.U32 R4, R21, R10, R4 ;  /* 0x0000000a15047225 */ /* 0x000fc800078e0004 */
[----:B------:R-:W-:Y:S02]  /*4cc0*/  IMAD R11, R10, R23, R11 ;  /* 0x000000170a0b7224 */ /* 0x000fe400078e020b */
[----:B----4-:R-:W-:Y:S02]  /*4cd0*/  @P0 IMAD R10, R13, R17, RZ ;  /* 0x000000110d0a0224 */ /* 0x010fe400078e02ff */
[----:B------:R-:W-:Y:S01]  /*4ce0*/  IMAD.IADD R5, R5, 0x1, R11 ;  /* 0x0000000105057824 */ /* 0x000fe200078e020b */
[----:B------:R-:W-:-:S05]  /*4cf0*/  @P0 SHF.R.S32.HI R11, RZ, 0x1f, R17 ;  /* 0x0000001fff0b0819 */ /* 0x000fca0000011411 */
[----:B------:R-:W-:Y:S02]  /*4d00*/  @P0 IMAD R11, R12, R11, R10 ;  /* 0x0000000b0c0b0224 */ /* 0x000fe400078e020a */
[----:B------:R-:W-:-:S04]  /*4d10*/  @P0 IMAD.WIDE.U32 R12, R17, R12, R4 ;  /* 0x0000000c110c0225 */ /* 0x000fc800078e0004 */
[----:B------:R-:W-:Y:S01]  /*4d20*/  @P0 IMAD.MOV.U32 R4, RZ, RZ, R12 ;  /* 0x000000ffff040224 */ /* 0x000fe200078e000c */
[----:B------:R-:W-:-:S07]  /*4d30*/  @P0 IADD3 R5, R13, R11, RZ ;  /* 0x0000000b0d050210 */ /* 0x000fce0007ffe0ff */
.L_x_2603:
[----:B------:R-:W-:Y:S05]  /*4d40*/  BSYNC B0 ;  /* 0x0000000000007941 */ /* 0x000fea0003800000 */
.L_x_2602:
[----:B------:R-:W-:Y:S01]  /*4d50*/  UIMAD UR11, UR14, -0x200, UR11 ;  /* 0xfffffe000e0b78a4 */ /* 0x000fe2000f8e020b */
[----:B------:R-:W-:Y:S01]  /*4d60*/  VIADD R10, R0, 0x180 ;  /* 0x00000180000a7836 */ /* 0x000fe20000000000 */
        /* <DEDUP_REMOVED lines=43> */
.L_x_2613:
[----:B------:R-:W-:Y:S01]  /*5020*/  ULEA UR8, UP0, UR4, UR20, 0x3 ;  /* 0x0000001404087291 */ /* 0x000fe2000f80183f */
[----:B------:R0:W2:Y:S03]  /*5030*/  LDG.E.CONSTANT R27, desc[UR12][R14.64] ;  /* 0x0000000c0e1b7981 */ /* 0x0000a6000c1e9900 */
[----:B------:R-:W-:Y:S02]  /*5040*/  ULEA.HI.X UR9, UR4, UR21, UR5, 0x3, UP0 ;  /* 0x0000001504097291 */ /* 0x000fe400080f1c05 */
[----:B------:R-:W-:-:S04]  /*5050*/  MOV R16, UR8 ;  /* 0x0000000800107c02 */ /* 0x000fc80008000f00 */
[----:B------:R-:W-:Y:S01]  /*5060*/  IMAD.U32 R17, RZ, RZ, UR9 ;  /* 0x00000009ff117e24 */ /* 0x000fe2000f8e00ff */
[----:B0-----:R-:W-:-:S04]  /*5070*/  IADD3 R14, P2, R14, UR18, RZ ;  /* 0x000000120e0e7c10 */ /* 0x001fc8000ff5e0ff */
[----:B------:R-:W3:Y:S01]  /*5080*/  LDG.E.64 R12, desc[UR12][R16.64] ;  /* 0x0000000c100c7981 */ /* 0x000ee2000c1e1b00 */
[----:B------:R-:W-:-:S03]  /*5090*/  IADD3.X R15, R15, UR10, RZ, P2, !PT ;  /* 0x0000000a0f0f7c10 */ /* 0x000fc600097fe4ff */
[----:B------:R-:W4:Y:S04]  /*50a0*/  LDG.E.64 R18, desc[UR12][R16.64+0x8] ;  /* 0x0000080c10127981 */ /* 0x000f28000c1e1b00 */
[----:B------:R-:W4:Y:S01]  /*50b0*/  LDG.E.CONSTANT R29, desc[UR12][R14.64] ;  /* 0x0000000c0e1d7981 */ /* 0x000f22000c1e9900 */
[----:B------:R-:W-:-:S03]  /*50c0*/  IADD3 R20, P2, R14, UR18, RZ ;  /* 0x000000120e147c10 */ /* 0x000fc6000ff5e0ff */
[----:B------:R-:W5:Y:S01]  /*50d0*/  LDG.E.64 R22, desc[UR12][R16.64+0x10] ;  /* 0x0000100c10167981 */ /* 0x000f62000c1e1b00 */
[----:B------:R-:W-:-:S05]  /*50e0*/  IADD3.X R21, R15, UR10, RZ, P2, !PT ;  /* 0x0000000a0f157c10 */ /* 0x000fca00097fe4ff */
[----:B------:R0:W5:Y:S01]  /*50f0*/  LDG.E.CONSTANT R26, desc[UR12][R20.64] ;  /* 0x0000000c141a7981 */ /* 0x000162000c1e9900 */
[----:B--2---:R-:W-:Y:S01]  /*5100*/  SHF.R.S32.HI R28, RZ, 0x1f, R27 ;  /* 0x0000001fff1c7819 */ /* 0x004fe2000001141b */
[----:B---3--:R-:W-:-:S04]  /*5110*/  IMAD.WIDE.U32 R6, R27, R12, R6 ;  /* 0x0000000c1b067225 */ /* 0x008fc800078e0006 */
[----:B------:R-:W-:-:S04]  /*5120*/  IMAD R27, R13, R27, RZ ;  /* 0x0000001b0d1b7224 */ /* 0x000fc800078e02ff */
[----:B------:R-:W-:Y:S01]  /*5130*/  IMAD R27, R12, R28, R27 ;  /* 0x0000001c0c1b7224 */ /* 0x000fe200078e021b */
[----:B------:R-:W-:Y:S01]  /*5140*/  IADD3 R12, P2, R20, UR18, RZ ;  /* 0x00000012140c7c10 */ /* 0x000fe2000ff5e0ff */
[----:B----4-:R-:W-:-:S03]  /*5150*/  IMAD R14, R19, R29, RZ ;  /* 0x0000001d130e7224 */ /* 0x010fc600078e02ff */
[----:B------:R-:W-:Y:S02]  /*5160*/  IADD3.X R13, R21, UR10, RZ, P2, !PT ;  /* 0x0000000a150d7c10 */ /* 0x000fe400097fe4ff */
[----:B0-----:R-:W-:-:S03]  /*5170*/  SHF.R.S32.HI R21, RZ, 0x1f, R29 ;  /* 0x0000001fff157819 */ /* 0x001fc6000001141d */
[----:B------:R-:W2:Y:S02]  /*5180*/  LDG.E.CONSTANT R19, desc[UR12][R12.64] ;  /* 0x0000000c0c137981 */ /* 0x000ea4000c1e9900 */
[----:B------:R-:W-:Y:S02]  /*5190*/  IMAD R21, R18, R21, R14 ;  /* 0x0000001512157224 */ /* 0x000fe400078e020e */
[----:B------:R-:W3:Y:S01]  /*51a0*/  LDG.E.64 R14, desc[UR12][R16.64+0x18] ;  /* 0x0000180c100e7981 */ /* 0x000ee2000c1e1b00 */
[----:B------:R-:W-:Y:S01]  /*51b0*/  IMAD.IADD R7, R7, 0x1, R27 ;  /* 0x0000000107077824 */ /* 0x000fe200078e021b */
[----:B------:R-:W-:Y:S01]  /*51c0*/  IADD3 R20, P2, R12, UR18, RZ ;  /* 0x000000120c147c10 */ /* 0x000fe2000ff5e0ff */
[----:B------:R-:W-:Y:S01]  /*51d0*/  IMAD.WIDE.U32 R6, R29, R18, R6 ;  /* 0x000000121d067225 */ /* 0x000fe200078e0006 */
[----:B-----5:R-:W-:-:S04]  /*51e0*/  SHF.R.S32.HI R27, RZ, 0x1f, R26 ;  /* 0x0000001fff1b7819 */ /* 0x020fc8000001141a */
[----:B------:R-:W-:Y:S01]  /*51f0*/  IADD3 R7, R7, R21, RZ ;  /* 0x0000001507077210 */ /* 0x000fe20007ffe0ff */
[----:B------:R-:W-:Y:S01]  /*5200*/  IMAD R18, R23, R26, RZ ;  /* 0x0000001a17127224 */ /* 0x000fe200078e02ff */
[----:B------:R-:W-:Y:S02]  /*5210*/  IADD3.X R21, R13, UR10, RZ, P2, !PT ;  /* 0x0000000a0d157c10 */ /* 0x000fe400097fe4ff */
[----:B------:R-:W4:Y:S01]  /*5220*/  LDG.E.64 R12, desc[UR12][R16.64+0x20] ;  /* 0x0000200c100c7981 */ /* 0x000f22000c1e1b00 */
[----:B------:R-:W-:Y:S02]  /*5230*/  IMAD R27, R22, R27, R18 ;  /* 0x0000001b161b7224 */ /* 0x000fe400078e0212 */
[----:B------:R-:W-:Y:S01]  /*5240*/  IMAD.WIDE.U32 R6, R26, R22, R6 ;  /* 0x000000161a067225 */ /* 0x000fe200078e0006 */
[----:B------:R0:W5:Y:S01]  /*5250*/  LDG.E.CONSTANT R23, desc[UR12][R20.64] ;  /* 0x0000000c14177981 */ /* 0x000162000c1e9900 */
[----:B------:R-:W-:Y:S02]  /*5260*/  IADD3 R26, P2, R20, UR18, RZ ;  /* 0x00000012141a7c10 */ /* 0x000fe4000ff5e0ff */
[----:B------:R-:W-:-:S02]  /*5270*/  IMAD.IADD R7, R7, 0x1, R27 ;  /* 0x0000000107077824 */ /* 0x000fc400078e021b */
[----:B------:R-:W-:-:S05]  /*5280*/  IADD3.X R27, R21, UR10, RZ, P2, !PT ;  /* 0x0000000a151b7c10 */ /* 0x000fca00097fe4ff */
[----:B------:R1:W4:Y:S01]  /*5290*/  LDG.E.CONSTANT R29, desc[UR12][R26.64] ;  /* 0x0000000c1a1d7981 */ /* 0x000322000c1e9900 */
[----:B--2---:R-:W-:Y:S01]  /*52a0*/  SHF.R.S32.HI R18, RZ, 0x1f, R19 ;  /* 0x0000001fff127819 */ /* 0x004fe20000011413 */
[----:B---3--:R-:W-:Y:S02]  /*52b0*/  IMAD R15, R15, R19, RZ ;  /* 0x000000130f0f7224 */ /* 0x008fe400078e02ff */
[----:B------:R-:W-:-:S04]  /*52c0*/  IMAD.WIDE.U32 R6, R19, R14, R6 ;  /* 0x0000000e13067225 */ /* 0x000fc800078e0006 */
[----:B0-----:R-:W-:Y:S02]  /*52d0*/  IMAD R21, R14, R18, R15 ;  /* 0x000000120e157224 */ /* 0x001fe400078e020f */
[----:B------:R-:W2:Y:S01]  /*52e0*/  LDG.E.64 R14, desc[UR12][R16.64+0x28] ;  /* 0x0000280c100e7981 */ /* 0x000ea2000c1e1b00 */
[----:B------:R-:W-:Y:S01]  /*52f0*/  IADD3 R18, P2, R26, UR18, RZ ;  /* 0x000000121a127c10 */ /* 0x000fe2000ff5e0ff */
[----:B------:R-:W-:-:S03]  /*5300*/  IMAD.IADD R7, R7, 0x1, R21 ;  /* 0x0000000107077824 */ /* 0x000fc600078e0215 */
[----:B------:R-:W-:Y:S02]  /*5310*/  IADD3.X R19, R27, UR10, RZ, P2, !PT ;  /* 0x0000000a1b137c10 */ /* 0x000fe400097fe4ff */
[----:B-----5:R-:W-:Y:S01]  /*5320*/  SHF.R.S32.HI R21, RZ, 0x1f, R23 ;  /* 0x0000001fff157819 */ /* 0x020fe20000011417 */
[----:B----4-:R-:W-:Y:S02]  /*5330*/  IMAD R20, R13, R23, RZ ;  /* 0x000000170d147224 */ /* 0x010fe400078e02ff */
[----:B------:R-:W-:Y:S01]  /*5340*/  IMAD.WIDE.U32 R6, R23, R12, R6 ;  /* 0x0000000c17067225 */ /* 0x000fe200078e0006 */
[----:B------:R0:W3:Y:S01]  /*5350*/  LDG.E.CONSTANT R13, desc[UR12][R18.64] ;  /* 0x0000000c120d7981 */ /* 0x0000e2000c1e9900 */
[----:B------:R-:W-:Y:S02]  /*5360*/  IADD3 R22, P2, R18, UR18, RZ ;  /* 0x0000001212167c10 */ /* 0x000fe4000ff5e0ff */
[----:B-1----:R-:W-:Y:S02]  /*5370*/  IMAD R27, R12, R21, R20 ;  /* 0x000000150c1b7224 */ /* 0x002fe400078e0214 */
[----:B------:R-:W4:Y:S01]  /*5380*/  LDG.E.64 R20, desc[UR12][R16.64+0x30] ;  /* 0x0000300c10147981 */ /* 0x000f22000c1e1b00 */
[----:B------:R-:W-:-:S02]  /*5390*/  SHF.R.S32.HI R12, RZ, 0x1f, R29 ;  /* 0x0000001fff0c7819 */ /* 0x000fc4000001141d */
[----:B------:R-:W-:Y:S02]  /*53a0*/  IADD3 R7, R7, R27, RZ ;  /* 0x0000001b07077210 */ /* 0x000fe40007ffe0ff */
[----:B------:R-:W-:-:S05]  /*53b0*/  IADD3.X R23, R19, UR10, RZ, P2, !PT ;  /* 0x0000000a13177c10 */ /* 0x000fca00097fe4ff */
[----:B------:R-:W5:Y:S01]  /*53c0*/  LDG.E.CONSTANT R27, desc[UR12][R22.64] ;  /* 0x0000000c161b7981 */ /* 0x000f62000c1e9900 */
[----:B--2---:R-:W-:Y:S02]  /*53d0*/  IMAD R15, R15, R29, RZ ;  /* 0x0000001d0f0f7224 */ /* 0x004fe400078e02ff */
[----:B------:R-:W-:-:S04]  /*53e0*/  IMAD.WIDE.U32 R6, R29, R14, R6 ;  /* 0x0000000e1d067225 */ /* 0x000fc800078e0006 */
[----:B0-----:R-:W-:Y:S02]  /*53f0*/  IMAD R19, R14, R12, R15 ;  /* 0x0000000c0e137224 */ /* 0x001fe400078e020f */
[----:B------:R-:W2:Y:S01]  /*5400*/  LDG.E.64 R14, desc[UR12][R16.64+0x38] ;  /* 0x0000380c100e7981 */ /* 0x000ea2000c1e1b00 */
[----:B------:R-:W-:Y:S01]  /*5410*/  IADD3 R18, P2, R22, UR18, RZ ;  /* 0x0000001216127c10 */ /* 0x000fe2000ff5e0ff */
[----:B------:R-:W-:-:S03]  /*5420*/  IMAD.IADD R7, R7, 0x1, R19 ;  /* 0x0000000107077824 */ /* 0x000fc600078e0213 */
[----:B------:R-:W-:Y:S02]  /*5430*/  IADD3.X R19, R23, UR10, RZ, P2, !PT ;  /* 0x0000000a17137c10 */ /* 0x000fe400097fe4ff */
[----:B---3--:R-:W-:Y:S01]  /*5440*/  SHF.R.S32.HI R29, RZ, 0x1f, R13 ;  /* 0x0000001fff1d7819 */ /* 0x008fe2000001140d */
[----:B------:R-:W3:Y:S01]  /*5450*/  LDG.E.64 R22, desc[UR12][R16.64+0x40] ;  /* 0x0000400c10167981 */ /* 0x000ee2000c1e1b00 */
[----:B----4-:R-:W-:-:S03]  /*5460*/  IMAD R12, R21, R13, RZ ;  /* 0x0000000d150c7224 */ /* 0x010fc600078e02ff */
[----:B------:R0:W3:Y:S01]  /*5470*/  LDG.E.CONSTANT R21, desc[UR12][R18.64] ;  /* 0x0000000c12157981 */ /* 0x0000e2000c1e9900 */
[----:B------:R-:W-:-:S04]  /*5480*/  IMAD.WIDE.U32 R6, R13, R20, R6 ;  /* 0x000000140d067225 */ /* 0x000fc800078e0006 */
[----:B------:R-:W-:Y:S01]  /*5490*/  IMAD R29, R20, R29, R12 ;  /* 0x0000001d141d7224 */ /* 0x000fe200078e020c */
[----:B------:R-:W-:Y:S02]  /*54a0*/  IADD3 R12, P2, R18, UR18, RZ ;  /* 0x00000012120c7c10 */ /* 0x000fe4000ff5e0ff */
[----:B-----5:R-:W-:Y:S01]  /*54b0*/  SHF.R.S32.HI R20, RZ, 0x1f, R27 ;  /* 0x0000001fff147819 */ /* 0x020fe2000001141b */
[----:B------:R-:W-:Y:S01]  /*54c0*/  IMAD.IADD R7, R7, 0x1, R29 ;  /* 0x0000000107077824 */ /* 0x000fe200078e021d */
[----:B------:R-:W-:-:S05]  /*54d0*/  IADD3.X R13, R19, UR10, RZ, P2, !PT ;  /* 0x0000000a130d7c10 */ /* 0x000fca00097fe4ff */
[----:B------:R-:W4:Y:S01]  /*54e0*/  LDG.E.CONSTANT R29, desc[UR12][R12.64] ;  /* 0x0000000c0c1d7981 */ /* 0x000f22000c1e9900 */
[----:B--2---:R-:W-:Y:S02]  /*54f0*/  IMAD R15, R15, R27, RZ ;  /* 0x0000001b0f0f7224 */ /* 0x004fe400078e02ff */
[----:B------:R-:W-:-:S04]  /*5500*/  IMAD.WIDE.U32 R6, R27, R14, R6 ;  /* 0x0000000e1b067225 */ /* 0x000fc800078e0006 */
[----:B0-----:R-:W-:Y:S02]  /*5510*/  IMAD R19, R14, R20, R15 ;  /* 0x000000140e137224 */ /* 0x001fe400078e020f */
[----:B------:R-:W2:Y:S01]  /*5520*/  LDG.E.64 R14, desc[UR12][R16.64+0x48] ;  /* 0x0000480c100e7981 */ /* 0x000ea2000c1e1b00 */
[----:B------:R-:W-:Y:S02]  /*5530*/  IADD3 R18, P2, R12, UR18, RZ ;  /* 0x000000120c127c10 */ /* 0x000fe4000ff5e0ff */
[----:B------:R-:W-:Y:S02]  /*5540*/  IADD3 R7, R7, R19, RZ ;  /* 0x0000001307077210 */ /* 0x000fe40007ffe0ff */
[----:B------:R-:W-:Y:S01]  /*5550*/  IADD3.X R19, R13, UR10, RZ, P2, !PT ;  /* 0x0000000a0d137c10 */ /* 0x000fe200097fe4ff */
[----:B---3--:R-:W-:Y:S01]  /*5560*/  IMAD R20, R23, R21, RZ ;  /* 0x0000001517147224 */ /* 0x008fe200078e02ff */
[----:B------:R-:W-:Y:S01]  /*5570*/  SHF.R.S32.HI R27, RZ, 0x1f, R21 ;  /* 0x0000001fff1b7819 */ /* 0x000fe20000011415 */
[----:B------:R-:W3:Y:S01]  /*5580*/  LDG.E.64 R12, desc[UR12][R16.64+0x50] ;  /* 0x0000500c100c7981 */ /* 0x000ee2000c1e1b00 */
[----:B------:R-:W-:-:S03]  /*5590*/  IMAD.WIDE.U32 R6, R21, R22, R6 ;  /* 0x0000001615067225 */ /* 0x000fc600078e0006 */
[----:B------:R0:W5:Y:S01]  /*55a0*/  LDG.E.CONSTANT R23, desc[UR12][R18.64] ;  /* 0x0000000c12177981 */ /* 0x000162000c1e9900 */
[----:B------:R-:W-:Y:S01]  /*55b0*/  IMAD R27, R22, R27, R20 ;  /* 0x0000001b161b7224 */ /* 0x000fe200078e0214 */
[----:B------:R-:W-:-:S03]  /*55c0*/  IADD3 R20, P2, R18, UR18, RZ ;  /* 0x0000001212147c10 */ /* 0x000fc6000ff5e0ff */
[----:B------:R-:W-:Y:S01]  /*55d0*/  IMAD.IADD R7, R7, 0x1, R27 ;  /* 0x0000000107077824 */ /* 0x000fe200078e021b */
[----:B------:R-:W-:Y:S02]  /*55e0*/  IADD3.X R21, R19, UR10, RZ, P2, !PT ;  /* 0x0000000a13157c10 */ /* 0x000fe400097fe4ff */
[----:B----4-:R-:W-:-:S03]  /*55f0*/  SHF.R.S32.HI R22, RZ, 0x1f, R29 ;  /* 0x0000001fff167819 */ /* 0x010fc6000001141d */
[----:B------:R-:W4:Y:S01]  /*5600*/  LDG.E.CONSTANT R27, desc[UR12][R20.64] ;  /* 0x0000000c141b7981 */ /* 0x000f22000c1e9900 */
[----:B0-----:R-:W-:Y:S01]  /*5610*/  IADD3 R18, P2, R20, UR18, RZ ;  /* 0x0000001214127c10 */ /* 0x001fe2000ff5e0ff */
[----:B--2---:R-:W-:Y:S02]  /*5620*/  IMAD R15, R15, R29, RZ ;  /* 0x0000001d0f0f7224 */ /* 0x004fe400078e02ff */
[----:B------:R-:W-:-:S04]  /*5630*/  IMAD.WIDE.U32 R6, R29, R14, R6 ;  /* 0x0000000e1d067225 */ /* 0x000fc800078e0006 */
[----:B------:R-:W-:Y:S02]  /*5640*/  IMAD R19, R14, R22, R15 ;  /* 0x000000160e137224 */ /* 0x000fe400078e020f */
[----:B------:R-:W2:Y:S02]  /*5650*/  LDG.E.64 R14, desc[UR12][R16.64+0x58] ;  /* 0x0000580c100e7981 */ /* 0x000ea4000c1e1b00 */
[----:B------:R-:W-:Y:S01]  /*5660*/  IMAD.IADD R7, R7, 0x1, R19 ;  /* 0x0000000107077824 */ /* 0x000fe200078e0213 */
[----:B------:R-:W-:Y:S02]  /*5670*/  IADD3.X R19, R21, UR10, RZ, P2, !PT ;  /* 0x0000000a15137c10 */ /* 0x000fe400097fe4ff */
[----:B------:R-:W2:Y:S04]  /*5680*/  LDG.E.64 R20, desc[UR12][R16.64+0x60] ;  /* 0x0000600c10147981 */ /* 0x000ea8000c1e1b00 */
[----:B------:R-:W2:Y:S01]  /*5690*/  LDG.E.CONSTANT R29, desc[UR12][R18.64] ;  /* 0x0000000c121d7981 */ /* 0x000ea2000c1e9900 */
[----:B-----5:R-:W-:Y:S01]  /*56a0*/  SHF.R.S32.HI R22, RZ, 0x1f, R23 ;  /* 0x0000001fff167819 */ /* 0x020fe20000011417 */
[----:B---3--:R-:W-:-:S04]  /*56b0*/  IMAD R13, R13, R23, RZ ;  /* 0x000000170d0d7224 */ /* 0x008fc800078e02ff */
[----:B------:R-:W-:Y:S02]  /*56c0*/  IMAD R22, R12, R22, R13 ;  /* 0x000000160c167224 */ /* 0x000fe400078e020d */
[----:B------:R-:W-:Y:S01]  /*56d0*/  IMAD.WIDE.U32 R12, R23, R12, R6 ;  /* 0x0000000c170c7225 */ /* 0x000fe200078e0006 */
[----:B------:R-:W-:Y:S02]  /*56e0*/  IADD3 R6, P2, R18, UR18, RZ ;  /* 0x0000001212067c10 */ /* 0x000fe4000ff5e0ff */
[----:B----4-:R-:W-:Y:S02]  /*56f0*/  SHF.R.S32.HI R23, RZ, 0x1f, R27 ;  /* 0x0000001fff177819 */ /* 0x010fe4000001141b */
[----:B------:R-:W-:Y:S02]  /*5700*/  IADD3 R13, R13, R22, RZ ;  /* 0x000000160d0d7210 */ /* 0x000fe40007ffe0ff */
[----:B------:R-:W-:Y:S02]  /*5710*/  IADD3.X R7, R19, UR10, RZ, P2, !PT ;  /* 0x0000000a13077c10 */ /* 0x000fe400097fe4ff */
[----:B------:R-:W3:Y:S01]  /*5720*/  LDG.E.64 R18, desc[UR12][R16.64+0x68] ;  /* 0x0000680c10127981 */ /* 0x000ee2000c1e1b00 */
[----:B------:R-:W-:Y:S01]  /*5730*/  IADD3 R22, P2, R6, UR18, RZ ;  /* 0x0000001206167c10 */ /* 0x000fe2000ff5e0ff */
[----:B--2---:R-:W-:-:S04]  /*5740*/  IMAD R15, R15, R27, RZ ;  /* 0x0000001b0f0f7224 */ /* 0x004fc800078e02ff */
[----:B------:R-:W-:Y:S02]  /*5750*/  IMAD R23, R14, R23, R15 ;  /* 0x000000170e177224 */ /* 0x000fe400078e020f */
[----:B------:R-:W-:Y:S02]  /*5760*/  IMAD.WIDE.U32 R14, R27, R14, R12 ;  /* 0x0000000e1b0e7225 */ /* 0x000fe400078e000c */
[----:B------:R-:W2:Y:S02]  /*5770*/  LDG.E.CONSTANT R27, desc[UR12][R6.64] ;  /* 0x0000000c061b7981 */ /* 0x000ea4000c1e9900 */
[----:B------:R-:W-:Y:S01]  /*5780*/  IMAD.IADD R15, R15, 0x1, R23 ;  /* 0x000000010f0f7824 */ /* 0x000fe200078e0217 */
[----:B------:R-:W-:Y:S01]  /*5790*/  IADD3.X R23, R7, UR10, RZ, P2, !PT ;  /* 0x0000000a07177c10 */ /* 0x000fe200097fe4ff */
[----:B------:R-:W-:Y:S01]  /*57a0*/  IMAD R21, R21, R29, RZ ;  /* 0x0000001d15157224 */ /* 0x000fe200078e02ff */
[----:B------:R-:W-:Y:S02]  /*57b0*/  SHF.R.S32.HI R13, RZ, 0x1f, R29 ;  /* 0x0000001fff0d7819 */ /* 0x000fe4000001141d */
[----:B------:R-:W-:-:S02]  /*57c0*/  IADD3 R12, P2, R22, UR18, RZ ;  /* 0x00000012160c7c10 */ /* 0x000fc4000ff5e0ff */
[----:B------:R-:W4:Y:S01]  /*57d0*/  LDG.E.CONSTANT R22, desc[UR12][R22.64] ;  /* 0x0000000c16167981 */ /* 0x000f22000c1e9900 */
[----:B------:R-:W-:-:S03]  /*57e0*/  IMAD R21, R20, R13, R21 ;  /* 0x0000000d14157224 */ /* 0x000fc600078e0215 */
[----:B------:R-:W4:Y:S01]  /*57f0*/  LDG.E.64 R6, desc[UR12][R16.64+0x70] ;  /* 0x0000700c10067981 */ /* 0x000f22000c1e1b00 */
[----:B------:R-:W-:Y:S01]  /*5800*/  IADD3.X R13, R23, UR10, RZ, P2, !PT ;  /* 0x0000000a170d7c10 */ /* 0x000fe200097fe4ff */
[----:B------:R-:W-:Y:S02]  /*5810*/  IMAD.WIDE.U32 R14, R29, R20, R14 ;  /* 0x000000141d0e7225 */ /* 0x000fe400078e000e */
[----:B------:R-:W5:Y:S04]  /*5820*/  LDG.E.64 R28, desc[UR12][R16.64+0x78] ;  /* 0x0000780c101c7981 */ /* 0x000f68000c1e1b00 */
[----:B------:R-:W5:Y:S01]  /*5830*/  LDG.E.CONSTANT R20, desc[UR12][R12.64] ;  /* 0x0000000c0c147981 */ /* 0x000f62000c1e9900 */
[----:B------:R-:W-:Y:S01]  /*5840*/  IMAD.IADD R15, R15, 0x1, R21 ;  /* 0x000000010f0f7824 */ /* 0x000fe200078e0215 */
[----:B------:R-:W-:-:S04]  /*5850*/  UIADD3 UR6, UP0, UR6, -0x10, URZ ;  /* 0xfffffff006067890 */ /* 0x000fc8000ff1e03f */
[----:B------:R-:W-:Y:S02]  /*5860*/  UIADD3.X UR7, UR7, -0x1, URZ, UP0, !UPT ;  /* 0xffffffff07077890 */ /* 0x000fe400087fe43f */
[----:B------:R-:W-:-:S04]  /*5870*/  UISETP.GT.U32.AND UP0, UPT, UR6, 0xc, UPT ;  /* 0x0000000c0600788c */ /* 0x000fc8000bf04070 */
[----:B------:R-:W-:-:S06]  /*5880*/  UISETP.GT.AND.EX UP0, UPT, UR7, URZ, UPT, UP0 ;  /* 0x0000003f0700728c */ /* 0x000fcc000bf04300 */
[----:B------:R-:W-:Y:S01]  /*5890*/  PLOP3.LUT P3, PT, PT, PT, UP0, 0x80, 0x0 ;  /* 0x000000000000781c */ /* 0x000fe20003f6f008 */
[----:B------:R-:W-:-:S04]  /*58a0*/  UIADD3 UR4, UP1, UR4, 0x10, URZ ;  /* 0x0000001004047890 */ /* 0x000fc8000ff3e03f */
[----:B------:R-:W-:Y:S01]  /*58b0*/  UIADD3.X UR5, URZ, UR5, URZ, UP1, !UPT ;  /* 0x000000053f057290 */ /* 0x000fe20008ffe43f */
[----:B--2---:R-:W-:Y:S01]  /*58c0*/  SHF.R.S32.HI R21, RZ, 0x1f, R27 ;  /* 0x0000001fff157819 */ /* 0x004fe2000001141b */
[----:B---3--:R-:W-:Y:S02]  /*58d0*/  IMAD R19, R19, R27, RZ ;  /* 0x0000001b13137224 */ /* 0x008fe400078e02ff */
[----:B------:R-:W-:-:S04]  /*58e0*/  IMAD.WIDE.U32 R14, R27, R18, R14 ;  /* 0x000000121b0e7225 */ /* 0x000fc800078e000e */
[----:B------:R-:W-:-:S05]  /*58f0*/  IMAD R19, R18, R21, R19 ;  /* 0x0000001512137224 */ /* 0x000fca00078e0213 */
[----:B------:R-:W-:Y:S01]  /*5900*/  IADD3 R15, R15, R19, RZ ;  /* 0x000000130f0f7210 */ /* 0x000fe20007ffe0ff */
[----:B----4-:R-:W-:Y:S01]  /*5910*/  IMAD R7, R7, R22, RZ ;  /* 0x0000001607077224 */ /* 0x010fe200078e02ff */
[----:B------:R-:W-:-:S05]  /*5920*/  SHF.R.S32.HI R19, RZ, 0x1f, R22 ;  /* 0x0000001fff137819 */ /* 0x000fca0000011416 */
[----:B------:R-:W-:Y:S02]  /*5930*/  IMAD R19, R6, R19, R7 ;  /* 0x0000001306137224 */ /* 0x000fe400078e0207 */
[----:B------:R-:W-:Y:S01]  /*5940*/  IMAD.WIDE.U32 R6, R22, R6, R14 ;  /* 0x0000000616067225 */ /* 0x000fe200078e000e */
[----:B-----5:R-:W-:-:S03]  /*5950*/  SHF.R.S32.HI R15, RZ, 0x1f, R20 ;  /* 0x0000001fff0f7819 */ /* 0x020fc60000011414 */
[----:B------:R-:W-:Y:S02]  /*5960*/  IMAD R14, R29, R20, RZ ;  /* 0x000000141d0e7224 */ /* 0x000fe400078e02ff */
[----:B------:R-:W-:Y:S02]  /*5970*/  IMAD.IADD R7, R7, 0x1, R19 ;  /* 0x0000000107077824 */ /* 0x000fe400078e0213 */
[----:B------:R-:W-:Y:S01]  /*5980*/  IMAD R15, R28, R15, R14 ;  /* 0x0000000f1c0f7224 */ /* 0x000fe200078e020e */
[----:B------:R-:W-:Y:S01]  /*5990*/  IADD3 R14, P2, R12, UR18, RZ ;  /* 0x000000120c0e7c10 */ /* 0x000fe2000ff5e0ff */
[----:B------:R-:W-:-:S04]  /*59a0*/  IMAD.WIDE.U32 R6, R20, R28, R6 ;  /* 0x0000001c14067225 */ /* 0x000fc800078e0006 */
[----:B------:R-:W-:Y:S01]  /*59b0*/  IMAD.IADD R7, R7, 0x1, R15 ;  /* 0x0000000107077824 */ /* 0x000fe200078e020f */
[----:B------:R-:W-:Y:S01]  /*59c0*/  IADD3.X R15, R13, UR10, RZ, P2, !PT ;  /* 0x0000000a0d0f7c10 */ /* 0x000fe200097fe4ff */
[----:B------:R-:W-:Y:S06]  /*59d0*/  @P3 BRA `(.L_x_2613) ;  /* 0xfffffff400903947 */ /* 0x000fec000383ffff */
.L_x_2612:
        /* <DEDUP_REMOVED lines=8> */
[----:B------:R-:W-:-:S04]  /*5a60*/  MOV R20, UR8 ;  /* 0x0000000800147c02 */ /* 0x000fc80008000f00 */
[----:B------:R-:W-:Y:S01]  /*5a70*/  IMAD.U32 R21, RZ, RZ, UR9 ;  /* 0x00000009ff157e24 */ /* 0x000fe2000f8e00ff */
[----:B------:R-:W-:-:S04]  /*5a80*/  IADD3 R16, P0, R14, UR18, RZ ;  /* 0x000000120e107c10 */ /* 0x000fc8000ff1e0ff */
[----:B------:R-:W3:Y:S01]  /*5a90*/  LDG.E.64 R18, desc[UR12][R20.64] ;  /* 0x0000000c14127981 */ /* 0x000ee2000c1e1b00 */
[----:B------:R-:W-:-:S03]  /*5aa0*/  IADD3.X R17, R15, UR10, RZ, P0, !PT ;  /* 0x0000000a0f117c10 */ /* 0x000fc600087fe4ff */
[----:B------:R-:W4:Y:S04]  /*5ab0*/  LDG.E.64 R12, desc[UR12][R20.64+0x8] ;  /* 0x0000080c140c7981 */ /* 0x000f28000c1e1b00 */
[----:B------:R-:W4:Y:S01]  /*5ac0*/  LDG.E.CONSTANT R27, desc[UR12][R16.64] ;  /* 0x0000000c101b7981 */ /* 0x000f22000c1e9900 */
[----:B0-----:R-:W-:-:S04]  /*5ad0*/  IADD3 R14, P0, R16, UR18, RZ ;  /* 0x00000012100e7c10 */ /* 0x001fc8000ff1e0ff */
[----:B------:R-:W-:-:S05]  /*5ae0*/  IADD3.X R15, R17, UR10, RZ, P0, !PT ;  /* 0x0000000a110f7c10 */ /* 0x000fca00087fe4ff */
[----:B------:R-:W5:Y:S04]  /*5af0*/  LDG.E.CONSTANT R23, desc[UR12][R14.64] ;  /* 0x0000000c0e177981 */ /* 0x000f68000c1e9900 */
[----:B------:R-:W5:Y:S01]  /*5b00*/  LDG.E.64 R16, desc[UR12][R20.64+0x10] ;  /* 0x0000100c14107981 */ /* 0x000f62000c1e1b00 */
[----:B--2---:R-:W-:Y:S01]  /*5b10*/  SHF.R.S32.HI R22, RZ, 0x1f, R29 ;  /* 0x0000001fff167819 */ /* 0x004fe2000001141d */
[----:B---3--:R-:W-:-:S04]  /*5b20*/  IMAD.WIDE.U32 R6, R29, R18, R6 ;  /* 0x000000121d067225 */ /* 0x008fc800078e0006 */
[----:B------:R-:W-:-:S04]  /*5b30*/  IMAD R29, R19, R29, RZ ;  /* 0x0000001d131d7224 */ /* 0x000fc800078e02ff */
[----:B------:R-:W-:Y:S01]  /*5b40*/  IMAD R29, R18, R22, R29 ;  /* 0x00000016121d7224 */ /* 0x000fe200078e021d */
[----:B------:R-:W-:Y:S01]  /*5b50*/  IADD3 R18, P0, R14, UR18, RZ ;  /* 0x000000120e127c10 */ /* 0x000fe2000ff1e0ff */
[----:B----4-:R-:W-:Y:S02]  /*5b60*/  IMAD R13, R13, R27, RZ ;  /* 0x0000001b0d0d7224 */ /* 0x010fe400078e02ff */
[----:B------:R-:W-:Y:S01]  /*5b70*/  IMAD.IADD R7, R7, 0x1, R29 ;  /* 0x0000000107077824 */ /* 0x000fe200078e021d */
[----:B------:R-:W-:Y:S02]  /*5b80*/  IADD3.X R19, R15, UR10, RZ, P0, !PT ;  /* 0x0000000a0f137c10 */ /* 0x000fe400087fe4ff */
[----:B------:R-:W-:Y:S01]  /*5b90*/  SHF.R.S32.HI R29, RZ, 0x1f, R27 ;  /* 0x0000001fff1d7819 */ /* 0x000fe2000001141b */
[----:B------:R-:W-:Y:S02]  /*5ba0*/  IMAD.WIDE.U32 R6, R27, R12, R6 ;  /* 0x0000000c1b067225 */ /* 0x000fe400078e0006 */
[----:B------:R-:W2:Y:S02]  /*5bb0*/  LDG.E.CONSTANT R15, desc[UR12][R18.64] ;  /* 0x0000000c120f7981 */ /* 0x000ea4000c1e9900 */
[----:B------:R-:W-:-:S02]  /*5bc0*/  IMAD R29, R12, R29, R13 ;  /* 0x0000001d0c1d7224 */ /* 0x000fc400078e020d */
[----:B------:R-:W3:Y:S01]  /*5bd0*/  LDG.E.64 R12, desc[UR12][R20.64+0x18] ;  /* 0x0000180c140c7981 */ /* 0x000ee2000c1e1b00 */
[----:B------:R-:W-:-:S04]  /*5be0*/  IADD3 R26, P0, R18, UR18, RZ ;  /* 0x00000012121a7c10 */ /* 0x000fc8000ff1e0ff */
[----:B------:R-:W-:Y:S01]  /*5bf0*/  IADD3.X R27, R19, UR10, RZ, P0, !PT ;  /* 0x0000000a131b7c10 */ /* 0x000fe200087fe4ff */
[----:B-----5:R-:W-:Y:S01]  /*5c00*/  IMAD R14, R17, R23, RZ ;  /* 0x00000017110e7224 */ /* 0x020fe200078e02ff */
[----:B------:R-:W4:Y:S04]  /*5c10*/  LDG.E.64 R18, desc[UR12][R20.64+0x20] ;  /* 0x0000200c14127981 */ /* 0x000f28000c1e1b00 */
[----:B------:R0:W5:Y:S01]  /*5c20*/  LDG.E.CONSTANT R17, desc[UR12][R26.64] ;  /* 0x0000000c1a117981 */ /* 0x000162000c1e9900 */
[----:B------:R-:W-:Y:S02]  /*5c30*/  IADD3 R7, R7, R29, RZ ;  /* 0x0000001d07077210 */ /* 0x000fe40007ffe0ff */
[----:B------:R-:W-:Y:S01]  /*5c40*/  SHF.R.S32.HI R29, RZ, 0x1f, R23 ;  /* 0x0000001fff1d7819 */ /* 0x000fe20000011417 */
[----:B------:R-:W-:Y:S01]  /*5c50*/  IMAD.WIDE.U32 R22, R23, R16, R6 ;  /* 0x0000001017167225 */ /* 0x000fe200078e0006 */
[----:B------:R-:W-:-:S03]  /*5c60*/  IADD3 R6, P0, R26, UR18, RZ ;  /* 0x000000121a067c10 */ /* 0x000fc6000ff1e0ff */
[----:B------:R-:W-:Y:S01]  /*5c70*/  IMAD R29, R16, R29, R14 ;  /* 0x0000001d101d7224 */ /* 0x000fe200078e020e */
[----:B------:R-:W-:-:S03]  /*5c80*/  IADD3.X R7, R27, UR10, RZ, P0, !PT ;  /* 0x0000000a1b077c10 */ /* 0x000fc600087fe4ff */
[----:B------:R-:W-:Y:S01]  /*5c90*/  IMAD.IADD R23, R23, 0x1, R29 ;  /* 0x0000000117177824 */ /* 0x000fe200078e021d */
[----:B0-----:R-:W-:-:S04]  /*5ca0*/  IADD3 R26, P0, R6, UR18, RZ ;  /* 0x00000012061a7c10 */ /* 0x001fc8000ff1e0ff */
[----:B------:R-:W-:Y:S02]  /*5cb0*/  IADD3.X R27, R7, UR10, RZ, P0, !PT ;  /* 0x0000000a071b7c10 */ /* 0x000fe400087fe4ff */
[----:B--2---:R-:W-:Y:S01]  /*5cc0*/  SHF.R.S32.HI R29, RZ, 0x1f, R15 ;  /* 0x0000001fff1d7819 */ /* 0x004fe2000001140f */
[----:B---3--:R-:W-:Y:S02]  /*5cd0*/  IMAD R13, R13, R15, RZ ;  /* 0x0000000f0d0d7224 */ /* 0x008fe400078e02ff */
[----:B------:R-:W-:Y:S02]  /*5ce0*/  IMAD.WIDE.U32 R14, R15, R12, R22 ;  /* 0x0000000c0f0e7225 */ /* 0x000fe400078e0016 */
[----:B------:R-:W2:Y:S02]  /*5cf0*/  LDG.E.64 R22, desc[UR12][R20.64+0x28] ;  /* 0x0000280c14167981 */ /* 0x000ea4000c1e1b00 */
[----:B------:R-:W-:Y:S02]  /*5d00*/  IMAD R13, R12, R29, R13 ;  /* 0x0000001d0c0d7224 */ /* 0x000fe400078e020d */
[----:B------:R-:W3:Y:S02]  /*5d10*/  LDG.E.CONSTANT R29, desc[UR12][R6.64] ;  /* 0x0000000c061d7981 */ /* 0x000ee4000c1e9900 */
[----:B------:R-:W-:Y:S01]  /*5d20*/  IMAD.IADD R15, R15, 0x1, R13 ;  /* 0x000000010f0f7824 */ /* 0x000fe200078e020d */
[----:B-----5:R-:W-:Y:S01]  /*5d30*/  SHF.R.S32.HI R13, RZ, 0x1f, R17 ;  /* 0x0000001fff0d7819 */ /* 0x020fe20000011411 */
[----:B----4-:R-:W-:Y:S01]  /*5d40*/  IMAD R16, R19, R17, RZ ;  /* 0x0000001113107224 */ /* 0x010fe200078e02ff */
[----:B------:R-:W-:Y:S01]  /*5d50*/  IADD3 R12, P0, R26, UR18, RZ ;  /* 0x000000121a0c7c10 */ /* 0x000fe2000ff1e0ff */
[----:B------:R-:W4:Y:S02]  /*5d60*/  LDG.E.CONSTANT R19, desc[UR12][R26.64] ;  /* 0x0000000c1a137981 */ /* 0x000f24000c1e9900 */
[----:B------:R-:W-:-:S02]  /*5d70*/  IMAD R16, R18, R13, R16 ;  /* 0x0000000d12107224 */ /* 0x000fc400078e0210 */
[----:B------:R-:W5:Y:S01]  /*5d80*/  LDG.E.64 R6, desc[UR12][R20.64+0x30] ;  /* 0x0000300c14067981 */ /* 0x000f62000c1e1b00 */
[----:B------:R-:W-:Y:S01]  /*5d90*/  IADD3.X R13, R27, UR10, RZ, P0, !PT ;  /* 0x0000000a1b0d7c10 */ /* 0x000fe200087fe4ff */
[----:B------:R-:W-:-:S04]  /*5da0*/  IMAD.WIDE.U32 R14, R17, R18, R14 ;  /* 0x00000012110e7225 */ /* 0x000fc800078e000e */
[----:B------:R-:W5:Y:S04]  /*5db0*/  LDG.E.CONSTANT R17, desc[UR12][R12.64] ;  /* 0x0000000c0c117981 */ /* 0x000f68000c1e9900 */
[----:B------:R-:W5:Y:S01]  /*5dc0*/  LDG.E.64 R20, desc[UR12][R20.64+0x38] ;  /* 0x0000380c14147981 */ /* 0x000f62000c1e1b00 */
[----:B------:R-:W-:Y:S01]  /*5dd0*/  IADD3 R15, R15, R16, RZ ;  /* 0x000000100f0f7210 */ /* 0x000fe20007ffe0ff */
[----:B------:R-:W-:Y:S01]  /*5de0*/  UIADD3 UR6, UP1, UR6, -0x8, URZ ;  /* 0xfffffff806067890 */ /* 0x000fe2000ff3e03f */
[----:B------:R-:W-:Y:S01]  /*5df0*/  PLOP3.LUT P0, PT, PT, PT, PT, 0x8, 0x0 ;  /* 0x000000000000781c */ /* 0x000fe20003f0e170 */
[----:B------:R-:W-:Y:S02]  /*5e00*/  UIADD3 UR4, UP0, UR4, 0x8, URZ ;  /* 0x0000000804047890 */ /* 0x000fe4000ff1e03f */
[----:B------:R-:W-:-:S02]  /*5e10*/  UIADD3.X UR7, UR7, -0x1, URZ, UP1, !UPT ;  /* 0xffffffff07077890 */ /* 0x000fc40008ffe43f */
[----:B------:R-:W-:Y:S01]  /*5e20*/  UIADD3.X UR5, URZ, UR5, URZ, UP0, !UPT ;  /* 0x000000053f057290 */ /* 0x000fe200087fe43f */
[----:B---3--:R-:W-:Y:S01]  /*5e30*/  SHF.R.S32.HI R16, RZ, 0x1f, R29 ;  /* 0x0000001fff107819 */ /* 0x008fe2000001141d */
[----:B--2---:R-:W-:Y:S02]  /*5e40*/  IMAD R23, R23, R29, RZ ;  /* 0x0000001d17177224 */ /* 0x004fe400078e02ff */
[----:B------:R-:W-:-:S04]  /*5e50*/  IMAD.WIDE.U32 R14, R29, R22, R14 ;  /* 0x000000161d0e7225 */ /* 0x000fc800078e000e */
[----:B------:R-:W-:-:S04]  /*5e60*/  IMAD R23, R22, R16, R23 ;  /* 0x0000001016177224 */ /* 0x000fc800078e0217 */
[----:B------:R-:W-:Y:S01]  /*5e70*/  IMAD.IADD R15, R15, 0x1, R23 ;  /* 0x000000010f0f7824 */ /* 0x000fe200078e0217 */
[----:B----4-:R-:W-:Y:S01]  /*5e80*/  SHF.R.S32.HI R23, RZ, 0x1f, R19 ;  /* 0x0000001fff177819 */ /* 0x010fe20000011413 */
[----:B-----5:R-:W-:-:S04]  /*5e90*/  IMAD R7, R7, R19, RZ ;  /* 0x0000001307077224 */ /* 0x020fc800078e02ff */
[----:B------:R-:W-:Y:S02]  /*5ea0*/  IMAD R23, R6, R23, R7 ;  /* 0x0000001706177224 */ /* 0x000fe400078e0207 */
[----:B------:R-:W-:Y:S01]  /*5eb0*/  IMAD.WIDE.U32 R6, R19, R6, R14 ;  /* 0x0000000613067225 */ /* 0x000fe200078e000e */
[----:B------:R-:W-:-:S03]  /*5ec0*/  SHF.R.S32.HI R15, RZ, 0x1f, R17 ;  /* 0x0000001fff0f7819 */ /* 0x000fc60000011411 */
[----:B------:R-:W-:Y:S02]  /*5ed0*/  IMAD R14, R21, R17, RZ ;  /* 0x00000011150e7224 */ /* 0x000fe400078e02ff */
[----:B------:R-:W-:Y:S02]  /*5ee0*/  IMAD.IADD R7, R7, 0x1, R23 ;  /* 0x0000000107077824 */ /* 0x000fe400078e0217 */
[----:B------:R-:W-:Y:S02]  /*5ef0*/  IMAD R15, R20, R15, R14 ;  /* 0x0000000f140f7224 */ /* 0x000fe400078e020e */
[----:B------:R-:W-:Y:S01]  /*5f00*/  IMAD.WIDE.U32 R6, R17, R20, R6 ;  /* 0x0000001411067225 */ /* 0x000fe200078e0006 */
[----:B------:R-:W-:-:S04]  /*5f10*/  IADD3 R14, P2, R12, UR18, RZ ;  /* 0x000000120c0e7c10 */ /* 0x000fc8000ff5e0ff */
[----:B------:R-:W-:Y:S02]  /*5f20*/  IADD3 R7, R7, R15, RZ ;  /* 0x0000000f07077210 */ /* 0x000fe40007ffe0ff */
[----:B------:R-:W-:-:S07]  /*5f30*/  IADD3.X R15, R13, UR10, RZ, P2, !PT ;  /* 0x0000000a0d0f7c10 */ /* 0x000fce00097fe4ff */
.L_x_2614:
[----:B------:R-:W-:-:S04]  /*5f40*/  ISETP.NE.U32.AND P2, PT, RZ, UR6, PT ;  /* 0x00000006ff007c0c */ /* 0x000fc8000bf45070 */
[----:B------:R-:W-:-:S13]  /*5f50*/  ISETP.NE.OR.EX P0, PT, RZ, UR7, P0, P2 ;  /* 0x00000007ff007c0c */ /* 0x000fda0008705720 */
[----:B------:R-:W-:Y:S05]  /*5f60*/  @!P0 BRA `(.L_x_2610) ;  /* 0x0000000000bc8947 */ /* 0x000fea0003800000 */
.L_x_2611:
[----:B------:R-:W-:Y:S01]  /*5f70*/  ULEA UR8, UP0, UR4, UR22, 0x3 ;  /* 0x0000001604087291 */ /* 0x000fe2000f80183f */
[----:B------:R0:W2:Y:S03]  /*5f80*/  LDG.E.CONSTANT R29, desc[UR12][R14.64] ;  /* 0x0000000c0e1d7981 */ /* 0x0000a6000c1e9900 */
[----:B------:R-:W-:Y:S02]  /*5f90*/  ULEA.HI.X UR9, UR4, UR23, UR5, 0x3, UP0 ;  /* 0x0000001704097291 */ /* 0x000fe400080f1c05 */
[----:B------:R-:W-:-:S04]  /*5fa0*/  IMAD.U32 R12, RZ, RZ, UR8 ;  /* 0x00000008ff0c7e24 */ /* 0x000fc8000f8e00ff */
[----:B------:R-:W-:-:S05]  /*5fb0*/  IMAD.U32 R13, RZ, RZ, UR9 ;  /* 0x00000009ff0d7e24 */ /* 0x000fca000f8e00ff */
[----:B------:R-:W3:Y:S01]  /*5fc0*/  LDG.E.64 R20, desc[UR12][R12.64] ;  /* 0x0000000c0c147981 */ /* 0x000ee2000c1e1b00 */
[----:B------:R-:W-:-:S03]  /*5fd0*/  IADD3 R16, P0, R14, UR18, RZ ;  /* 0x000000120e107c10 */ /* 0x000fc6000ff1e0ff */
[----:B------:R-:W4:Y:S01]  /*5fe0*/  LDG.E.64 R18, desc[UR12][R12.64+0x8] ;  /* 0x0000080c0c127981 */ /* 0x000f22000c1e1b00 */
[----:B------:R-:W-:Y:S02]  /*5ff0*/  IADD3.X R17, R15, UR10, RZ, P0, !PT ;  /* 0x0000000a0f117c10 */ /* 0x000fe400087fe4ff */
[----:B------:R-:W-:-:S03]  /*6000*/  IADD3 R22, P0, R16, UR18, RZ ;  /* 0x0000001210167c10 */ /* 0x000fc6000ff1e0ff */
[----:B------:R-:W4:Y:S01]  /*6010*/  LDG.E.CONSTANT R27, desc[UR12][R16.64] ;  /* 0x0000000c101b7981 */ /* 0x000f22000c1e9900 */
[----:B------:R-:W-:Y:S02]  /*6020*/  IADD3.X R23, R17, UR10, RZ, P0, !PT ;  /* 0x0000000a11177c10 */ /* 0x000fe400087fe4ff */
[----:B0-----:R-:W-:-:S03]  /*6030*/  IADD3 R14, P0, R22, UR18, RZ ;  /* 0x00000012160e7c10 */ /* 0x001fc6000ff1e0ff */
[----:B------:R0:W5:Y:S01]  /*6040*/  LDG.E.CONSTANT R26, desc[UR12][R22.64] ;  /* 0x0000000c161a7981 */ /* 0x000162000c1e9900 */
[----:B------:R-:W-:-:S03]  /*6050*/  IADD3.X R15, R23, UR10, RZ, P0, !PT ;  /* 0x0000000a170f7c10 */ /* 0x000fc600087fe4ff */
[----:B------:R-:W5:Y:S01]  /*6060*/  LDG.E.64 R16, desc[UR12][R12.64+0x10] ;  /* 0x0000100c0c107981 */ /* 0x000f62000c1e1b00 */
[----:B--2---:R-:W-:Y:S01]  /*6070*/  SHF.R.S32.HI R28, RZ, 0x1f, R29 ;  /* 0x0000001fff1c7819 */ /* 0x004fe2000001141d */
[----:B---3--:R-:W-:-:S04]  /*6080*/  IMAD.WIDE.U32 R6, R20, R29, R6 ;  /* 0x0000001d14067225 */ /* 0x008fc800078e0006 */
[----:B------:R-:W-:-:S04]  /*6090*/  IMAD R29, R21, R29, RZ ;  /* 0x0000001d151d7224 */ /* 0x000fc800078e02ff */
[----:B------:R-:W-:Y:S02]  /*60a0*/  IMAD R28, R20, R28, R29 ;  /* 0x0000001c141c7224 */ /* 0x000fe400078e021d */
[----:B------:R1:W2:Y:S04]  /*60b0*/  LDG.E.CONSTANT R29, desc[UR12][R14.64] ;  /* 0x0000000c0e1d7981 */ /* 0x0002a8000c1e9900 */
[----:B------:R2:W3:Y:S01]  /*60c0*/  LDG.E.64 R20, desc[UR12][R12.64+0x18] ;  /* 0x0000180c0c147981 */ /* 0x0004e2000c1e1b00 */
[----:B------:R-:W-:Y:S01]  /*60d0*/  IADD3 R7, R7, R28, RZ ;  /* 0x0000001c07077210 */ /* 0x000fe20007ffe0ff */
[-C--:B----4-:R-:W-:Y:S01]  /*60e0*/  IMAD R19, R19, R27.reuse, RZ ;  /* 0x0000001b13137224 */ /* 0x090fe200078e02ff */
[----:B0-----:R-:W-:Y:S01]  /*60f0*/  SHF.R.S32.HI R22, RZ, 0x1f, R27 ;  /* 0x0000001fff167819 */ /* 0x001fe2000001141b */
[----:B------:R-:W-:Y:S01]  /*6100*/  UIADD3 UR6, UP0, UR6, -0x4, URZ ;  /* 0xfffffffc06067890 */ /* 0x000fe2000ff1e03f */
[----:B------:R-:W-:-:S03]  /*6110*/  IMAD.WIDE.U32 R6, R18, R27, R6 ;  /* 0x0000001b12067225 */ /* 0x000fc600078e0006 */
[----:B------:R-:W-:Y:S01]  /*6120*/  UIADD3.X UR7, UR7, -0x1, URZ, UP0, !UPT ;  /* 0xffffffff07077890 */ /* 0x000fe200087fe43f */
[----:B------:R-:W-:Y:S01]  /*6130*/  IMAD R19, R18, R22, R19 ;  /* 0x0000001612137224 */ /* 0x000fe200078e0213 */
[----:B------:R-:W-:Y:S01]  /*6140*/  ISETP.NE.U32.AND P0, PT, RZ, UR6, PT ;  /* 0x00000006ff007c0c */ /* 0x000fe2000bf05070 */
[----:B-----5:R-:W-:Y:S01]  /*6150*/  IMAD R17, R17, R26, RZ ;  /* 0x0000001a11117224 */ /* 0x020fe200078e02ff */
[----:B------:R-:W-:Y:S01]  /*6160*/  SHF.R.S32.HI R18, RZ, 0x1f, R26 ;  /* 0x0000001fff127819 */ /* 0x000fe2000001141a */
[----:B------:R-:W-:Y:S01]  /*6170*/  IMAD.IADD R7, R7, 0x1, R19 ;  /* 0x0000000107077824 */ /* 0x000fe200078e0213 */
[----:B------:R-:W-:-:S03]  /*6180*/  ISETP.NE.AND.EX P0, PT, RZ, UR7, PT, P0 ;  /* 0x00000007ff007c0c */ /* 0x000fc6000bf05300 */
[C---:B------:R-:W-:Y:S02]  /*6190*/  IMAD R17, R16.reuse, R18, R17 ;  /* 0x0000001210117224 */ /* 0x040fe400078e0211 */
[----:B------:R-:W-:Y:S01]  /*61a0*/  IMAD.WIDE.U32 R6, R16, R26, R6 ;  /* 0x0000001a10067225 */ /* 0x000fe200078e0006 */
[----:B------:R-:W-:Y:S01]  /*61b0*/  UIADD3 UR4, UP0, UR4, 0x4, URZ ;  /* 0x0000000404047890 */ /* 0x000fe2000ff1e03f */
[----:B-1----:R-:W-:Y:S02]  /*61c0*/  IADD3 R14, P2, R14, UR18, RZ ;  /* 0x000000120e0e7c10 */ /* 0x002fe4000ff5e0ff */
[----:B------:R-:W-:Y:S01]  /*61d0*/  IMAD.IADD R7, R7, 0x1, R17 ;  /* 0x0000000107077824 */ /* 0x000fe200078e0211 */
[----:B------:R-:W-:Y:S01]  /*61e0*/  UIADD3.X UR5, URZ, UR5, URZ, UP0, !UPT ;  /* 0x000000053f057290 */ /* 0x000fe200087fe43f */
[----:B------:R-:W-:Y:S02]  /*61f0*/  IADD3.X R15, R15, UR10, RZ, P2, !PT ;  /* 0x0000000a0f0f7c10 */ /* 0x000fe400097fe4ff */
[----:B--2---:R-:W-:Y:S01]  /*6200*/  SHF.R.S32.HI R12, RZ, 0x1f, R29 ;  /* 0x0000001fff0c7819 */ /* 0x004fe2000001141d */
[----:B---3--:R-:W-:-:S02]  /*6210*/  IMAD R13, R21, R29, RZ ;  /* 0x0000001d150d7224 */ /* 0x008fc400078e02ff */
[----:B------:R-:W-:-:S04]  /*6220*/  IMAD.WIDE.U32 R6, R20, R29, R6 ;  /* 0x0000001d14067225 */ /* 0x000fc800078e0006 */
[----:B------:R-:W-:-:S05]  /*6230*/  IMAD R13, R20, R12, R13 ;  /* 0x0000000c140d7224 */ /* 0x000fca00078e020d */
[----:B------:R-:W-:Y:S01]  /*6240*/  IADD3 R7, R7, R13, RZ ;  /* 0x0000000d07077210 */ /* 0x000fe20007ffe0ff */
[----:B------:R-:W-:Y:S06]  /*6250*/  @P0 BRA `(.L_x_2611) ;  /* 0xfffffffc00440947 */ /* 0x000fec000383ffff */
.L_x_2610:
[----:B------:R-:W-:-:S04]  /*6260*/  ISETP.NE.U32.AND P0, PT, RZ, UR11, PT ;  /* 0x0000000bff007c0c */ /* 0x000fc8000bf05070 */
[----:B------:R-:W-:-:S13]  /*6270*/  ISETP.NE.AND.EX P0, PT, RZ, RZ, PT, P0 ;  /* 0x000000ffff00720c */ /* 0x000fda0003f05300 */
[----:B------:R-:W-:Y:S05]  /*6280*/  @!P0 BRA `(.L_x_2609) ;  /* 0x0000000000e08947 */ /* 0x000fea0003800000 */
[----:B------:R-:W-:Y:S01]  /*6290*/  UIMAD UR7, UR5, UR16, URZ ;  /* 0x00000010050772a4 */ /* 0x000fe2000f8e023f */
[----:B------:R-:W-:Y:S01]  /*62a0*/  IMAD.U32 R15, RZ, RZ, UR4 ;  /* 0x00000004ff0f7e24 */ /* 0x000fe2000f8e00ff */
[----:B------:R-:W-:Y:S01]  /*62b0*/  ULDC.64 UR8, c[0x0][0x230] ;  /* 0x00008c0000087ab9 */ /* 0x000fe20000000a00 */
[----:B------:R-:W-:Y:S01]  /*62c0*/  IMAD.MOV.U32 R8, RZ, RZ, R10 ;  /* 0x000000ffff087224 */ /* 0x000fe200078e000a */
[----:B------:R-:W-:Y:S02]  /*62d0*/  ULEA UR6, UP0, UR4, UR8, 0x3 ;  /* 0x0000000804067291 */ /* 0x000fe4000f80183f */
[----:B------:R-:W-:Y:S01]  /*62e0*/  UIMAD UR8, UR4, UR17, UR7 ;  /* 0x00000011040872a4 */ /* 0x000fe2000f8e0207 */
[----:B------:R-:W-:Y:S01]  /*62f0*/  IMAD.WIDE.U32 R14, R15, UR16, R8 ;  /* 0x000000100f0e7c25 */ /* 0x000fe2000f8e0008 */
[----:B------:R-:W-:Y:S01]  /*6300*/  ULDC.64 UR18, c[0x0][0x218] ;  /* 0x0000860000127ab9 */ /* 0x000fe20000000a00 */
[----:B------:R-:W-:Y:S02]  /*6310*/  ULEA.HI.X UR5, UR4, UR9, UR5, 0x3, UP0 ;  /* 0x0000000904057291 */ /* 0x000fe400080f1c05 */
[----:B------:R-:W-:Y:S01]  /*6320*/  IMAD.U32 R12, RZ, RZ, UR6 ;  /* 0x00000006ff0c7e24 */ /* 0x000fe2000f8e00ff */
[----:B------:R-:W-:-:S02]  /*6330*/  IADD3 R13, R15, UR8, RZ ;  /* 0x000000080f0d7c10 */ /* 0x000fc4000fffe0ff */
        /* <DEDUP_REMOVED lines=11> */
[----:B------:R-:W-:-:S05]  /*63f0*/  IMAD R15, R14, R19, R15 ;  /* 0x000000130e0f7224 */ /* 0x000fca00078e020f */
[----:B------:R-:W-:Y:S01]  /*6400*/  IADD3 R7, R7, R15, RZ ;  /* 0x0000000f07077210 */ /* 0x000fe20007ffe0ff */
[----:B------:R-:W-:Y:S06]  /*6410*/  @!P0 BRA `(.L_x_2609) ;  /* 0x00000000007c8947 */ /* 0x000fec0003800000 */
[----:B------:R-:W-:Y:S01]  /*6420*/  ULDC.64 UR6, c[0x0][0x238] ;  /* 0x00008e0000067ab9 */ /* 0x000fe20000000a00 */
[----:B------:R-:W-:Y:S01]  /*6430*/  UISETP.NE.U32.AND UP0, UPT, UR11, 0x2, UPT ;  /* 0x000000020b00788c */ /* 0x000fe2000bf05070 */
[----:B------:R-:W-:Y:S01]  /*6440*/  MOV R17, UR16 ;  /* 0x0000001000117c02 */ /* 0x000fe20008000f00 */
[----:B------:R-:W-:Y:S02]  /*6450*/  UIMAD.WIDE.U32 UR4, UR4, UR16, UR6 ;  /* 0x00000010040472a5 */ /* 0x000fe4000f8e0006 */
[----:B------:R-:W-:-:S04]  /*6460*/  UISETP.NE.AND.EX UP0, UPT, URZ, URZ, UPT, UP0 ;  /* 0x0000003f3f00728c */ /* 0x000fc8000bf05300 */
[----:B------:R-:W-:Y:S01]  /*6470*/  IMAD.U32 R11, RZ, RZ, UR5 ;  /* 0x00000005ff0b7e24 */ /* 0x000fe2000f8e00ff */
[----:B------:R-:W-:Y:S01]  /*6480*/  IADD3 R8, P2, R10, UR4, RZ ;  /* 0x000000040a087c10 */ /* 0x000fe2000ff5e0ff */
[----:B------:R-:W-:Y:S01]  /*6490*/  IMAD.U32 R10, RZ, RZ, UR4 ;  /* 0x00000004ff0a7e24 */ /* 0x000fe2000f8e00ff */
[----:B------:R-:W-:Y:S01]  /*64a0*/  PLOP3.LUT P0, PT, PT, PT, UP0, 0x80, 0x0 ;  /* 0x000000000000781c */ /* 0x000fe20003f0f008 */
[----:B------:R-:W-:Y:S01]  /*64b0*/  IMAD.U32 R10, RZ, RZ, UR17 ;  /* 0x00000011ff0a7e24 */ /* 0x000fe2000f8e00ff */
[----:B------:R-:W-:Y:S02]  /*64c0*/  IADD3.X R11, R9, UR8, R11, P2, !PT ;  /* 0x00000008090b7c10 */ /* 0x000fe400097fe40b */
[----:B------:R-:W-:-:S04]  /*64d0*/  LEA R14, P2, R8, UR18, 0x2 ;  /* 0x00000012080e7c11 */ /* 0x000fc8000f8410ff */
[----:B------:R-:W-:Y:S01]  /*64e0*/  LEA.HI.X R15, R8, UR19, R11, 0x2, P2 ;  /* 0x00000013080f7c11 */ /* 0x000fe200090f140b */
[----:B------:R-:W-:Y:S01]  /*64f0*/  IMAD.U32 R11, RZ, RZ, UR16 ;  /* 0x00000010ff0b7e24 */ /* 0x000fe2000f8e00ff */
[----:B------:R-:W2:Y:S03]  /*6500*/  LDG.E.64 R8, desc[UR12][R12.64+0x8] ;  /* 0x0000080c0c087981 */ /* 0x000ea6000c1e1b00 */
[----:B------:R-:W-:Y:S01]  /*6510*/  @P0 LEA R16, P2, R17, R14, 0x2 ;  /* 0x0000000e11100211 */ /* 0x000fe200078410ff */
[----:B------:R-:W3:Y:S03]  /*6520*/  LDG.E.CONSTANT R19, desc[UR12][R14.64] ;  /* 0x0000000c0e137981 */ /* 0x000ee6000c1e9900 */
[----:B------:R-:W-:Y:S02]  /*6530*/  @P0 LEA.HI.X R17, R11, R15, R10, 0x2, P2 ;  /* 0x0000000f0b110211 */ /* 0x000fe400010f140a */
[----:B------:R-:W4:Y:S04]  /*6540*/  @P0 LDG.E.64 R10, desc[UR12][R12.64+0x10] ;  /* 0x0000100c0c0a0981 */ /* 0x000f28000c1e1b00 */
[----:B------:R-:W4:Y:S01]  /*6550*/  @P0 LDG.E.CONSTANT R17, desc[UR12][R16.64] ;  /* 0x0000000c10110981 */ /* 0x000f22000c1e9900 */
        /* <DEDUP_REMOVED lines=9> */
[----:B------:R-:W-:Y:S02]  /*65f0*/  @P0 IMAD.IADD R7, R11, 0x1, R9 ;  /* 0x000000010b070824 */ /* 0x000fe400078e0209 */
[----:B------:R-:W-:-:S07]  /*6600*/  @P0 IMAD.MOV.U32 R6, RZ, RZ, R10 ;  /* 0x000000ffff060224 */ /* 0x000fce00078e000a */
.L_x_2609:
[----:B------:R-:W-:Y:S05]  /*6610*/  BSYNC B0 ;  /* 0x0000000000007941 */ /* 0x000fea0003800000 */
.L_x_2587:
[----:B-----5:R-:W0:Y:S01]  /*6620*/  @!P1 LDC.64 R8, c[0x0][0x248] ;  /* 0x00009200ff089b82 */ /* 0x020e220000000a00 */
[----:B------:R-:W-:Y:S01]  /*6630*/  MOV R11, UR14 ;  /* 0x0000000e000b7c02 */ /* 0x000fe20008000f00 */
[----:B------:R-:W-:Y:S01]  /*6640*/  ULDC UR4, c[0x0][0x210] ;  /* 0x0000840000047ab9 */ /* 0x000fe20000000800 */
[----:B------:R-:W-:Y:S01]  /*6650*/  BSSY B0, `(.L_x_2615) ;  /* 0x0000014000007945 */ /* 0x000fe20003800000 */
[----:B------:R-:W-:Y:S02]  /*6660*/  UIMAD UR4, UR14, -0x200, UR4 ;  /* 0xfffffe000e0478a4 */ /* 0x000fe4000f8e0204 */
[----:B------:R-:W-:Y:S02]  /*6670*/  @!P1 IMAD R11, R11, 0x200, R0 ;  /* 0x000002000b0b9824 */ /* 0x000fe400078e0200 */
[----:B------:R-:W-:-:S05]  /*6680*/  @!P1 VIADD R0, R0, 0x80 ;  /* 0x0000008000009836 */ /* 0x000fca0000000000 */
[----:B------:R-:W-:Y:S01]  /*6690*/  ISETP.GE.AND P0, PT, R0, UR4, PT ;  /* 0x0000000400007c0c */ /* 0x000fe2000bf06270 */
[----:B0-----:R-:W-:-:S05]  /*66a0*/  @!P1 IMAD.WIDE.U32 R8, R11, 0x8, R8 ;  /* 0x000000080b089825 */ /* 0x001fca00078e0008 */
[----:B------:R0:W-:Y:S07]  /*66b0*/  @!P1 STG.E.64 desc[UR12][R8.64], R24 ;  /* 0x0000001808009986 */ /* 0x0001ee000c101b0c */
[----:B------:R-:W-:Y:S05]  /*66c0*/  @P0 BRA `(.L_x_2616) ;  /* 0x0000000000300947 */ /* 0x000fea0003800000 */
[----:B------:R-:W-:Y:S01]  /*66d0*/  MOV R11, UR14 ;  /* 0x0000000e000b7c02 */ /* 0x000fe20008000f00 */
[----:B0-----:R-:W0:Y:S01]  /*66e0*/  LDC.64 R8, c[0x0][0x248] ;  /* 0x00009200ff087b82 */ /* 0x001e220000000a00 */
[----:B------:R-:W-:-:S03]  /*66f0*/  MOV R13, UR14 ;  /* 0x0000000e000d7c02 */ /* 0x000fc60008000f00 */
[----:B------:R-:W-:Y:S02]  /*6700*/  IMAD R11, R11, 0x200, R0 ;  /* 0x000002000b0b7824 */ /* 0x000fe400078e0200 */
[----:B------:R-:W-:-:S05]  /*6710*/  VIADD R0, R0, 0x80 ;  /* 0x0000008000007836 */ /* 0x000fca0000000000 */
[----:B------:R-:W-:-:S13]  /*6720*/  ISETP.GE.AND P0, PT, R0, UR4, PT ;  /* 0x0000000400007c0c */ /* 0x000fda000bf06270 */
[----:B------:R-:W-:Y:S02]  /*6730*/  @!P0 IMAD R13, R13, 0x200, R0 ;  /* 0x000002000d0d8824 */ /* 0x000fe400078e0200 */
[----:B0-----:R-:W-:-:S04]  /*6740*/  IMAD.WIDE.U32 R10, R11, 0x8, R8 ;  /* 0x000000080b0a7825 */ /* 0x001fc800078e0008 */
[----:B------:R-:W-:Y:S01]  /*6750*/  @!P0 IMAD.WIDE.U32 R8, R13, 0x8, R8 ;  /* 0x000000080d088825 */ /* 0x000fe200078e0008 */
[----:B------:R1:W-:Y:S03]  /*6760*/  STG.E.64 desc[UR12][R10.64], R2 ;  /* 0x000000020a007986 */ /* 0x0003e6000c101b0c */
[----:B------:R-:W-:Y:S01]  /*6770*/  @!P0 VIADD R0, R0, 0x80 ;  /* 0x0000008000008836 */ /* 0x000fe20000000000 */
[----:B------:R1:W-:Y:S06]  /*6780*/  @!P0 STG.E.64 desc[UR12][R8.64], R4 ;  /* 0x0000000408008986 */ /* 0x0003ec000c101b0c */
.L_x_2616:
[----:B------:R-:W-:Y:S05]  /*6790*/  BSYNC B0 ;  /* 0x0000000000007941 */ /* 0x000fea0003800000 */
.L_x_2615:
[----:B------:R-:W-:-:S13]  /*67a0*/  ISETP.GE.AND P0, PT, R0, UR4, PT ;  /* 0x0000000400007c0c */ /* 0x000fda000bf06270 */
[----:B------:R-:W-:Y:S05]  /*67b0*/  @P0 EXIT ;  /* 0x000000000000094d */ /* 0x000fea0003800000 */
[----:B-1----:R-:W1:Y:S01]  /*67c0*/  LDC.64 R2, c[0x0][0x248] ;  /* 0x00009200ff027b82 */ /* 0x002e620000000a00 */
[----:B------:R-:W-:-:S05]  /*67d0*/  MOV R5, UR14 ;  /* 0x0000000e00057c02 */ /* 0x000fca0008000f00 */
[----:B------:R-:W-:-:S04]  /*67e0*/  IMAD R5, R5, 0x200, R0 ;  /* 0x0000020005057824 */ /* 0x000fc800078e0200 */
[----:B-1----:R-:W-:-:S05]  /*67f0*/  IMAD.WIDE.U32 R2, R5, 0x8, R2 ;  /* 0x0000000805027825 */ /* 0x002fca00078e0002 */
[----:B------:R-:W-:Y:S01]  /*6800*/  STG.E.64 desc[UR12][R2.64], R6 ;  /* 0x0000000602007986 */ /* 0x000fe2000c101b0c */
[----:B------:R-:W-:Y:S05]  /*6810*/  EXIT ;  /* 0x000000000000794d */ /* 0x000fea0003800000 */
.L_x_2617:
        /* <DEDUP_REMOVED lines=14> */
.L_x_3959:


//--------------------- .text._ZN2at6native29vectorized_elementwise_kernelILi2EZZNS0_61_GLOBAL__N__ae8afa13_23_FlattenIndicesKernel_cu_1520ed90_309421_flatten_indices_implINS2_18CUDAKernelLauncherEiLl0EEENS_6TensorERKS5_N3c108ArrayRefIlEEENKUlvE0_clEvEUllE_St5arrayIPcLm2EEEEviT0_T1_ --------------------------
	.section	.text._ZN2at6native29vectorized_elementwise_kernelILi2EZZNS0_61_GLOBAL__N__ae8afa13_23_FlattenIndicesKernel_cu_1520ed90_309421_flatten_indices_implINS2_18CUDAKernelLauncherEiLl0EEENS_6TensorERKS5_N3c108ArrayRefIlEEENKUlvE0_clEvEUllE_St5arrayIPcLm2EEEEviT0_T1_,"ax",@progbits
	.align	128
        .global         _ZN2at6native29vectorized_elementwise_kernelILi2EZZNS0_61_GLOBAL__N__ae8afa13_23_FlattenIndicesKernel_cu_1520ed90_309421_flatten_indices_implINS2_18CUDAKernelLauncherEiLl0EEENS_6TensorERKS5_N3c108ArrayRefIlEEENKUlvE0_clEvEUllE_St5arrayIPcLm2EEEEviT0_T1_
        .type           _ZN2at6native29vectorized_elementwise_kernelILi2EZZNS0_61_GLOBAL__N__ae8afa13_23_FlattenIndicesKernel_cu_1520ed90_309421_flatten_indices_implINS2_18CUDAKernelLauncherEiLl0EEENS_6TensorERKS5_N3c108ArrayRefIlEEENKUlvE0_clEvEUllE_St5arrayIPcLm2EEEEviT0_T1_,@function
        .size           _ZN2at6native29vectorized_elementwise_kernelILi2EZZNS0_61_GLOBAL__N__ae8afa13_23_FlattenIndicesKernel_cu_1520ed90_309421_flatten_indices_implINS2_18CUDAKernelLauncherEiLl0EEENS_6TensorERKS5_N3c108ArrayRefIlEEENKUlvE0_clEvEUllE_St5arrayIPcLm2EEEEviT0_T1_,(.L_x_3960 - _ZN2at6native29vectorized_elementwise_kernelILi2EZZNS0_61_GLOBAL__N__ae8afa13_23_FlattenIndicesKernel_cu_1520ed90_309421_flatten_indices_implINS2_18CUDAKernelLauncherEiLl0EEENS_6TensorERKS5_N3c108ArrayRefIlEEENKUlvE0_clEvEUllE_St5arrayIPcLm2EEEEviT0_T1_)
        .other          _ZN2at6native29vectorized_elementwise_kernelILi2EZZNS0_61_GLOBAL__N__ae8afa13_23_FlattenIndicesKernel_cu_1520ed90_309421_flatten_indices_implINS2_18CUDAKernelLauncherEiLl0EEENS_6TensorERKS5_N3c108ArrayRefIlEEENKUlvE0_clEvEUllE_St5arrayIPcLm2EEEEviT0_T1_,@"STO_CUDA_ENTRY STV_DEFAULT"
_ZN2at6native29vectorized_elementwise_kernelILi2EZZNS0_61_GLOBAL__N__ae8afa13_23_FlattenIndicesKernel_cu_1520ed90_309421_flatten_indices_implINS2_18CUDAKernelLauncherEiLl0EEENS_6TensorERKS5_N3c108ArrayRefIlEEENKUlvE0_clEvEUllE_St5arrayIPcLm2EEEEviT0_T1_:
.text._ZN2at6native29vectorized_elementwise_kernelILi2EZZNS0_61_GLOBAL__N__ae8afa13_23_FlattenIndicesKernel_cu_1520ed90_309421_flatten_indices_implINS2_18CUDAKernelLauncherEiLl0EEENS_6TensorERKS5_N3c108ArrayRefIlEEENKUlvE0_clEvEUllE_St5arrayIPcLm2EEEEviT0_T1_:
[----:B------:R-:W-:Y:S08]  /*0000*/  LDC R1, c[0x0][0x28] ;  /* 0x00000a00ff017b82 */ /* 0x000ff00000000800 */
[----:B------:R-:W0:Y:S01]  /*0010*/  S2UR UR8, SR_CTAID.X ;  /* 0x00000000000879c3 */ /* 0x000e220000002500 */
[----:B------:R-:W-:Y:S01]  /*0020*/  ULDC UR4, c[0x0][0x210] ;  /* 0x0000840000047ab9 */ /* 0x000fe20000000800 */
[----:B------:R-:W-:Y:S01]  /*0030*/  ULDC.64 UR6, c[0x0][0x208] ;  /* 0x0000820000067ab9 */ /* 0x000fe20000000a00 */
[----:B0-----:R-:W-:-:S04]  /*0040*/  USHF.L.U32 UR8, UR8, 0xa, URZ ;  /* 0x0000000a08087899 */ /* 0x001fc8000800063f */
[----:B------:R-:W-:-:S04]  /*0050*/  UIADD3 UR4, -UR8, UR4, URZ ;  /* 0x0000000408047290 */ /* 0x000fc8000fffe13f */
[----:B------:R-:W-:-:S06]  /*0060*/  UISETP.GE.U32.AND UP0, UPT, UR4, 0x400, UPT ;  /* 0x000004000400788c */ /* 0x000fcc000bf06070 */
[----:B------:R-:W-:-:S13]  /*0070*/  PLOP3.LUT P0, PT, PT, PT, UP0, 0x80, 0x0 ;  /* 0x000000000000781c */ /* 0x000fda0003f0f008 */
[----:B------:R-:W-:Y:S05]  /*0080*/  @!P0 BRA `(.L_x_2618) ;  /* 0x000000bc00fc8947 */ /* 0x000fea0003800000 */
[----:B------:R-:W0:Y:S01]  /*0090*/  LDC.64 R26, c[0x0][0x228] ;  /* 0x00008a00ff1a7b82 */ /* 0x000e220000000a00 */
[----:B------:R-:W1:Y:S01]  /*00a0*/  S2R R4, SR_TID.X ;  /* 0x0000000000047919 */ /* 0x000e620000002100 */
[----:B------:R-:W-:Y:S01]  /*00b0*/  HFMA2.MMA R0, -RZ, RZ, 0, 0 ;  /* 0x00000000ff007435 */ /* 0x000fe200000001ff */
[----:B------:R-:W-:Y:S02]  /*00c0*/  CS2R R8, SRZ ;  /* 0x0000000000087805 */ /* 0x000fe4000001ff00 */
[----:B------:R-:W-:Y:S01]  /*00d0*/  CS2R R6, SRZ ;  /* 0x0000000000067805 */ /* 0x000fe2000001ff00 */
[----:B------:R-:W-:Y:S01]  /*00e0*/  IMAD.MOV.U32 R24, RZ, RZ, RZ ;  /* 0x000000ffff187224 */ /* 0x000fe200078e00ff */
[----:B------:R-:W-:Y:S01]  /*00f0*/  CS2R R2, SRZ ;  /* 0x0000000000027805 */ /* 0x000fe2000001ff00 */
[----:B------:R-:W-:Y:S01]  /*0100*/  IMAD.MOV.U32 R35, RZ, RZ, RZ ;  /* 0x000000ffff237224 */ /* 0x000fe200078e00ff */
[----:B------:R-:W-:Y:S01]  /*0110*/  CS2R R16, SRZ ;  /* 0x0000000000107805 */ /* 0x000fe2000001ff00 */
[----:B------:R-:W-:Y:S01]  /*0120*/  IMAD.MOV.U32 R5, RZ, RZ, RZ ;  /* 0x000000ffff057224 */ /* 0x000fe200078e00ff */
[----:B------:R-:W-:-:S02]  /*0130*/  CS2R R22, SRZ ;  /* 0x0000000000167805 */ /* 0x000fc4000001ff00 */
[----:B------:R-:W-:Y:S02]  /*0140*/  CS2R R20, SRZ ;  /* 0x0000000000147805 */ /* 0x000fe4000001ff00 */
[----:B0-----:R-:W-:-:S04]  /*0150*/  ISETP.GE.U32.AND P0, PT, R26, 0x1, PT ;  /* 0x000000011a00780c */ /* 0x001fc80003f06070 */
[----:B------:R-:W-:-:S13]  /*0160*/  ISETP.GE.AND.EX P0, PT, R27, RZ, PT, P0 ;  /* 0x000000ff1b00720c */ /* 0x000fda0003f06300 */
[----:B-1----:R-:W-:Y:S05]  /*0170*/  @!P0 BRA `(.L_x_2619) ;  /* 0x000000bc00688947 */ /* 0x002fea0003800000 */
[----:B------:R-:W-:Y:S01]  /*0180*/  ULDC.64 UR4, c[0x0][0x250] ;  /* 0x0000940000047ab9 */ /* 0x000fe20000000a00 */
[----:B------:R-:W-:Y:S01]  /*0190*/  IADD3 R0, P0, R26, -0x1, RZ ;  /* 0xffffffff1a007810 */ /* 0x000fe20007f1e0ff */
[----:B------:R-:W-:Y:S01]  /*01a0*/  UIMAD.WIDE UR4, UR8, 0x8, UR4 ;  /* 0x00000008080478a5 */ /* 0x000fe2000f8e0204 */
[----:B------:R-:W-:-:S05]  /*01b0*/  ULDC.64 UR10, c[0x0][0x238] ;  /* 0x00008e00000a7ab9 */ /* 0x000fca0000000a00 */
[----:B------:R-:W-:Y:S02]  /*01c0*/  IMAD.U32 R2, RZ, RZ, UR4 ;  /* 0x00000004ff027e24 */ /* 0x000fe4000f8e00ff */
[----:B------:R-:W-:Y:S02]  /*01d0*/  IMAD.U32 R3, RZ, RZ, UR5 ;  /* 0x00000005ff037e24 */ /* 0x000fe4000f8e00ff */
[----:B------:R-:W-:-:S05]  /*01e0*/  IMAD.WIDE.U32 R2, R4, 0x10, R2 ;  /* 0x0000001004027825 */ /* 0x000fca00078e0002 */
[----:B------:R0:W5:Y:S04]  /*01f0*/  LDG.E.128 R28, desc[UR6][R2.64] ;  /* 0x00000006021c7981 */ /* 0x000168000c1e1d00 */
[----:B------:R0:W5:Y:S04]  /*0200*/  LDG.E.128 R16, desc[UR6][R2.64+0x800] ;  /* 0x0008000602107981 */ /* 0x000168000c1e1d00 */
[----:B------:R0:W5:Y:S04]  /*0210*/  LDG.E.128 R12, desc[UR6][R2.64+0x1000] ;  /* 0x00100006020c7981 */ /* 0x000168000c1e1d00 */
[----:B------:R0:W5:Y:S01]  /*0220*/  LDG.E.128 R8, desc[UR6][R2.64+0x1800] ;  /* 0x0018000602087981 */ /* 0x000162000c1e1d00 */
[----:B------:R-:W-:Y:S01]  /*0230*/  ISETP.GE.U32.AND P1, PT, R0, 0x3, PT ;  /* 0x000000030000780c */ /* 0x000fe20003f26070 */
[----:B------:R-:W-:Y:S01]  /*0240*/  UMOV UR4, URZ ;  /* 0x0000003f00047c82 */ /* 0x000fe20008000000 */
[----:B------:R-:W-:Y:S01]  /*0250*/  IADD3.X R0, R27, -0x1, RZ, P0, !PT ;  /* 0xffffffff1b007810 */ /* 0x000fe200007fe4ff */
[----:B------:R-:W-:Y:S01]  /*0260*/  UMOV UR5, URZ ;  /* 0x0000003f00057c82 */ /* 0x000fe20008000000 */
[----:B------:R-:W-:-:S02]  /*0270*/  LOP3.LUT R25, R26, 0x3, RZ, 0xc0, !PT ;  /* 0x000000031a197812 */ /* 0x000fc400078ec0ff */
[----:B------:R-:W-:Y:S02]  /*0280*/  CS2R R20, SRZ ;  /* 0x0000000000147805 */ /* 0x000fe4000001ff00 */
[----:B------:R-:W-:-:S13]  /*0290*/  ISETP.GE.U32.AND.EX P1, PT, R0, RZ, PT, P1 ;  /* 0x000000ff0000720c */ /* 0x000fda0003f26110 */
[----:B0-----:R-:W-:Y:S05]  /*02a0*/  @!P1 BRA `(.L_x_2620) ;  /* 0x0000001000f89947 */ /* 0x001fea0003800000 */
[----:B------:R-:W-:Y:S01]  /*02b0*/  IADD3 R2, P2, -R25, R26, RZ ;  /* 0x0000001a19027210 */ /* 0x000fe20007f5e1ff */
[----:B------:R-:W-:Y:S01]  /*02c0*/  ULDC.64 UR4, c[0x0][0x220] ;  /* 0x0000880000047ab9 */ /* 0x000fe20000000a00 */
[----:B------:R-:W-:Y:S01]  /*02d0*/  UIMAD.WIDE.U32 UR14, UR10, 0x4, URZ ;  /* 0x000000040a0e78a5 */ /* 0x000fe2000f8e003f */
        /* <DEDUP_REMOVED lines=22> */
.L_x_2623:
[----:B------:R-:W-:Y:S01]  /*0440*/  ULEA UR12, UP0, UR4, UR16, 0x3 ;  /* 0x00000010040c7291 */ /* 0x000fe2000f80183f */
[----:B------:R-:W-:-:S03]  /*0450*/  IMAD.MOV.U32 R7, RZ, RZ, R35 ;  /* 0x000000ffff077224 */ /* 0x000fc600078e0023 */
[----:B------:R-:W-:Y:S02]  /*0460*/  ULEA.HI.X UR13, UR4, UR17, UR5, 0x3, UP0 ;  /* 0x00000011040d7291 */ /* 0x000fe400080f1c05 */
[----:B------:R-:W-:Y:S01]  /*0470*/  MOV R22, UR12 ;  /* 0x0000000c00167c02 */ /* 0x000fe20008000f00 */
[----:B------:R-:W2:Y:S03]  /*0480*/  LDG.E.CONSTANT R45, desc[UR6][R6.64] ;  /* 0x00000006062d7981 */ /* 0x000ea6000c1e9900 */
[----:B------:R-:W-:-:S05]  /*0490*/  IMAD.U32 R23, RZ, RZ, UR13 ;  /* 0x0000000dff177e24 */ /* 0x000fca000f8e00ff */
[----:B------:R-:W3:Y:S01]  /*04a0*/  LDG.E.64 R36, desc[UR6][R22.64] ;  /* 0x0000000616247981 */ /* 0x000ee2000c1e1b00 */
[----:B------:R-:W-:-:S03]  /*04b0*/  IADD3 R48, P2, R6, UR14, RZ ;  /* 0x0000000e06307c10 */ /* 0x000fc6000ff5e0ff */
[----:B------:R-:W4:Y:S01]  /*04c0*/  LDG.E.64 R6, desc[UR6][R22.64+0x8] ;  /* 0x0000080616067981 */ /* 0x000f22000c1e1b00 */
[----:B------:R-:W-:-:S03]  /*04d0*/  IADD3.X R49, R35, UR9, RZ, P2, !PT ;  /* 0x0000000923317c10 */ /* 0x000fc600097fe4ff */
[----:B------:R-:W5:Y:S04]  /*04e0*/  LDG.E.64 R34, desc[UR6][R22.64+0x10] ;  /* 0x0000100616227981 */ /* 0x000f68000c1e1b00 */
[----:B------:R-:W4:Y:S01]  /*04f0*/  LDG.E.CONSTANT R41, desc[UR6][R48.64] ;  /* 0x0000000630297981 */ /* 0x000f22000c1e9900 */
[----:B------:R-:W-:-:S03]  /*0500*/  IADD3 R46, P2, R48, UR14, RZ ;  /* 0x0000000e302e7c10 */ /* 0x000fc6000ff5e0ff */
[----:B------:R-:W5:Y:S01]  /*0510*/  LDG.E.64 R38, desc[UR6][R22.64+0x18] ;  /* 0x0000180616267981 */ /* 0x000f62000c1e1b00 */
[----:B------:R-:W-:-:S05]  /*0520*/  IADD3.X R47, R49, UR9, RZ, P2, !PT ;  /* 0x00000009312f7c10 */ /* 0x000fca00097fe4ff */
[----:B------:R4:W5:Y:S01]  /*0530*/  LDG.E.CONSTANT R3, desc[UR6][R46.64] ;  /* 0x000000062e037981 */ /* 0x000962000c1e9900 */
[----:B------:R-:W-:-:S04]  /*0540*/  IADD3 R32, P2, R46, UR14, RZ ;  /* 0x0000000e2e207c10 */ /* 0x000fc8000ff5e0ff */
[----:B------:R-:W-:-:S05]  /*0550*/  IADD3.X R33, R47, UR9, RZ, P2, !PT ;  /* 0x000000092f217c10 */ /* 0x000fca00097fe4ff */
[----:B------:R-:W5:Y:S01]  /*0560*/  LDG.E.CONSTANT R5, desc[UR6][R32.64] ;  /* 0x0000000620057981 */ /* 0x000f62000c1e9900 */
[----:B------:R-:W-:Y:S02]  /*0570*/  IADD3 R42, P2, R32, UR14, RZ ;  /* 0x0000000e202a7c10 */ /* 0x000fe4000ff5e0ff */
[----:B--2---:R-:W-:Y:S01]  /*0580*/  SHF.R.S32.HI R43, RZ, 0x1f, R45 ;  /* 0x0000001fff2b7819 */ /* 0x004fe2000001142d */
[----:B---3--:R-:W-:-:S04]  /*0590*/  IMAD R24, R37, R45, RZ ;  /* 0x0000002d25187224 */ /* 0x008fc800078e02ff */
[----:B------:R-:W-:Y:S01]  /*05a0*/  IMAD R37, R36, R43, R24 ;  /* 0x0000002b24257224 */ /* 0x000fe200078e0218 */
[----:B------:R-:W-:Y:S01]  /*05b0*/  IADD3.X R43, R33, UR9, RZ, P2, !PT ;  /* 0x00000009212b7c10 */ /* 0x000fe200097fe4ff */
[----:B------:R-:W-:Y:S01]  /*05c0*/  IMAD.WIDE.U32 R20, R45, R36, R20 ;  /* 0x000000242d147225 */ /* 0x000fe200078e0014 */
[----:B------:R-:W2:Y:S01]  /*05d0*/  LDG.E.64 R32, desc[UR6][R22.64+0x20] ;  /* 0x0000200616207981 */ /* 0x000ea2000c1e1b00 */
[----:B------:R-:W-:-:S03]  /*05e0*/  IADD3 R36, P2, R42, UR14, RZ ;  /* 0x0000000e2a247c10 */ /* 0x000fc6000ff5e0ff */
[----:B------:R0:W3:Y:S01]  /*05f0*/  LDG.E.CONSTANT R45, desc[UR6][R42.64] ;  /* 0x000000062a2d7981 */ /* 0x0000e2000c1e9900 */
[----:B----4-:R-:W-:Y:S01]  /*0600*/  SHF.R.S32.HI R47, RZ, 0x1f, R41 ;  /* 0x0000001fff2f7819 */ /* 0x010fe20000011429 */
[----:B------:R-:W-:Y:S01]  /*0610*/  IMAD.IADD R21, R21, 0x1, R37 ;  /* 0x0000000115157824 */ /* 0x000fe200078e0225 */
[----:B------:R-:W-:Y:S01]  /*0620*/  IADD3.X R37, R43, UR9, RZ, P2, !PT ;  /* 0x000000092b257c10 */ /* 0x000fe200097fe4ff */
[----:B------:R-:W-:-:S04]  /*0630*/  IMAD R7, R7, R41, RZ ;  /* 0x0000002907077224 */ /* 0x000fc800078e02ff */
[----:B------:R-:W-:Y:S01]  /*0640*/  IMAD R47, R6, R47, R7 ;  /* 0x0000002f062f7224 */ /* 0x000fe200078e0207 */
[----:B------:R1:W4:Y:S01]  /*0650*/  LDG.E.CONSTANT R49, desc[UR6][R36.64] ;  /* 0x0000000624317981 */ /* 0x000322000c1e9900 */
[----:B------:R-:W-:-:S03]  /*0660*/  IMAD.WIDE.U32 R6, R41, R6, R20 ;  /* 0x0000000629067225 */ /* 0x000fc600078e0014 */
[----:B------:R-:W4:Y:S01]  /*0670*/  LDG.E.64 R20, desc[UR6][R22.64+0x28] ;  /* 0x0000280616147981 */ /* 0x000f22000c1e1b00 */
[----:B------:R-:W-:Y:S02]  /*0680*/  IADD3 R40, P2, R36, UR14, RZ ;  /* 0x0000000e24287c10 */ /* 0x000fe4000ff5e0ff */
[----:B------:R-:W-:Y:S01]  /*0690*/  IADD3 R7, R7, R47, RZ ;  /* 0x0000002f07077210 */ /* 0x000fe20007ffe0ff */
[----:B-----5:R-:W-:Y:S01]  /*06a0*/  IMAD R24, R35, R3, RZ ;  /* 0x0000000323187224 */ /* 0x020fe200078e02ff */
[----:B------:R-:W-:Y:S02]  /*06b0*/  IADD3.X R41, R37, UR9, RZ, P2, !PT ;  /* 0x0000000925297c10 */ /* 0x000fe400097fe4ff */
[----:B0-----:R-:W-:Y:S01]  /*06c0*/  SHF.R.S32.HI R43, RZ, 0x1f, R3 ;  /* 0x0000001fff2b7819 */ /* 0x001fe20000011403 */
[----:B------:R-:W-:Y:S02]  /*06d0*/  IMAD.WIDE.U32 R6, R3, R34, R6 ;  /* 0x0000002203067225 */ /* 0x000fe400078e0006 */
[----:B------:R3:W5:Y:S02]  /*06e0*/  LDG.E.CONSTANT R3, desc[UR6][R40.64] ;  /* 0x0000000628037981 */ /* 0x000764000c1e9900 */
[----:B------:R-:W-:-:S02]  /*06f0*/  IMAD R43, R34, R43, R24 ;  /* 0x0000002b222b7224 */ /* 0x000fc400078e0218 */
[----:B------:R-:W5:Y:S01]  /*0700*/  LDG.E.64 R34, desc[UR6][R22.64+0x30] ;  /* 0x0000300616227981 */ /* 0x000f62000c1e1b00 */
[----:B-1----:R-:W-:Y:S01]  /*0710*/  IADD3 R36, P2, R40, UR14, RZ ;  /* 0x0000000e28247c10 */ /* 0x002fe2000ff5e0ff */
[----:B------:R-:W-:Y:S01]  /*0720*/  IMAD.IADD R7, R7, 0x1, R43 ;  /* 0x0000000107077824 */ /* 0x000fe200078e022b */
[----:B------:R-:W-:Y:S01]  /*0730*/  SHF.R.S32.HI R43, RZ, 0x1f, R5 ;  /* 0x0000001fff2b7819 */ /* 0x000fe20000011405 */
[----:B------:R-:W-:Y:S01]  /*0740*/  IMAD R24, R39, R5, RZ ;  /* 0x0000000527187224 */ /* 0x000fe200078e02ff */
[----:B------:R-:W-:Y:S01]  /*0750*/  IADD3.X R37, R41, UR9, RZ, P2, !PT ;  /* 0x0000000929257c10 */ /* 0x000fe200097fe4ff */
[----:B------:R-:W-:-:S04]  /*0760*/  IMAD.WIDE.U32 R6, R5, R38, R6 ;  /* 0x0000002605067225 */ /* 0x000fc800078e0006 */
[----:B------:R-:W-:Y:S01]  /*0770*/  IMAD R43, R38, R43, R24 ;  /* 0x0000002b262b7224 */ /* 0x000fe200078e0218 */
[----:B------:R0:W5:Y:S04]  /*0780*/  LDG.E.CONSTANT R5, desc[UR6][R36.64] ;  /* 0x0000000624057981 */ /* 0x000168000c1e9900 */
[----:B------:R-:W5:Y:S01]  /*0790*/  LDG.E.64 R38, desc[UR6][R22.64+0x38] ;  /* 0x0000380616267981 */ /* 0x000f62000c1e1b00 */
[----:B------:R-:W-:Y:S01]  /*07a0*/  IMAD.IADD R7, R7, 0x1, R43 ;  /* 0x0000000107077824 */ /* 0x000fe200078e022b */
[----:B---3--:R-:W-:Y:S01]  /*07b0*/  SHF.R.S32.HI R41, RZ, 0x1f, R45 ;  /* 0x0000001fff297819 */ /* 0x008fe2000001142d */
[----:B--2---:R-:W-:-:S04]  /*07c0*/  IMAD R24, R33, R45, RZ ;  /* 0x0000002d21187224 */ /* 0x004fc800078e02ff */
[----:B------:R-:W-:Y:S02]  /*07d0*/  IMAD R41, R32, R41, R24 ;  /* 0x0000002920297224 */ /* 0x000fe400078e0218 */
[----:B------:R-:W-:Y:S01]  /*07e0*/  IMAD.WIDE.U32 R32, R45, R32, R6 ;  /* 0x000000202d207225 */ /* 0x000fe200078e0006 */
[----:B------:R-:W-:-:S04]  /*07f0*/  IADD3 R6, P2, R36, UR14, RZ ;  /* 0x0000000e24067c10 */ /* 0x000fc8000ff5e0ff */
[----:B------:R-:W-:Y:S01]  /*0800*/  IADD3.X R7, R37, UR9, RZ, P2, !PT ;  /* 0x0000000925077c10 */ /* 0x000fe200097fe4ff */
[----:B----4-:R-:W-:Y:S01]  /*0810*/  IMAD R21, R21, R49, RZ ;  /* 0x0000003115157224 */ /* 0x010fe200078e02ff */
[----:B0-----:R-:W-:Y:S01]  /*0820*/  SHF.R.S32.HI R37, RZ, 0x1f, R49 ;  /* 0x0000001fff257819 */ /* 0x001fe20000011431 */
[----:B------:R-:W-:Y:S01]  /*0830*/  IMAD.IADD R33, R33, 0x1, R41 ;  /* 0x0000000121217824 */ /* 0x000fe200078e0229 */
[----:B------:R-:W-:Y:S01]  /*0840*/  IADD3 R44, P2, R6, UR14, RZ ;  /* 0x0000000e062c7c10 */ /* 0x000fe2000ff5e0ff */
[----:B------:R0:W2:Y:S02]  /*0850*/  LDG.E.CONSTANT R43, desc[UR6][R6.64] ;  /* 0x00000006062b7981 */ /* 0x0000a4000c1e9900 */
[----:B------:R-:W-:Y:S02]  /*0860*/  IMAD R37, R20, R37, R21 ;  /* 0x0000002514257224 */ /* 0x000fe400078e0215 */
[----:B------:R-:W-:Y:S02]  /*0870*/  IMAD.WIDE.U32 R32, R49, R20, R32 ;  /* 0x0000001431207225 */ /* 0x000fe400078e0020 */
[----:B------:R-:W3:Y:S01]  /*0880*/  LDG.E.64 R20, desc[UR6][R22.64+0x40] ;  /* 0x0000400616147981 */ /* 0x000ee2000c1e1b00 */
[----:B------:R-:W-:-:S02]  /*0890*/  IADD3.X R45, R7, UR9, RZ, P2, !PT ;  /* 0x00000009072d7c10 */ /* 0x000fc400097fe4ff */
[----:B------:R-:W-:Y:S02]  /*08a0*/  IADD3 R33, R33, R37, RZ ;  /* 0x0000002521217210 */ /* 0x000fe40007ffe0ff */
[----:B------:R-:W4:Y:S04]  /*08b0*/  LDG.E.64 R36, desc[UR6][R22.64+0x48] ;  /* 0x0000480616247981 */ /* 0x000f28000c1e1b00 */
[----:B------:R1:W4:Y:S01]  /*08c0*/  LDG.E.CONSTANT R47, desc[UR6][R44.64] ;  /* 0x000000062c2f7981 */ /* 0x000322000c1e9900 */
[----:B------:R-:W-:Y:S01]  /*08d0*/  IADD3 R40, P2, R44, UR14, RZ ;  /* 0x0000000e2c287c10 */ /* 0x000fe2000ff5e0ff */
[----:B-----5:R-:W-:Y:S01]  /*08e0*/  IMAD R35, R35, R3, RZ ;  /* 0x0000000323237224 */ /* 0x020fe200078e02ff */
[----:B0-----:R-:W-:Y:S02]  /*08f0*/  SHF.R.S32.HI R7, RZ, 0x1f, R3 ;  /* 0x0000001fff077819 */ /* 0x001fe40000011403 */
[----:B------:R-:W-:-:S03]  /*0900*/  IADD3.X R41, R45, UR9, RZ, P2, !PT ;  /* 0x000000092d297c10 */ /* 0x000fc600097fe4ff */
[----:B------:R-:W-:Y:S02]  /*0910*/  IMAD R35, R34, R7, R35 ;  /* 0x0000000722237224 */ /* 0x000fe400078e0223 */
[----:B------:R-:W-:Y:S02]  /*0920*/  IMAD.WIDE.U32 R6, R3, R34, R32 ;  /* 0x0000002203067225 */ /* 0x000fe400078e0020 */
[----:B------:R2:W5:Y:S04]  /*0930*/  LDG.E.CONSTANT R3, desc[UR6][R40.64] ;  /* 0x0000000628037981 */ /* 0x000568000c1e9900 */
[----:B------:R-:W5:Y:S01]  /*0940*/  LDG.E.64 R32, desc[UR6][R22.64+0x50] ;  /* 0x0000500616207981 */ /* 0x000f62000c1e1b00 */
[----:B------:R-:W-:Y:S01]  /*0950*/  IADD3 R34, P2, R40, UR14, RZ ;  /* 0x0000000e28227c10 */ /* 0x000fe2000ff5e0ff */
[----:B------:R-:W-:Y:S01]  /*0960*/  IMAD.IADD R7, R7, 0x1, R35 ;  /* 0x0000000107077824 */ /* 0x000fe200078e0223 */
[----:B-1----:R-:W-:Y:S01]  /*0970*/  SHF.R.S32.HI R45, RZ, 0x1f, R5 ;  /* 0x0000001fff2d7819 */ /* 0x002fe20000011405 */
[----:B------:R-:W-:Y:S01]  /*0980*/  IMAD R24, R39, R5, RZ ;  /* 0x0000000527187224 */ /* 0x000fe200078e02ff */
[----:B------:R-:W-:Y:S01]  /*0990*/  IADD3.X R35, R41, UR9, RZ, P2, !PT ;  /* 0x0000000929237c10 */ /* 0x000fe200097fe4ff */
[----:B------:R-:W-:-:S04]  /*09a0*/  IMAD.WIDE.U32 R6, R5, R38, R6 ;  /* 0x0000002605067225 */ /* 0x000fc800078e0006 */
[----:B------:R-:W-:Y:S01]  /*09b0*/  IMAD R45, R38, R45, R24 ;  /* 0x0000002d262d7224 */ /* 0x000fe200078e0218 */
[----:B------:R0:W5:Y:S04]  /*09c0*/  LDG.E.CONSTANT R5, desc[UR6][R34.64] ;  /* 0x0000000622057981 */ /* 0x000168000c1e9900 */
[----:B------:R-:W5:Y:S01]  /*09d0*/  LDG.E.64 R38, desc[UR6][R22.64+0x58] ;  /* 0x0000580616267981 */ /* 0x000f62000c1e1b00 */
[----:B------:R-:W-:Y:S01]  /*09e0*/  IMAD.IADD R7, R7, 0x1, R45 ;  /* 0x0000000107077824 */ /* 0x000fe200078e022d */
[----:B--2---:R-:W-:Y:S01]  /*09f0*/  SHF.R.S32.HI R41, RZ, 0x1f, R43 ;  /* 0x0000001fff297819 */ /* 0x004fe2000001142b */
[----:B---3--:R-:W-:-:S04]  /*0a00*/  IMAD R21, R21, R43, RZ ;  /* 0x0000002b15157224 */ /* 0x008fc800078e02ff */
[----:B------:R-:W-:Y:S02]  /*0a10*/  IMAD R41, R20, R41, R21 ;  /* 0x0000002914297224 */ /* 0x000fe400078e0215 */
[----:B------:R-:W-:Y:S01]  /*0a20*/  IMAD.WIDE.U32 R20, R43, R20, R6 ;  /* 0x000000142b147225 */ /* 0x000fe200078e0006 */
[----:B------:R-:W-:Y:S02]  /*0a30*/  IADD3 R6, P2, R34, UR14, RZ ;  /* 0x0000000e22067c10 */ /* 0x000fe4000ff5e0ff */
[----:B----4-:R-:W-:Y:S01]  /*0a40*/  SHF.R.S32.HI R7, RZ, 0x1f, R47 ;  /* 0x0000001fff077819 */ /* 0x010fe2000001142f */
[----:B------:R-:W-:Y:S02]  /*0a50*/  IMAD R24, R37, R47, RZ ;  /* 0x0000002f25187224 */ /* 0x000fe400078e02ff */
[----:B------:R-:W-:Y:S02]  /*0a60*/  IMAD.IADD R21, R21, 0x1, R41 ;  /* 0x0000000115157824 */ /* 0x000fe400078e0229 */
[----:B------:R-:W-:Y:S01]  /*0a70*/  IMAD R37, R36, R7, R24 ;  /* 0x0000000724257224 */ /* 0x000fe200078e0218 */
[----:B------:R-:W-:Y:S01]  /*0a80*/  IADD3.X R7, R35, UR9, RZ, P2, !PT ;  /* 0x0000000923077c10 */ /* 0x000fe200097fe4ff */
[----:B------:R-:W-:Y:S01]  /*0a90*/  IMAD.WIDE.U32 R20, R47, R36, R20 ;  /* 0x000000242f147225 */ /* 0x000fe200078e0014 */
[----:B0-----:R-:W-:-:S03]  /*0aa0*/  IADD3 R34, P2, R6, UR14, RZ ;  /* 0x0000000e06227c10 */ /* 0x001fc6000ff5e0ff */
[----:B------:R0:W2:Y:S01]  /*0ab0*/  LDG.E.CONSTANT R41, desc[UR6][R6.64] ;  /* 0x0000000606297981 */ /* 0x0000a2000c1e9900 */
[----:B------:R-:W-:-:S03]  /*0ac0*/  IADD3 R21, R21, R37, RZ ;  /* 0x0000002515157210 */ /* 0x000fc60007ffe0ff */
[----:B------:R-:W3:Y:S01]  /*0ad0*/  LDG.E.64 R36, desc[UR6][R22.64+0x60] ;  /* 0x0000600616247981 */ /* 0x000ee2000c1e1b00 */
[----:B-----5:R-:W-:Y:S01]  /*0ae0*/  SHF.R.S32.HI R43, RZ, 0x1f, R3 ;  /* 0x0000001fff2b7819 */ /* 0x020fe20000011403 */
[----:B------:R-:W-:Y:S01]  /*0af0*/  IMAD R33, R33, R3, RZ ;  /* 0x0000000321217224 */ /* 0x000fe200078e02ff */
[----:B------:R-:W-:-:S03]  /*0b00*/  IADD3.X R35, R7, UR9, RZ, P2, !PT ;  /* 0x0000000907237c10 */ /* 0x000fc600097fe4ff */
[----:B------:R-:W-:Y:S01]  /*0b10*/  IMAD R43, R32, R43, R33 ;  /* 0x0000002b202b7224 */ /* 0x000fe200078e0221 */
[----:B------:R-:W-:Y:S01]  /*0b20*/  IADD3 R44, P2, R34, UR14, RZ ;  /* 0x0000000e222c7c10 */ /* 0x000fe2000ff5e0ff */
[----:B------:R1:W4:Y:S01]  /*0b30*/  LDG.E.CONSTANT R24, desc[UR6][R34.64] ;  /* 0x0000000622187981 */ /* 0x000322000c1e9900 */
[----:B------:R-:W-:-:S03]  /*0b40*/  IMAD.WIDE.U32 R32, R3, R32, R20 ;  /* 0x0000002003207225 */ /* 0x000fc600078e0014 */
[----:B------:R-:W5:Y:S01]  /*0b50*/  LDG.E.64 R20, desc[UR6][R22.64+0x68] ;  /* 0x0000680616147981 */ /* 0x000f62000c1e1b00 */
[----:B------:R-:W-:Y:S01]  /*0b60*/  IADD3.X R45, R35, UR9, RZ, P2, !PT ;  /* 0x00000009232d7c10 */ /* 0x000fe200097fe4ff */
[----:B------:R-:W-:Y:S01]  /*0b70*/  IMAD.IADD R33, R33, 0x1, R43 ;  /* 0x0000000121217824 */ /* 0x000fe200078e022b */
[----:B0-----:R-:W-:Y:S01]  /*0b80*/  IADD3 R6, P2, R44, UR14, RZ ;  /* 0x0000000e2c067c10 */ /* 0x001fe2000ff5e0ff */
[----:B------:R-:W5:Y:S04]  /*0b90*/  LDG.E.64 R42, desc[UR6][R22.64+0x70] ;  /* 0x00007006162a7981 */ /* 0x000f68000c1e1b00 */
[----:B------:R-:W5:Y:S01]  /*0ba0*/  LDG.E.CONSTANT R3, desc[UR6][R44.64] ;  /* 0x000000062c037981 */ /* 0x000f62000c1e9900 */
[----:B------:R-:W-:Y:S01]  /*0bb0*/  IADD3.X R7, R45, UR9, RZ, P2, !PT ;  /* 0x000000092d077c10 */ /* 0x000fe200097fe4ff */
[----:B------:R-:W-:Y:S01]  /*0bc0*/  IMAD R39, R39, R5, RZ ;  /* 0x0000000527277224 */ /* 0x000fe200078e02ff */
[----:B-1----:R-:W-:Y:S01]  /*0bd0*/  SHF.R.S32.HI R35, RZ, 0x1f, R5 ;  /* 0x0000001fff237819 */ /* 0x002fe20000011405 */
[----:B------:R-:W-:-:S02]  /*0be0*/  IMAD.WIDE.U32 R32, R5, R38, R32 ;  /* 0x0000002605207225 */ /* 0x000fc400078e0020 */
[----:B------:R0:W5:Y:S02]  /*0bf0*/  LDG.E.CONSTANT R5, desc[UR6][R6.64] ;  /* 0x0000000606057981 */ /* 0x000164000c1e9900 */
[----:B------:R-:W-:Y:S02]  /*0c00*/  IMAD R39, R38, R35, R39 ;  /* 0x0000002326277224 */ /* 0x000fe400078e0227 */
[----:B------:R1:W5:Y:S02]  /*0c10*/  LDG.E.64 R34, desc[UR6][R22.64+0x78] ;  /* 0x0000780616227981 */ /* 0x000364000c1e1b00 */
        /* <DEDUP_REMOVED lines=16> */
[----:B------:R-:W-:Y:S01]  /*0d20*/  IMAD.WIDE.U32 R20, R24, R20, R32 ;  /* 0x0000001418147225 */ /* 0x000fe200078e0020 */
[----:B-1----:R-:W-:-:S03]  /*0d30*/  SHF.R.S32.HI R23, RZ, 0x1f, R3 ;  /* 0x0000001fff177819 */ /* 0x002fc60000011403 */
[----:B------:R-:W-:Y:S01]  /*0d40*/  IMAD R22, R43, R3, RZ ;  /* 0x000000032b167224 */ /* 0x000fe200078e02ff */
[----:B------:R-:W-:-:S03]  /*0d50*/  IADD3 R21, R21, R37, RZ ;  /* 0x0000002515157210 */ /* 0x000fc60007ffe0ff */
[----:B------:R-:W-:Y:S02]  /*0d60*/  IMAD R23, R42, R23, R22 ;  /* 0x000000172a177224 */ /* 0x000fe400078e0216 */
[----:B------:R-:W-:Y:S01]  /*0d70*/  IMAD.WIDE.U32 R42, R3, R42, R20 ;  /* 0x0000002a032a7225 */ /* 0x000fe200078e0014 */
[----:B------:R-:W-:-:S03]  /*0d80*/  SHF.R.S32.HI R3, RZ, 0x1f, R5 ;  /* 0x0000001fff037819 */ /* 0x000fc60000011405 */
[----:B------:R-:W-:Y:S02]  /*0d90*/  IMAD R20, R35, R5, RZ ;  /* 0x0000000523147224 */ /* 0x000fe400078e02ff */
[----:B------:R-:W-:Y:S02]  /*0da0*/  IMAD.IADD R43, R43, 0x1, R23 ;  /* 0x000000012b2b7824 */ /* 0x000fe400078e0217 */
[----:B------:R-:W-:Y:S01]  /*0db0*/  IMAD R3, R34, R3, R20 ;  /* 0x0000000322037224 */ /* 0x000fe200078e0214 */
[----:B------:R-:W-:Y:S01]  /*0dc0*/  IADD3.X R35, R7, UR9, RZ, P3, !PT ;  /* 0x0000000907237c10 */ /* 0x000fe20009ffe4ff */
[----:B------:R-:W-:-:S04]  /*0dd0*/  IMAD.WIDE.U32 R20, R5, R34, R42 ;  /* 0x0000002205147225 */ /* 0x000fc800078e002a */
[----:B------:R-:W-:Y:S01]  /*0de0*/  IMAD.IADD R21, R21, 0x1, R3 ;  /* 0x0000000115157824 */ /* 0x000fe200078e0203 */
[----:B------:R-:W-:Y:S06]  /*0df0*/  @P2 BRA `(.L_x_2623) ;  /* 0xfffffff400902947 */ /* 0x000fec000383ffff */
.L_x_2622:
[----:B------:R-:W-:-:S04]  /*0e00*/  ISETP.GT.U32.AND P2, PT, R2, 0x4, PT ;  /* 0x000000040200780c */ /* 0x000fc80003f44070 */
[----:B------:R-:W-:-:S13]  /*0e10*/  ISETP.GT.AND.EX P2, PT, R0, RZ, PT, P2 ;  /* 0x000000ff0000720c */ /* 0x000fda0003f44320 */
[----:B------:R-:W-:Y:S05]  /*0e20*/  @!P2 BRA `(.L_x_2624) ;  /* 0x00000004004ca947 */ /* 0x000fea0003800000 */
[----:B------:R-:W-:Y:S01]  /*0e30*/  ULDC.64 UR12, c[0x0][0x230] ;  /* 0x00008c00000c7ab9 */ /* 0x000fe20000000a00 */
[----:B------:R-:W-:Y:S01]  /*0e40*/  IMAD.MOV.U32 R7, RZ, RZ, R35 ;  /* 0x000000ffff077224 */ /* 0x000fe200078e0023 */
[----:B------:R-:W-:-:S04]  /*0e50*/  ULEA UR12, UP0, UR4, UR12, 0x3 ;  /* 0x0000000c040c7291 */ /* 0x000fc8000f80183f */
[----:B------:R-:W-:Y:S01]  /*0e60*/  ULEA.HI.X UR13, UR4, UR13, UR5, 0x3, UP0 ;  /* 0x0000000d040d7291 */ /* 0x000fe200080f1c05 */
[----:B------:R-:W2:Y:S01]  /*0e70*/  LDG.E.CONSTANT R45, desc[UR6][R6.64] ;  /* 0x00000006062d7981 */ /* 0x000ea2000c1e9900 */
[----:B------:R-:W-:-:S04]  /*0e80*/  IMAD.U32 R22, RZ, RZ, UR12 ;  /* 0x0000000cff167e24 */ /* 0x000fc8000f8e00ff */
[----:B------:R-:W-:Y:S02]  /*0e90*/  MOV R23, UR13 ;  /* 0x0000000d00177c02 */ /* 0x000fe40008000f00 */
[----:B------:R-:W-:-:S03]  /*0ea0*/  IADD3 R48, P0, R6, UR14, RZ ;  /* 0x0000000e06307c10 */ /* 0x000fc6000ff1e0ff */
[----:B------:R-:W3:Y:S01]  /*0eb0*/  LDG.E.64 R6, desc[UR6][R22.64] ;  /* 0x0000000616067981 */ /* 0x000ee2000c1e1b00 */
[----:B------:R-:W-:-:S03]  /*0ec0*/  IADD3.X R49, R35, UR9, RZ, P0, !PT ;  /* 0x0000000923317c10 */ /* 0x000fc600087fe4ff */
[----:B------:R-:W4:Y:S04]  /*0ed0*/  LDG.E.64 R32, desc[UR6][R22.64+0x8] ;  /* 0x0000080616207981 */ /* 0x000f28000c1e1b00 */
[----:B------:R-:W4:Y:S01]  /*0ee0*/  LDG.E.CONSTANT R3, desc[UR6][R48.64] ;  /* 0x0000000630037981 */ /* 0x000f22000c1e9900 */
[----:B------:R-:W-:-:S03]  /*0ef0*/  IADD3 R46, P0, R48, UR14, RZ ;  /* 0x0000000e302e7c10 */ /* 0x000fc6000ff1e0ff */
[----:B------:R-:W5:Y:S01]  /*0f00*/  LDG.E.64 R34, desc[UR6][R22.64+0x10] ;  /* 0x0000100616227981 */ /* 0x000f62000c1e1b00 */
[----:B------:R-:W-:-:S03]  /*0f10*/  IADD3.X R47, R49, UR9, RZ, P0, !PT ;  /* 0x00000009312f7c10 */ /* 0x000fc600087fe4ff */
[----:B------:R-:W5:Y:S04]  /*0f20*/  LDG.E.64 R38, desc[UR6][R22.64+0x18] ;  /* 0x0000180616267981 */ /* 0x000f68000c1e1b00 */
[----:B------:R-:W5:Y:S01]  /*0f30*/  LDG.E.CONSTANT R5, desc[UR6][R46.64] ;  /* 0x000000062e057981 */ /* 0x000f62000c1e9900 */
[----:B------:R-:W-:-:S04]  /*0f40*/  IADD3 R36, P0, R46, UR14, RZ ;  /* 0x0000000e2e247c10 */ /* 0x000fc8000ff1e0ff */
[----:B------:R-:W-:-:S05]  /*0f50*/  IADD3.X R37, R47, UR9, RZ, P0, !PT ;  /* 0x000000092f257c10 */ /* 0x000fca00087fe4ff */
[----:B------:R0:W5:Y:S01]  /*0f60*/  LDG.E.CONSTANT R41, desc[UR6][R36.64] ;  /* 0x0000000624297981 */ /* 0x000162000c1e9900 */
[----:B--2---:R-:W-:Y:S01]  /*0f70*/  SHF.R.S32.HI R43, RZ, 0x1f, R45 ;  /* 0x0000001fff2b7819 */ /* 0x004fe2000001142d */
[----:B---3--:R-:W-:Y:S02]  /*0f80*/  IMAD R7, R7, R45, RZ ;  /* 0x0000002d07077224 */ /* 0x008fe400078e02ff */
[----:B------:R-:W-:-:S04]  /*0f90*/  IMAD.WIDE.U32 R20, R45, R6, R20 ;  /* 0x000000062d147225 */ /* 0x000fc800078e0014 */
[----:B------:R-:W-:Y:S02]  /*0fa0*/  IMAD R7, R6, R43, R7 ;  /* 0x0000002b06077224 */ /* 0x000fe400078e0207 */
[----:B----4-:R-:W-:Y:S02]  /*0fb0*/  IMAD R6, R33, R3, RZ ;  /* 0x0000000321067224 */ /* 0x010fe400078e02ff */
[----:B------:R-:W-:Y:S01]  /*0fc0*/  IMAD.IADD R21, R21, 0x1, R7 ;  /* 0x0000000115157824 */ /* 0x000fe200078e0207 */
[----:B------:R-:W-:-:S05]  /*0fd0*/  SHF.R.S32.HI R7, RZ, 0x1f, R3 ;  /* 0x0000001fff077819 */ /* 0x000fca0000011403 */
[----:B------:R-:W-:Y:S01]  /*0fe0*/  IMAD R43, R32, R7, R6 ;  /* 0x00000007202b7224 */ /* 0x000fe200078e0206 */
[----:B------:R-:W-:Y:S01]  /*0ff0*/  IADD3 R6, P0, R36, UR14, RZ ;  /* 0x0000000e24067c10 */ /* 0x000fe2000ff1e0ff */
[----:B------:R-:W-:Y:S02]  /*1000*/  IMAD.WIDE.U32 R32, R3, R32, R20 ;  /* 0x0000002003207225 */ /* 0x000fe400078e0014 */
[----:B------:R-:W2:Y:S01]  /*1010*/  LDG.E.64 R20, desc[UR6][R22.64+0x20] ;  /* 0x0000200616147981 */ /* 0x000ea2000c1e1b00 */
[----:B------:R-:W-:Y:S01]  /*1020*/  IADD3.X R7, R37, UR9, RZ, P0, !PT ;  /* 0x0000000925077c10 */ /* 0x000fe200087fe4ff */
[----:B------:R-:W-:Y:S01]  /*1030*/  IMAD.IADD R33, R33, 0x1, R43 ;  /* 0x0000000121217824 */ /* 0x000fe200078e022b */
[----:B0-----:R-:W-:-:S03]  /*1040*/  IADD3 R36, P0, R6, UR14, RZ ;  /* 0x0000000e06247c10 */ /* 0x001fc6000ff1e0ff */
[----:B------:R0:W3:Y:S01]  /*1050*/  LDG.E.CONSTANT R3, desc[UR6][R6.64] ;  /* 0x0000000606037981 */ /* 0x0000e2000c1e9900 */
[----:B-----5:R-:W-:Y:S01]  /*1060*/  SHF.R.S32.HI R43, RZ, 0x1f, R5 ;  /* 0x0000001fff2b7819 */ /* 0x020fe20000011405 */
[----:B------:R-:W-:Y:S01]  /*1070*/  IMAD R24, R35, R5, RZ ;  /* 0x0000000523187224 */ /* 0x000fe200078e02ff */
[----:B------:R-:W-:-:S03]  /*1080*/  IADD3.X R37, R7, UR9, RZ, P0, !PT ;  /* 0x0000000907257c10 */ /* 0x000fc600087fe4ff */
[----:B------:R-:W-:Y:S02]  /*1090*/  IMAD R45, R34, R43, R24 ;  /* 0x0000002b222d7224 */ /* 0x000fe400078e0218 */
[----:B------:R-:W-:Y:S01]  /*10a0*/  IMAD.WIDE.U32 R34, R5, R34, R32 ;  /* 0x0000002205227225 */ /* 0x000fe200078e0020 */
[----:B------:R-:W-:Y:S01]  /*10b0*/  IADD3 R32, P0, R36, UR14, RZ ;  /* 0x0000000e24207c10 */ /* 0x000fe2000ff1e0ff */
[----:B------:R-:W4:Y:S04]  /*10c0*/  LDG.E.CONSTANT R5, desc[UR6][R36.64] ;  /* 0x0000000624057981 */ /* 0x000f28000c1e9900 */
[----:B------:R-:W5:Y:S01]  /*10d0*/  LDG.E.64 R42, desc[UR6][R22.64+0x28] ;  /* 0x00002806162a7981 */ /* 0x000f62000c1e1b00 */
[----:B------:R-:W-:Y:S02]  /*10e0*/  IADD3.X R33, R37, UR9, RZ, P0, !PT ;  /* 0x0000000925217c10 */ /* 0x000fe400087fe4ff */
[----:B------:R-:W-:-:S02]  /*10f0*/  IADD3 R35, R35, R45, RZ ;  /* 0x0000002d23237210 */ /* 0x000fc40007ffe0ff */
[----:B0-----:R-:W-:Y:S01]  /*1100*/  IADD3 R6, P0, R32, UR14, RZ ;  /* 0x0000000e20067c10 */ /* 0x001fe2000ff1e0ff */
[----:B------:R-:W5:Y:S04]  /*1110*/  LDG.E.CONSTANT R47, desc[UR6][R32.64] ;  /* 0x00000006202f7981 */ /* 0x000f68000c1e9900 */
[----:B------:R-:W5:Y:S01]  /*1120*/  LDG.E.64 R44, desc[UR6][R22.64+0x30] ;  /* 0x00003006162c7981 */ /* 0x000f62000c1e1b00 */
[----:B------:R-:W-:Y:S01]  /*1130*/  IADD3.X R7, R33, UR9, RZ, P0, !PT ;  /* 0x0000000921077c10 */ /* 0x000fe200087fe4ff */
[----:B------:R-:W-:Y:S01]  /*1140*/  IMAD R39, R39, R41, RZ ;  /* 0x0000002927277224 */ /* 0x000fe200078e02ff */
[----:B------:R-:W-:Y:S01]  /*1150*/  SHF.R.S32.HI R49, RZ, 0x1f, R41 ;  /* 0x0000001fff317819 */ /* 0x000fe20000011429 */
[----:B------:R-:W-:Y:S01]  /*1160*/  IMAD.WIDE.U32 R34, R41, R38, R34 ;  /* 0x0000002629227225 */ /* 0x000fe200078e0022 */
[----:B------:R-:W5:Y:S04]  /*1170*/  LDG.E.64 R36, desc[UR6][R22.64+0x38] ;  /* 0x0000380616247981 */ /* 0x000f68000c1e1b00 */
[----:B------:R0:W5:Y:S01]  /*1180*/  LDG.E.CONSTANT R41, desc[UR6][R6.64] ;  /* 0x0000000606297981 */ /* 0x000162000c1e9900 */
[----:B------:R-:W-:-:S04]  /*1190*/  IMAD R39, R38, R49, R39 ;  /* 0x0000003126277224 */ /* 0x000fc800078e0227 */
[----:B------:R-:W-:Y:S01]  /*11a0*/  IMAD.IADD R35, R35, 0x1, R39 ;  /* 0x0000000123237824 */ /* 0x000fe200078e0227 */
[----:B------:R-:W-:Y:S01]  /*11b0*/  IADD3 R2, P3, R2, -0x8, RZ ;  /* 0xfffffff802027810 */ /* 0x000fe20007f7e0ff */
[----:B------:R-:W-:Y:S01]  /*11c0*/  UIADD3 UR4, UP0, UR4, 0x8, URZ ;  /* 0x0000000804047890 */ /* 0x000fe2000ff1e03f */
[----:B0-----:R-:W-:Y:S02]  /*11d0*/  IADD3 R6, P2, R6, UR14, RZ ;  /* 0x0000000e06067c10 */ /* 0x001fe4000ff5e0ff */
[----:B------:R-:W-:Y:S02]  /*11e0*/  PLOP3.LUT P0, PT, PT, PT, PT, 0x8, 0x0 ;  /* 0x000000000000781c */ /* 0x000fe40003f0e170 */
[----:B------:R-:W-:Y:S01]  /*11f0*/  IADD3.X R0, R0, -0x1, RZ, P3, !PT ;  /* 0xffffffff00007810 */ /* 0x000fe20001ffe4ff */
[----:B------:R-:W-:Y:S01]  /*1200*/  UIADD3.X UR5, URZ, UR5, URZ, UP0, !UPT ;  /* 0x000000053f057290 */ /* 0x000fe200087fe43f */
[----:B---3--:R-:W-:Y:S01]  /*1210*/  SHF.R.S32.HI R33, RZ, 0x1f, R3 ;  /* 0x0000001fff217819 */ /* 0x008fe20000011403 */
[----:B--2---:R-:W-:-:S04]  /*1220*/  IMAD R21, R21, R3, RZ ;  /* 0x0000000315157224 */ /* 0x004fc800078e02ff */
[----:B------:R-:W-:Y:S02]  /*1230*/  IMAD R33, R20, R33, R21 ;  /* 0x0000002114217224 */ /* 0x000fe400078e0215 */
[----:B------:R-:W-:Y:S01]  /*1240*/  IMAD.WIDE.U32 R20, R3, R20, R34 ;  /* 0x0000001403147225 */ /* 0x000fe200078e0022 */
[----:B----4-:R-:W-:-:S03]  /*1250*/  SHF.R.S32.HI R3, RZ, 0x1f, R5 ;  /* 0x0000001fff037819 */ /* 0x010fc60000011405 */
[----:B------:R-:W-:Y:S02]  /*1260*/  IMAD.IADD R21, R21, 0x1, R33 ;  /* 0x0000000115157824 */ /* 0x000fe400078e0221 */
[----:B-----5:R-:W-:Y:S02]  /*1270*/  IMAD R24, R43, R5, RZ ;  /* 0x000000052b187224 */ /* 0x020fe400078e02ff */
[----:B------:R-:W-:-:S04]  /*1280*/  IMAD.WIDE.U32 R20, R5, R42, R20 ;  /* 0x0000002a05147225 */ /* 0x000fc800078e0014 */
[----:B------:R-:W-:-:S04]  /*1290*/  IMAD R3, R42, R3, R24 ;  /* 0x000000032a037224 */ /* 0x000fc800078e0218 */
[----:B------:R-:W-:Y:S01]  /*12a0*/  IMAD.IADD R21, R21, 0x1, R3 ;  /* 0x0000000115157824 */ /* 0x000fe200078e0203 */
[----:B------:R-:W-:Y:S01]  /*12b0*/  SHF.R.S32.HI R3, RZ, 0x1f, R47 ;  /* 0x0000001fff037819 */ /* 0x000fe2000001142f */
[----:B------:R-:W-:-:S04]  /*12c0*/  IMAD R5, R45, R47, RZ ;  /* 0x0000002f2d057224 */ /* 0x000fc800078e02ff */
[----:B------:R-:W-:Y:S02]  /*12d0*/  IMAD R5, R44, R3, R5 ;  /* 0x000000032c057224 */ /* 0x000fe400078e0205 */
[----:B------:R-:W-:Y:S01]  /*12e0*/  IMAD.WIDE.U32 R44, R47, R44, R20 ;  /* 0x0000002c2f2c7225 */ /* 0x000fe200078e0014 */
[----:B------:R-:W-:-:S03]  /*12f0*/  SHF.R.S32.HI R3, RZ, 0x1f, R41 ;  /* 0x0000001fff037819 */ /* 0x000fc60000011429 */
[----:B------:R-:W-:Y:S01]  /*1300*/  IMAD R20, R37, R41, RZ ;  /* 0x0000002925147224 */ /* 0x000fe200078e02ff */
[----:B------:R-:W-:-:S03]  /*1310*/  IADD3 R45, R45, R5, RZ ;  /* 0x000000052d2d7210 */ /* 0x000fc60007ffe0ff */
[----:B------:R-:W-:Y:S02]  /*1320*/  IMAD R3, R36, R3, R20 ;  /* 0x0000000324037224 */ /* 0x000fe400078e0214 */
[----:B------:R-:W-:Y:S01]  /*1330*/  IMAD.WIDE.U32 R20, R41, R36, R44 ;  /* 0x0000002429147225 */ /* 0x000fe200078e002c */
[----:B------:R-:W-:-:S03]  /*1340*/  IADD3.X R35, R7, UR9, RZ, P2, !PT ;  /* 0x0000000907237c10 */ /* 0x000fc600097fe4ff */
[----:B------:R-:W-:-:S07]  /*1350*/  IMAD.IADD R21, R21, 0x1, R3 ;  /* 0x0000000115157824 */ /* 0x000fce00078e0203 */
.L_x_2624:
[----:B------:R-:W-:-:S04]  /*1360*/  ISETP.NE.U32.AND P2, PT, R2, RZ, PT ;  /* 0x000000ff0200720c */ /* 0x000fc80003f45070 */
[----:B------:R-:W-:-:S13]  /*1370*/  ISETP.NE.OR.EX P0, PT, R0, RZ, P0, P2 ;  /* 0x000000ff0000720c */ /* 0x000fda0000705720 */
[----:B------:R-:W-:Y:S05]  /*1380*/  @!P0 BRA `(.L_x_2620) ;  /* 0x0000000000c08947 */ /* 0x000fea0003800000 */
.L_x_2621:
[----:B------:R-:W-:Y:S01]  /*1390*/  ULEA UR12, UP0, UR4, UR18, 0x3 ;  /* 0x00000012040c7291 */ /* 0x000fe2000f80183f */
[----:B------:R-:W-:-:S03]  /*13a0*/  MOV R7, R35 ;  /* 0x0000002300077202 */ /* 0x000fc60000000f00 */
[----:B------:R-:W-:Y:S02]  /*13b0*/  ULEA.HI.X UR13, UR4, UR19, UR5, 0x3, UP0 ;  /* 0x00000013040d7291 */ /* 0x000fe400080f1c05 */
[----:B------:R-:W-:Y:S01]  /*13c0*/  IMAD.U32 R36, RZ, RZ, UR12 ;  /* 0x0000000cff247e24 */ /* 0x000fe2000f8e00ff */
[----:B------:R-:W-:Y:S01]  /*13d0*/  IADD3 R46, P0, R6, UR14, RZ ;  /* 0x0000000e062e7c10 */ /* 0x000fe2000ff1e0ff */
[----:B------:R-:W2:Y:S02]  /*13e0*/  LDG.E.CONSTANT R3, desc[UR6][R6.64] ;  /* 0x0000000606037981 */ /* 0x000ea4000c1e9900 */
[----:B------:R-:W-:Y:S01]  /*13f0*/  IMAD.U32 R37, RZ, RZ, UR13 ;  /* 0x0000000dff257e24 */ /* 0x000fe2000f8e00ff */
[----:B------:R-:W-:-:S04]  /*1400*/  IADD3.X R47, R35, UR9, RZ, P0, !PT ;  /* 0x00000009232f7c10 */ /* 0x000fc800087fe4ff */
[----:B------:R-:W3:Y:S01]  /*1410*/  LDG.E.64 R32, desc[UR6][R36.64] ;  /* 0x0000000624207981 */ /* 0x000ee2000c1e1b00 */
[----:B------:R-:W-:-:S03]  /*1420*/  IADD3 R40, P0, R46, UR14, RZ ;  /* 0x0000000e2e287c10 */ /* 0x000fc6000ff1e0ff */
[----:B------:R-:W4:Y:S01]  /*1430*/  LDG.E.CONSTANT R43, desc[UR6][R46.64] ;  /* 0x000000062e2b7981 */ /* 0x000f22000c1e9900 */
[----:B------:R-:W-:-:S03]  /*1440*/  IADD3.X R41, R47, UR9, RZ, P0, !PT ;  /* 0x000000092f297c10 */ /* 0x000fc600087fe4ff */
[----:B------:R-:W5:Y:S01]  /*1450*/  LDG.E.64 R22, desc[UR6][R36.64+0x8] ;  /* 0x0000080624167981 */ /* 0x000f62000c1e1b00 */
[----:B------:R-:W-:-:S03]  /*1460*/  IADD3 R34, P0, R40, UR14, RZ ;  /* 0x0000000e28227c10 */ /* 0x000fc6000ff1e0ff */
[----:B------:R-:W5:Y:S04]  /*1470*/  LDG.E.CONSTANT R5, desc[UR6][R40.64] ;  /* 0x0000000628057981 */ /* 0x000f68000c1e9900 */
[----:B------:R-:W5:Y:S01]  /*1480*/  LDG.E.64 R6, desc[UR6][R36.64+0x10] ;  /* 0x0000100624067981 */ /* 0x000f62000c1e1b00 */
[----:B------:R-:W-:-:S03]  /*1490*/  IADD3.X R35, R41, UR9, RZ, P0, !PT ;  /* 0x0000000929237c10 */ /* 0x000fc600087fe4ff */
[----:B------:R-:W5:Y:S04]  /*14a0*/  LDG.E.64 R38, desc[UR6][R36.64+0x18] ;  /* 0x0000180624267981 */ /* 0x000f68000c1e1b00 */
[----:B------:R-:W5:Y:S01]  /*14b0*/  LDG.E.CONSTANT R45, desc[UR6][R34.64] ;  /* 0x00000006222d7981 */ /* 0x000f62000c1e9900 */
[----:B------:R-:W-:-:S04]  /*14c0*/  IADD3 R2, P0, R2, -0x4, RZ ;  /* 0xfffffffc02027810 */ /* 0x000fc80007f1e0ff */
[----:B------:R-:W-:Y:S02]  /*14d0*/  IADD3.X R0, R0, -0x1, RZ, P0, !PT ;  /* 0xffffffff00007810 */ /* 0x000fe400007fe4ff */
[----:B------:R-:W-:-:S04]  /*14e0*/  ISETP.NE.U32.AND P0, PT, R2, RZ, PT ;  /* 0x000000ff0200720c */ /* 0x000fc80003f05070 */
[----:B------:R-:W-:Y:S01]  /*14f0*/  ISETP.NE.AND.EX P0, PT, R0, RZ, PT, P0 ;  /* 0x000000ff0000720c */ /* 0x000fe20003f05300 */
[----:B------:R-:W-:-:S04]  /*1500*/  UIADD3 UR4, UP0, UR4, 0x4, URZ ;  /* 0x0000000404047890 */ /* 0x000fc8000ff1e03f */
[----:B------:R-:W-:Y:S01]  /*1510*/  UIADD3.X UR5, URZ, UR5, URZ, UP0, !UPT ;  /* 0x000000053f057290 */ /* 0x000fe200087fe43f */
[----:B--2---:R-:W-:Y:S01]  /*1520*/  SHF.R.S32.HI R24, RZ, 0x1f, R3 ;  /* 0x0000001fff187819 */ /* 0x004fe20000011403 */
[-C--:B---3--:R-:W-:Y:S02]  /*1530*/  IMAD R33, R33, R3.reuse, RZ ;  /* 0x0000000321217224 */ /* 0x088fe400078e02ff */
[----:B------:R-:W-:-:S04]  /*1540*/  IMAD.WIDE.U32 R20, R32, R3, R20 ;  /* 0x0000000320147225 */ /* 0x000fc800078e0014 */
[----:B------:R-:W-:Y:S01]  /*1550*/  IMAD R33, R32, R24, R33 ;  /* 0x0000001820217224 */ /* 0x000fe200078e0221 */
[----:B----4-:R-:W-:Y:S01]  /*1560*/  SHF.R.S32.HI R24, RZ, 0x1f, R43 ;  /* 0x0000001fff187819 */ /* 0x010fe2000001142b */
[-C--:B-----5:R-:W-:Y:S02]  /*1570*/  IMAD R3, R23, R43.reuse, RZ ;  /* 0x0000002b17037224 */ /* 0x0a0fe400078e02ff */
[----:B------:R-:W-:Y:S02]  /*1580*/  IMAD.IADD R21, R21, 0x1, R33 ;  /* 0x0000000115157824 */ /* 0x000fe400078e0221 */
[C---:B------:R-:W-:Y:S02]  /*1590*/  IMAD R3, R22.reuse, R24, R3 ;  /* 0x0000001816037224 */ /* 0x040fe400078e0203 */
[----:B------:R-:W-:Y:S01]  /*15a0*/  IMAD.WIDE.U32 R20, R22, R43, R20 ;  /* 0x0000002b16147225 */ /* 0x000fe200078e0014 */
[----:B------:R-:W-:-:S03]  /*15b0*/  SHF.R.S32.HI R22, RZ, 0x1f, R5 ;  /* 0x0000001fff167819 */ /* 0x000fc60000011405 */
[----:B------:R-:W-:Y:S02]  /*15c0*/  IMAD.IADD R21, R21, 0x1, R3 ;  /* 0x0000000115157824 */ /* 0x000fe400078e0203 */
[----:B------:R-:W-:-:S04]  /*15d0*/  IMAD R3, R7, R5, RZ ;  /* 0x0000000507037224 */ /* 0x000fc800078e02ff */
[C---:B------:R-:W-:Y:S02]  /*15e0*/  IMAD R3, R6.reuse, R22, R3 ;  /* 0x0000001606037224 */ /* 0x040fe400078e0203 */
[----:B------:R-:W-:Y:S01]  /*15f0*/  IMAD.WIDE.U32 R6, R6, R5, R20 ;  /* 0x0000000506067225 */ /* 0x000fe200078e0014 */
[----:B------:R-:W-:-:S03]  /*1600*/  SHF.R.S32.HI R5, RZ, 0x1f, R45 ;  /* 0x0000001fff057819 */ /* 0x000fc6000001142d */
[----:B------:R-:W-:Y:S02]  /*1610*/  IMAD.IADD R7, R7, 0x1, R3 ;  /* 0x0000000107077824 */ /* 0x000fe400078e0203 */
[-C--:B------:R-:W-:Y:S02]  /*1620*/  IMAD R3, R39, R45.reuse, RZ ;  /* 0x0000002d27037224 */ /* 0x080fe400078e02ff */
[----:B------:R-:W-:Y:S01]  /*1630*/  IMAD.WIDE.U32 R20, R38, R45, R6 ;  /* 0x0000002d26147225 */ /* 0x000fe200078e0006 */
[----:B------:R-:W-:-:S03]  /*1640*/  IADD3 R6, P2, R34, UR14, RZ ;  /* 0x0000000e22067c10 */ /* 0x000fc6000ff5e0ff */
[----:B------:R-:W-:Y:S01]  /*1650*/  IMAD R3, R38, R5, R3 ;  /* 0x0000000526037224 */ /* 0x000fe200078e0203 */
[----:B------:R-:W-:-:S04]  /*1660*/  IADD3.X R35, R35, UR9, RZ, P2, !PT ;  /* 0x0000000923237c10 */ /* 0x000fc800097fe4ff */
[----:B------:R-:W-:Y:S01]  /*1670*/  IADD3 R21, R21, R3, RZ ;  /* 0x0000000315157210 */ /* 0x000fe20007ffe0ff */
[----:B------:R-:W-:Y:S06]  /*1680*/  @P0 BRA `(.L_x_2621) ;  /* 0xfffffffc00400947 */ /* 0x000fec000383ffff */
.L_x_2620:
[----:B------:R-:W-:-:S04]  /*1690*/  ISETP.NE.U32.AND P2, PT, R25, RZ, PT ;  /* 0x000000ff1900720c */ /* 0x000fc80003f45070 */
[----:B------:R-:W-:-:S13]  /*16a0*/  ISETP.NE.AND.EX P2, PT, RZ, RZ, PT, P2 ;  /* 0x000000ffff00720c */ /* 0x000fda0003f45320 */
        /* <DEDUP_REMOVED lines=9> */
[----:B------:R-:W-:Y:S02]  /*1740*/  MOV R2, UR9 ;  /* 0x0000000900027c02 */ /* 0x000fe40008000f00 */
[----:B------:R-:W-:Y:S02]  /*1750*/  IMAD.IADD R23, R23, 0x1, R3 ;  /* 0x0000000117177824 */ /* 0x000fe400078e0203 */
        /* <DEDUP_REMOVED lines=9> */
[----:B------:R-:W3:Y:S01]  /*17f0*/  LDG.E.CONSTANT R5, desc[UR6][R6.64] ;  /* 0x0000000606057981 */ /* 0x000ee2000c1e9900 */
        /* <DEDUP_REMOVED lines=9> */
[----:B------:R-:W-:Y:S02]  /*1890*/  USHF.L.U32 UR4, UR10, 0x2, URZ ;  /* 0x000000020a047899 */ /* 0x000fe4000800063f */
[----:B------:R-:W-:Y:S01]  /*18a0*/  USHF.L.U64.HI UR5, UR10, 0x2, UR11 ;  /* 0x000000020a057899 */ /* 0x000fe2000801020b */
[----:B------:R-:W-:-:S03]  /*18b0*/  ISETP.NE.AND.EX P0, PT, RZ, RZ, PT, P0 ;  /* 0x000000ffff00720c */ /* 0x000fc60003f05300 */
[----:B------:R-:W-:-:S04]  /*18c0*/  IADD3 R28, P3, R6, UR4, RZ ;  /* 0x00000004061c7c10 */ /* 0x000fc8000ff7e0ff */
[----:B------:R-:W-:Y:S02]  /*18d0*/  IADD3.X R29, R7, UR5, RZ, P3, !PT ;  /* 0x00000005071d7c10 */ /* 0x000fe40009ffe4ff */
[----:B------:R-:W2:Y:S04]  /*18e0*/  LDG.E.64 R6, desc[UR6][R2.64+0x8] ;  /* 0x0000080602067981 */ /* 0x000ea8000c1e1b00 */
[----:B------:R-:W-:Y:S01]  /*18f0*/  @P0 IADD3 R32, P3, R28, UR4, RZ ;  /* 0x000000041c200c10 */ /* 0x000fe2000ff7e0ff */
[----:B------:R-:W3:Y:S03]  /*1900*/  LDG.E.CONSTANT R5, desc[UR6][R28.64] ;  /* 0x000000061c057981 */ /* 0x000ee6000c1e9900 */
[----:B------:R-:W-:Y:S01]  /*1910*/  @P0 IADD3.X R33, R29, UR5, RZ, P3, !PT ;  /* 0x000000051d210c10 */ /* 0x000fe20009ffe4ff */
[----:B------:R-:W4:Y:S05]  /*1920*/  @P0 LDG.E.64 R22, desc[UR6][R2.64+0x10] ;  /* 0x0000100602160981 */ /* 0x000f2a000c1e1b00 */
[----:B------:R-:W5:Y:S01]  /*1930*/  @P0 LDG.E.CONSTANT R33, desc[UR6][R32.64] ;  /* 0x0000000620210981 */ /* 0x000f62000c1e9900 */
[----:B---3--:R-:W-:Y:S01]  /*1940*/  SHF.R.S32.HI R35, RZ, 0x1f, R5 ;  /* 0x0000001fff237819 */ /* 0x008fe20000011405 */
[----:B--2---:R-:W-:-:S02]  /*1950*/  IMAD R0, R7, R5, RZ ;  /* 0x0000000507007224 */ /* 0x004fc400078e02ff */
[----:B------:R-:W-:-:S04]  /*1960*/  IMAD.WIDE.U32 R20, R5, R6, R20 ;  /* 0x0000000605147225 */ /* 0x000fc800078e0014 */
[----:B------:R-:W-:Y:S01]  /*1970*/  IMAD R35, R6, R35, R0 ;  /* 0x0000002306237224 */ /* 0x000fe200078e0200 */
[----:B-----5:R-:W-:Y:S01]  /*1980*/  @P0 SHF.R.S32.HI R5, RZ, 0x1f, R33 ;  /* 0x0000001fff050819 */ /* 0x020fe20000011421 */
[----:B----4-:R-:W-:Y:S02]  /*1990*/  @P0 IMAD R0, R23, R33, RZ ;  /* 0x0000002117000224 */ /* 0x010fe400078e02ff */
[----:B------:R-:W-:Y:S02]  /*19a0*/  IMAD.IADD R21, R21, 0x1, R35 ;  /* 0x0000000115157824 */ /* 0x000fe400078e0223 */
[----:B------:R-:W-:Y:S02]  /*19b0*/  @P0 IMAD R5, R22, R5, R0 ;  /* 0x0000000516050224 */ /* 0x000fe400078e0200 */
[----:B------:R-:W-:-:S04]  /*19c0*/  @P0 IMAD.WIDE.U32 R22, R33, R22, R20 ;  /* 0x0000001621160225 */ /* 0x000fc800078e0014 */
[----:B------:R-:W-:Y:S01]  /*19d0*/  @P0 IMAD.MOV.U32 R20, RZ, RZ, R22 ;  /* 0x000000ffff140224 */ /* 0x000fe200078e0016 */
[----:B------:R-:W-:-:S07]  /*19e0*/  @P0 IADD3 R21, R23, R5, RZ ;  /* 0x0000000517150210 */ /* 0x000fce0007ffe0ff */
.L_x_2625:
[----:B------:R-:W-:Y:S01]  /*19f0*/  UMOV UR4, URZ ;  /* 0x0000003f00047c82 */ /* 0x000fe20008000000 */
[----:B------:R-:W-:Y:S01]  /*1a00*/  UMOV UR5, URZ ;  /* 0x0000003f00057c82 */ /* 0x000fe20008000000 */
[----:B------:R-:W-:Y:S01]  /*1a10*/  CS2R R22, SRZ ;  /* 0x0000000000167805 */ /* 0x000fe2000001ff00 */
[----:B------:R-:W-:Y:S06]  /*1a20*/  @!P1 BRA `(.L_x_2626) ;  /* 0x0000001000fc9947 */ /* 0x000fec0003800000 */
        /* <DEDUP_REMOVED lines=24> */
.L_x_2629:
[----:B------:R-:W-:Y:S01]  /*1bb0*/  ULEA UR9, UP0, UR4, UR16, 0x3 ;  /* 0x0000001004097291 */ /* 0x000fe2000f80183f */
[----:B------:R-:W-:Y:S02]  /*1bc0*/  IMAD.MOV.U32 R38, RZ, RZ, R48 ;  /* 0x000000ffff267224 */ /* 0x000fe400078e0030 */
[----:B------:R-:W-:Y:S01]  /*1bd0*/  IMAD.MOV.U32 R39, RZ, RZ, R3 ;  /* 0x000000ffff277224 */ /* 0x000fe200078e0003 */
[----:B------:R-:W-:Y:S02]  /*1be0*/  ULEA.HI.X UR12, UR4, UR17, UR5, 0x3, UP0 ;  /* 0x00000011040c7291 */ /* 0x000fe400080f1c05 */
[----:B------:R-:W-:Y:S02]  /*1bf0*/  IMAD.U32 R28, RZ, RZ, UR9 ;  /* 0x00000009ff1c7e24 */ /* 0x000fe4000f8e00ff */
[----:B------:R-:W2:Y:S02]  /*1c00*/  LDG.E.CONSTANT R45, desc[UR6][R38.64] ;  /* 0x00000006262d7981 */ /* 0x000ea4000c1e9900 */
[----:B------:R-:W-:-:S05]  /*1c10*/  MOV R29, UR12 ;  /* 0x0000000c001d7c02 */ /* 0x000fca0008000f00 */
        /* <DEDUP_REMOVED lines=9> */
[----:B------:R-:W5:Y:S01]  /*1cb0*/  LDG.E.CONSTANT R3, desc[UR6][R46.64] ;  /* 0x000000062e037981 */ /* 0x000f62000c1e9900 */
[----:B------:R-:W-:-:S04]  /*1cc0*/  IADD3 R36, P3, R46, UR15, RZ ;  /* 0x0000000f2e247c10 */ /* 0x000fc8000ff7e0ff */
[----:B------:R-:W-:-:S05]  /*1cd0*/  IADD3.X R37, R47, UR14, RZ, P3, !PT ;  /* 0x0000000e2f257c10 */ /* 0x000fca0009ffe4ff */
[----:B------:R0:W5:Y:S01]  /*1ce0*/  LDG.E.CONSTANT R5, desc[UR6][R36.64] ;  /* 0x0000000624057981 */ /* 0x000162000c1e9900 */
[----:B------:R-:W-:Y:S02]  /*1cf0*/  IADD3 R42, P3, R36, UR15, RZ ;  /* 0x0000000f242a7c10 */ /* 0x000fe4000ff7e0ff */
[----:B--2---:R-:W-:Y:S01]  /*1d00*/  SHF.R.S32.HI R43, RZ, 0x1f, R45 ;  /* 0x0000001fff2b7819 */ /* 0x004fe2000001142d */
[----:B---3--:R-:W-:Y:S02]  /*1d10*/  IMAD R24, R33, R45, RZ ;  /* 0x0000002d21187224 */ /* 0x008fe400078e02ff */
[----:B------:R-:W-:-:S04]  /*1d20*/  IMAD.WIDE.U32 R22, R45, R32, R22 ;  /* 0x000000202d167225 */ /* 0x000fc800078e0016 */
[----:B------:R-:W-:Y:S01]  /*1d30*/  IMAD R33, R32, R43, R24 ;  /* 0x0000002b20217224 */ /* 0x000fe200078e0218 */
[----:B------:R-:W-:-:S03]  /*1d40*/  IADD3.X R43, R37, UR14, RZ, P3, !PT ;  /* 0x0000000e252b7c10 */ /* 0x000fc60009ffe4ff */
[----:B------:R-:W-:Y:S02]  /*1d50*/  IMAD.IADD R23, R23, 0x1, R33 ;  /* 0x0000000117177824 */ /* 0x000fe400078e0221 */
[----:B------:R1:W2:Y:S01]  /*1d60*/  LDG.E.CONSTANT R45, desc[UR6][R42.64] ;  /* 0x000000062a2d7981 */ /* 0x0002a2000c1e9900 */
[----:B0-----:R-:W-:-:S03]  /*1d70*/  IADD3 R36, P3, R42, UR15, RZ ;  /* 0x0000000f2a247c10 */ /* 0x001fc6000ff7e0ff */
[----:B------:R-:W3:Y:S01]  /*1d80*/  LDG.E.64 R32, desc[UR6][R28.64+0x20] ;  /* 0x000020061c207981 */ /* 0x000ee2000c1e1b00 */
[----:B----4-:R-:W-:Y:S01]  /*1d90*/  SHF.R.S32.HI R47, RZ, 0x1f, R41 ;  /* 0x0000001fff2f7819 */ /* 0x010fe20000011429 */
[----:B------:R-:W-:Y:S01]  /*1da0*/  IMAD R7, R7, R41, RZ ;  /* 0x0000002907077224 */ /* 0x000fe200078e02ff */
[----:B------:R-:W-:-:S03]  /*1db0*/  IADD3.X R37, R43, UR14, RZ, P3, !PT ;  /* 0x0000000e2b257c10 */ /* 0x000fc60009ffe4ff */
[----:B------:R-:W-:Y:S02]  /*1dc0*/  IMAD R47, R6, R47, R7 ;  /* 0x0000002f062f7224 */ /* 0x000fe400078e0207 */
[----:B------:R-:W-:Y:S01]  /*1dd0*/  IMAD.WIDE.U32 R6, R41, R6, R22 ;  /* 0x0000000629067225 */ /* 0x000fe200078e0016 */
[----:B------:R0:W4:Y:S04]  /*1de0*/  LDG.E.CONSTANT R49, desc[UR6][R36.64] ;  /* 0x0000000624317981 */ /* 0x000128000c1e9900 */
[----:B------:R-:W4:Y:S01]  /*1df0*/  LDG.E.64 R22, desc[UR6][R28.64+0x28] ;  /* 0x000028061c167981 */ /* 0x000f22000c1e1b00 */
[----:B------:R-:W-:Y:S02]  /*1e00*/  IADD3 R40, P3, R36, UR15, RZ ;  /* 0x0000000f24287c10 */ /* 0x000fe4000ff7e0ff */
[----:B------:R-:W-:Y:S01]  /*1e10*/  IADD3 R7, R7, R47, RZ ;  /* 0x0000002f07077210 */ /* 0x000fe20007ffe0ff */
[----:B-----5:R-:W-:Y:S01]  /*1e20*/  IMAD R24, R35, R3, RZ ;  /* 0x0000000323187224 */ /* 0x020fe200078e02ff */
[----:B------:R-:W-:-:S02]  /*1e30*/  IADD3.X R41, R37, UR14, RZ, P3, !PT ;  /* 0x0000000e25297c10 */ /* 0x000fc40009ffe4ff */
[----:B-1----:R-:W-:Y:S01]  /*1e40*/  SHF.R.S32.HI R43, RZ, 0x1f, R3 ;  /* 0x0000001fff2b7819 */ /* 0x002fe20000011403 */
[----:B------:R-:W-:Y:S02]  /*1e50*/  IMAD.WIDE.U32 R6, R3, R34, R6 ;  /* 0x0000002203067225 */ /* 0x000fe400078e0006 */
[----:B------:R2:W5:Y:S02]  /*1e60*/  LDG.E.CONSTANT R3, desc[UR6][R40.64] ;  /* 0x0000000628037981 */ /* 0x000564000c1e9900 */
[----:B------:R-:W-:Y:S02]  /*1e70*/  IMAD R43, R34, R43, R24 ;  /* 0x0000002b222b7224 */ /* 0x000fe400078e0218 */
[----:B------:R-:W5:Y:S01]  /*1e80*/  LDG.E.64 R34, desc[UR6][R28.64+0x30] ;  /* 0x000030061c227981 */ /* 0x000f62000c1e1b00 */
[----:B0-----:R-:W-:Y:S01]  /*1e90*/  IADD3 R36, P3, R40, UR15, RZ ;  /* 0x0000000f28247c10 */ /* 0x001fe2000ff7e0ff */
        /* <DEDUP_REMOVED lines=13> */
[----:B------:R-:W-:-:S04]  /*1f70*/  IADD3 R6, P3, R36, UR15, RZ ;  /* 0x0000000f24067c10 */ /* 0x000fc8000ff7e0ff */
[----:B------:R-:W-:Y:S01]  /*1f80*/  IADD3.X R7, R37, UR14, RZ, P3, !PT ;  /* 0x0000000e25077c10 */ /* 0x000fe20009ffe4ff */
[----:B------:R-:W-:Y:S01]  /*1f90*/  IMAD.IADD R33, R33, 0x1, R41 ;  /* 0x0000000121217824 */ /* 0x000fe200078e0229 */
[----:B----4-:R-:W-:Y:S01]  /*1fa0*/  SHF.R.S32.HI R37, RZ, 0x1f, R49 ;  /* 0x0000001fff257819 */ /* 0x010fe20000011431 */
[----:B------:R-:W-:Y:S01]  /*1fb0*/  IMAD R23, R23, R49, RZ ;  /* 0x0000003117177224 */ /* 0x000fe200078e02ff */
[----:B------:R-:W-:Y:S01]  /*1fc0*/  IADD3 R44, P3, R6, UR15, RZ ;  /* 0x0000000f062c7c10 */ /* 0x000fe2000ff7e0ff */
[----:B------:R0:W2:Y:S01]  /*1fd0*/  LDG.E.CONSTANT R43, desc[UR6][R6.64] ;  /* 0x00000006062b7981 */ /* 0x0000a2000c1e9900 */
[----:B------:R-:W-:-:S03]  /*1fe0*/  IMAD.WIDE.U32 R32, R49, R22, R32 ;  /* 0x0000001631207225 */ /* 0x000fc600078e0020 */
[----:B------:R-:W3:Y:S01]  /*1ff0*/  LDG.E.64 R40, desc[UR6][R28.64+0x48] ;  /* 0x000048061c287981 */ /* 0x000ee2000c1e1b00 */
[----:B------:R-:W-:Y:S01]  /*2000*/  IMAD R37, R22, R37, R23 ;  /* 0x0000002516257224 */ /* 0x000fe200078e0217 */
[----:B------:R-:W-:Y:S02]  /*2010*/  IADD3.X R45, R7, UR14, RZ, P3, !PT ;  /* 0x0000000e072d7c10 */ /* 0x000fe40009ffe4ff */
[----:B------:R-:W4:Y:S04]  /*2020*/  LDG.E.64 R22, desc[UR6][R28.64+0x40] ;  /* 0x000040061c167981 */ /* 0x000f28000c1e1b00 */
[----:B------:R1:W3:Y:S01]  /*2030*/  LDG.E.CONSTANT R47, desc[UR6][R44.64] ;  /* 0x000000062c2f7981 */ /* 0x0002e2000c1e9900 */
[----:B------:R-:W-:Y:S01]  /*2040*/  IADD3 R36, P3, R44, UR15, RZ ;  /* 0x0000000f2c247c10 */ /* 0x000fe2000ff7e0ff */
[----:B-----5:R-:W-:Y:S01]  /*2050*/  IMAD R35, R35, R3, RZ ;  /* 0x0000000323237224 */ /* 0x020fe200078e02ff */
[----:B0-----:R-:W-:-:S02]  /*2060*/  SHF.R.S32.HI R7, RZ, 0x1f, R3 ;  /* 0x0000001fff077819 */ /* 0x001fc40000011403 */
[----:B------:R-:W-:Y:S02]  /*2070*/  IADD3 R33, R33, R37, RZ ;  /* 0x0000002521217210 */ /* 0x000fe40007ffe0ff */
[----:B------:R-:W-:Y:S01]  /*2080*/  IADD3.X R37, R45, UR14, RZ, P3, !PT ;  /* 0x0000000e2d257c10 */ /* 0x000fe20009ffe4ff */
[----:B------:R-:W-:Y:S02]  /*2090*/  IMAD R35, R34, R7, R35 ;  /* 0x0000000722237224 */ /* 0x000fe400078e0223 */
[----:B------:R-:W-:Y:S02]  /*20a0*/  IMAD.WIDE.U32 R6, R3, R34, R32 ;  /* 0x0000002203067225 */ /* 0x000fe400078e0020 */
[----:B------:R-:W5:Y:S04]  /*20b0*/  LDG.E.CONSTANT R3, desc[UR6][R36.64] ;  /* 0x0000000624037981 */ /* 0x000f68000c1e9900 */
[----:B------:R-:W5:Y:S01]  /*20c0*/  LDG.E.64 R32, desc[UR6][R28.64+0x50] ;  /* 0x000050061c207981 */ /* 0x000f62000c1e1b00 */
[----:B------:R-:W-:Y:S01]  /*20d0*/  IADD3 R34, P3, R36, UR15, RZ ;  /* 0x0000000f24227c10 */ /* 0x000fe2000ff7e0ff */
[----:B------:R-:W-:-:S03]  /*20e0*/  IMAD.IADD R7, R7, 0x1, R35 ;  /* 0x0000000107077824 */ /* 0x000fc600078e0223 */
[----:B------:R-:W-:Y:S01]  /*20f0*/  IADD3.X R35, R37, UR14, RZ, P3, !PT ;  /* 0x0000000e25237c10 */ /* 0x000fe20009ffe4ff */
[----:B------:R-:W-:Y:S01]  /*2100*/  IMAD R39, R39, R5, RZ ;  /* 0x0000000527277224 */ /* 0x000fe200078e02ff */
[----:B-1----:R-:W-:Y:S01]  /*2110*/  SHF.R.S32.HI R45, RZ, 0x1f, R5 ;  /* 0x0000001fff2d7819 */ /* 0x002fe20000011405 */
[----:B------:R-:W-:Y:S01]  /*2120*/  IMAD.WIDE.U32 R6, R5, R38, R6 ;  /* 0x0000002605067225 */ /* 0x000fe200078e0006 */
[----:B------:R-:W5:Y:S04]  /*2130*/  LDG.E.64 R36, desc[UR6][R28.64+0x58] ;  /* 0x000058061c247981 */ /* 0x000f68000c1e1b00 */
[----:B------:R0:W5:Y:S01]  /*2140*/  LDG.E.CONSTANT R5, desc[UR6][R34.64] ;  /* 0x0000000622057981 */ /* 0x000162000c1e9900 */
[----:B------:R-:W-:-:S04]  /*2150*/  IMAD R39, R38, R45, R39 ;  /* 0x0000002d26277224 */ /* 0x000fc800078e0227 */
[----:B------:R-:W-:Y:S01]  /*2160*/  IMAD.IADD R7, R7, 0x1, R39 ;  /* 0x0000000107077824 */ /* 0x000fe200078e0227 */
[----:B--2---:R-:W-:Y:S01]  /*2170*/  SHF.R.S32.HI R39, RZ, 0x1f, R43 ;  /* 0x0000001fff277819 */ /* 0x004fe2000001142b */
[----:B----4-:R-:W-:-:S04]  /*2180*/  IMAD R23, R23, R43, RZ ;  /* 0x0000002b17177224 */ /* 0x010fc800078e02ff */
[----:B------:R-:W-:Y:S02]  /*2190*/  IMAD R39, R22, R39, R23 ;  /* 0x0000002716277224 */ /* 0x000fe400078e0217 */
[----:B------:R-:W-:Y:S01]  /*21a0*/  IMAD.WIDE.U32 R22, R43, R22, R6 ;  /* 0x000000162b167225 */ /* 0x000fe200078e0006 */
[----:B---3--:R-:W-:Y:S02]  /*21b0*/  SHF.R.S32.HI R7, RZ, 0x1f, R47 ;  /* 0x0000001fff077819 */ /* 0x008fe4000001142f */
[----:B------:R-:W-:Y:S01]  /*21c0*/  IADD3 R6, P3, R34, UR15, RZ ;  /* 0x0000000f22067c10 */ /* 0x000fe2000ff7e0ff */
        /* <DEDUP_REMOVED lines=12> */
[----:B------:R-:W-:Y:S02]  /*2290*/  IMAD R45, R32, R45, R24 ;  /* 0x0000002d202d7224 */ /* 0x000fe400078e0218 */
[----:B------:R1:W4:Y:S01]  /*22a0*/  LDG.E.CONSTANT R43, desc[UR6][R34.64] ;  /* 0x00000006222b7981 */ /* 0x000322000c1e9900 */
[----:B------:R-:W-:Y:S01]  /*22b0*/  IMAD.WIDE.U32 R32, R3, R32, R22 ;  /* 0x0000002003207225 */ /* 0x000fe200078e0016 */
[----:B------:R-:W-:Y:S02]  /*22c0*/  IADD3 R46, P3, R34, UR15, RZ ;  /* 0x0000000f222e7c10 */ /* 0x000fe4000ff7e0ff */
[----:B------:R-:W5:Y:S02]  /*22d0*/  LDG.E.64 R22, desc[UR6][R28.64+0x68] ;  /* 0x000068061c167981 */ /* 0x000f64000c1e1b00 */
[----:B------:R-:W-:Y:S01]  /*22e0*/  IADD3.X R47, R35, UR14, RZ, P3, !PT ;  /* 0x0000000e232f7c10 */ /* 0x000fe20009ffe4ff */
[----:B------:R-:W-:Y:S01]  /*22f0*/  IMAD.IADD R33, R33, 0x1, R45 ;  /* 0x0000000121217824 */ /* 0x000fe200078e022d */
[----:B0-----:R-:W-:Y:S01]  /*2300*/  IADD3 R6, P3, R46, UR15, RZ ;  /* 0x0000000f2e067c10 */ /* 0x001fe2000ff7e0ff */
[----:B------:R-:W5:Y:S01]  /*2310*/  LDG.E.64 R44, desc[UR6][R28.64+0x70] ;  /* 0x000070061c2c7981 */ /* 0x000f62000c1e1b00 */
[----:B-1----:R-:W-:-:S03]  /*2320*/  SHF.R.S32.HI R35, RZ, 0x1f, R5 ;  /* 0x0000001fff237819 */ /* 0x002fc60000011405 */
[----:B------:R-:W5:Y:S01]  /*2330*/  LDG.E.CONSTANT R3, desc[UR6][R46.64] ;  /* 0x000000062e037981 */ /* 0x000f62000c1e9900 */
[----:B------:R-:W-:Y:S01]  /*2340*/  IADD3.X R7, R47, UR14, RZ, P3, !PT ;  /* 0x0000000e2f077c10 */ /* 0x000fe20009ffe4ff */
[----:B------:R-:W-:Y:S02]  /*2350*/  IMAD R37, R37, R5, RZ ;  /* 0x0000000525257224 */ /* 0x000fe400078e02ff */
[----:B------:R-:W-:Y:S02]  /*2360*/  IMAD.WIDE.U32 R32, R5, R36, R32 ;  /* 0x0000002405207225 */ /* 0x000fe400078e0020 */
[----:B------:R-:W5:Y:S02]  /*2370*/  LDG.E.CONSTANT R5, desc[UR6][R6.64] ;  /* 0x0000000606057981 */ /* 0x000f64000c1e9900 */
        /* <DEDUP_REMOVED lines=8> */
[----:B------:R-:W-:-:S03]  /*2400*/  IADD3 R48, P4, R6, UR15, RZ ;  /* 0x0000000f06307c10 */ /* 0x000fc6000ff9e0ff */
        /* <DEDUP_REMOVED lines=10> */
[----:B0-----:R-:W-:-:S03]  /*24b0*/  SHF.R.S32.HI R29, RZ, 0x1f, R3 ;  /* 0x0000001fff1d7819 */ /* 0x001fc60000011403 */
[----:B------:R-:W-:Y:S01]  /*24c0*/  IMAD R24, R45, R3, RZ ;  /* 0x000000032d187224 */ /* 0x000fe200078e02ff */
[----:B------:R-:W-:-:S03]  /*24d0*/  IADD3 R23, R23, R37, RZ ;  /* 0x0000002517177210 */ /* 0x000fc60007ffe0ff */
[----:B------:R-:W-:Y:S02]  /*24e0*/  IMAD R29, R44, R29, R24 ;  /* 0x0000001d2c1d7224 */ /* 0x000fe400078e0218 */
[----:B------:R-:W-:Y:S01]  /*24f0*/  IMAD.WIDE.U32 R22, R3, R44, R22 ;  /* 0x0000002c03167225 */ /* 0x000fe200078e0016 */
[----:B------:R-:W-:-:S03]  /*2500*/  SHF.R.S32.HI R3, RZ, 0x1f, R5 ;  /* 0x0000001fff037819 */ /* 0x000fc60000011405 */
[----:B------:R-:W-:Y:S02]  /*2510*/  IMAD.IADD R23, R23, 0x1, R29 ;  /* 0x0000000117177824 */ /* 0x000fe400078e021d */
[----:B------:R-:W-:Y:S02]  /*2520*/  IMAD R24, R35, R5, RZ ;  /* 0x0000000523187224 */ /* 0x000fe400078e02ff */
[----:B------:R-:W-:-:S04]  /*2530*/  IMAD.WIDE.U32 R22, R5, R34, R22 ;  /* 0x0000002205167225 */ /* 0x000fc800078e0016 */
[----:B------:R-:W-:-:S04]  /*2540*/  IMAD R3, R34, R3, R24 ;  /* 0x0000000322037224 */ /* 0x000fc800078e0218 */
[----:B------:R-:W-:Y:S01]  /*2550*/  IMAD.IADD R23, R23, 0x1, R3 ;  /* 0x0000000117177824 */ /* 0x000fe200078e0203 */
[----:B------:R-:W-:Y:S01]  /*2560*/  IADD3.X R3, R7, UR14, RZ, P4, !PT ;  /* 0x0000000e07037c10 */ /* 0x000fe2000a7fe4ff */
[----:B------:R-:W-:Y:S06]  /*2570*/  @P3 BRA `(.L_x_2629) ;  /* 0xfffffff4008c3947 */ /* 0x000fec000383ffff */
.L_x_2628:
[----:B------:R-:W-:-:S04]  /*2580*/  ISETP.GT.U32.AND P3, PT, R2, 0x4, PT ;  /* 0x000000040200780c */ /* 0x000fc80003f64070 */
[----:B------:R-:W-:-:S13]  /*2590*/  ISETP.GT.AND.EX P3, PT, R0, RZ, PT, P3 ;  /* 0x000000ff0000720c */ /* 0x000fda0003f64330 */
[----:B------:R-:W-:Y:S05]  /*25a0*/  @!P3 BRA `(.L_x_2630) ;  /* 0x000000040050b947 */ /* 0x000fea0003800000 */
[----:B------:R-:W-:Y:S01]  /*25b0*/  ULDC.64 UR12, c[0x0][0x230] ;  /* 0x00008c00000c7ab9 */ /* 0x000fe20000000a00 */
[----:B------:R-:W-:Y:S01]  /*25c0*/  IMAD.MOV.U32 R38, RZ, RZ, R48 ;  /* 0x000000ffff267224 */ /* 0x000fe200078e0030 */
[----:B------:R-:W-:Y:S01]  /*25d0*/  ULEA UR9, UP0, UR4, UR12, 0x3 ;  /* 0x0000000c04097291 */ /* 0x000fe2000f80183f */
[----:B------:R-:W-:-:S03]  /*25e0*/  IMAD.MOV.U32 R39, RZ, RZ, R3 ;  /* 0x000000ffff277224 */ /* 0x000fc600078e0003 */
[----:B------:R-:W-:Y:S02]  /*25f0*/  ULEA.HI.X UR12, UR4, UR13, UR5, 0x3, UP0 ;  /* 0x0000000d040c7291 */ /* 0x000fe400080f1c05 */
[----:B------:R-:W-:Y:S01]  /*2600*/  IMAD.U32 R28, RZ, RZ, UR9 ;  /* 0x00000009ff1c7e24 */ /* 0x000fe2000f8e00ff */
[----:B------:R-:W2:Y:S03]  /*2610*/  LDG.E.CONSTANT R45, desc[UR6][R38.64] ;  /* 0x00000006262d7981 */ /* 0x000ea6000c1e9900 */
        /* <DEDUP_REMOVED lines=25> */
[----:B------:R-:W-:Y:S02]  /*27b0*/  IADD3.X R7, R37, UR14, RZ, P0, !PT ;  /* 0x0000000e25077c10 */ /* 0x000fe400087fe4ff */
[----:B0-----:R-:W-:-:S03]  /*27c0*/  IADD3 R36, P0, R6, UR15, RZ ;  /* 0x0000000f06247c10 */ /* 0x001fc6000ff1e0ff */
[----:B------:R0:W3:Y:S01]  /*27d0*/  LDG.E.CONSTANT R3, desc[UR6][R6.64] ;  /* 0x0000000606037981 */ /* 0x0000e2000c1e9900 */
[----:B------:R-:W-:Y:S01]  /*27e0*/  IADD3 R33, R33, R43, RZ ;  /* 0x0000002b21217210 */ /* 0x000fe20007ffe0ff */
[----:B-----5:R-:W-:Y:S01]  /*27f0*/  IMAD R24, R35, R5, RZ ;  /* 0x0000000523187224 */ /* 0x020fe200078e02ff */
[----:B------:R-:W-:Y:S02]  /*2800*/  SHF.R.S32.HI R43, RZ, 0x1f, R5 ;  /* 0x0000001fff2b7819 */ /* 0x000fe40000011405 */
[----:B------:R-:W-:Y:S01]  /*2810*/  IADD3.X R37, R7, UR14, RZ, P0, !PT ;  /* 0x0000000e07257c10 */ /* 0x000fe200087fe4ff */
[----:B------:R-:W-:-:S04]  /*2820*/  IMAD.WIDE.U32 R32, R5, R34, R32 ;  /* 0x0000002205207225 */ /* 0x000fc800078e0020 */
[----:B------:R-:W-:Y:S01]  /*2830*/  IMAD R45, R34, R43, R24 ;  /* 0x0000002b222d7224 */ /* 0x000fe200078e0218 */
[----:B------:R-:W4:Y:S01]  /*2840*/  LDG.E.CONSTANT R5, desc[UR6][R36.64] ;  /* 0x0000000624057981 */ /* 0x000f22000c1e9900 */
[----:B------:R-:W-:-:S03]  /*2850*/  IADD3 R34, P0, R36, UR15, RZ ;  /* 0x0000000f24227c10 */ /* 0x000fc6000ff1e0ff */
[----:B------:R-:W5:Y:S01]  /*2860*/  LDG.E.64 R42, desc[UR6][R28.64+0x28] ;  /* 0x000028061c2a7981 */ /* 0x000f62000c1e1b00 */
[----:B------:R-:W-:Y:S01]  /*2870*/  IADD3.X R35, R37, UR14, RZ, P0, !PT ;  /* 0x0000000e25237c10 */ /* 0x000fe200087fe4ff */
[----:B------:R-:W-:Y:S01]  /*2880*/  IMAD.IADD R33, R33, 0x1, R45 ;  /* 0x0000000121217824 */ /* 0x000fe200078e022d */
[----:B0-----:R-:W-:Y:S01]  /*2890*/  IADD3 R6, P0, R34, UR15, RZ ;  /* 0x0000000f22067c10 */ /* 0x001fe2000ff1e0ff */
[----:B------:R-:W5:Y:S04]  /*28a0*/  LDG.E.64 R44, desc[UR6][R28.64+0x30] ;  /* 0x000030061c2c7981 */ /* 0x000f68000c1e1b00 */
[----:B------:R3:W5:Y:S01]  /*28b0*/  LDG.E.CONSTANT R47, desc[UR6][R34.64] ;  /* 0x00000006222f7981 */ /* 0x000762000c1e9900 */
[----:B------:R-:W-:Y:S01]  /*28c0*/  IADD3.X R7, R35, UR14, RZ, P0, !PT ;  /* 0x0000000e23077c10 */ /* 0x000fe200087fe4ff */
[----:B------:R-:W-:Y:S01]  /*28d0*/  IMAD R39, R39, R41, RZ ;  /* 0x0000002927277224 */ /* 0x000fe200078e02ff */
[----:B------:R-:W-:Y:S01]  /*28e0*/  SHF.R.S32.HI R49, RZ, 0x1f, R41 ;  /* 0x0000001fff317819 */ /* 0x000fe20000011429 */
[----:B------:R-:W-:Y:S01]  /*28f0*/  IMAD.WIDE.U32 R32, R41, R38, R32 ;  /* 0x0000002629207225 */ /* 0x000fe200078e0020 */
[----:B------:R-:W5:Y:S04]  /*2900*/  LDG.E.64 R36, desc[UR6][R28.64+0x38] ;  /* 0x000038061c247981 */ /* 0x000f68000c1e1b00 */
[----:B------:R-:W5:Y:S01]  /*2910*/  LDG.E.CONSTANT R41, desc[UR6][R6.64] ;  /* 0x0000000606297981 */ /* 0x000f62000c1e9900 */
[----:B------:R-:W-:-:S04]  /*2920*/  IMAD R39, R38, R49, R39 ;  /* 0x0000003126277224 */ /* 0x000fc800078e0227 */
[----:B------:R-:W-:Y:S01]  /*2930*/  IMAD.IADD R33, R33, 0x1, R39 ;  /* 0x0000000121217824 */ /* 0x000fe200078e0227 */
[----:B------:R-:W-:Y:S02]  /*2940*/  IADD3 R2, P4, R2, -0x8, RZ ;  /* 0xfffffff802027810 */ /* 0x000fe40007f9e0ff */
[----:B------:R-:W-:Y:S01]  /*2950*/  IADD3 R48, P3, R6, UR15, RZ ;  /* 0x0000000f06307c10 */ /* 0x000fe2000ff7e0ff */
[----:B------:R-:W-:Y:S01]  /*2960*/  UIADD3 UR4, UP0, UR4, 0x8, URZ ;  /* 0x0000000804047890 */ /* 0x000fe2000ff1e03f */
        /* <DEDUP_REMOVED lines=11> */
[----:B------:R-:W-:Y:S02]  /*2a20*/  IMAD R3, R42, R3, R24 ;  /* 0x000000032a037224 */ /* 0x000fe400078e0218 */
[----:B------:R-:W-:-:S03]  /*2a30*/  IMAD R5, R45, R47, RZ ;  /* 0x0000002f2d057224 */ /* 0x000fc600078e02ff */
[----:B------:R-:W-:Y:S02]  /*2a40*/  IADD3 R23, R23, R3, RZ ;  /* 0x0000000317177210 */ /* 0x000fe40007ffe0ff */
[----:B------:R-:W-:Y:S01]  /*2a50*/  SHF.R.S32.HI R3, RZ, 0x1f, R47 ;  /* 0x0000001fff037819 */ /* 0x000fe2000001142f */
[----:B------:R-:W-:-:S04]  /*2a60*/  IMAD.WIDE.U32 R22, R47, R44, R22 ;  /* 0x0000002c2f167225 */ /* 0x000fc800078e0016 */
[----:B------:R-:W-:Y:S01]  /*2a70*/  IMAD R5, R44, R3, R5 ;  /* 0x000000032c057224 */ /* 0x000fe200078e0205 */
[----:B------:R-:W-:Y:S01]  /*2a80*/  SHF.R.S32.HI R3, RZ, 0x1f, R41 ;  /* 0x0000001fff037819 */ /* 0x000fe20000011429 */
[----:B------:R-:W-:Y:S02]  /*2a90*/  IMAD R24, R37, R41, RZ ;  /* 0x0000002925187224 */ /* 0x000fe400078e02ff */
[----:B------:R-:W-:Y:S02]  /*2aa0*/  IMAD.IADD R23, R23, 0x1, R5 ;  /* 0x0000000117177824 */ /* 0x000fe400078e0205 */
[----:B------:R-:W-:Y:S02]  /*2ab0*/  IMAD R3, R36, R3, R24 ;  /* 0x0000000324037224 */ /* 0x000fe400078e0218 */
[----:B------:R-:W-:-:S04]  /*2ac0*/  IMAD.WIDE.U32 R22, R41, R36, R22 ;  /* 0x0000002429167225 */ /* 0x000fc800078e0016 */
[----:B------:R-:W-:Y:S01]  /*2ad0*/  IMAD.IADD R23, R23, 0x1, R3 ;  /* 0x0000000117177824 */ /* 0x000fe200078e0203 */
[----:B------:R-:W-:-:S07]  /*2ae0*/  IADD3.X R3, R7, UR14, RZ, P3, !PT ;  /* 0x0000000e07037c10 */ /* 0x000fce0009ffe4ff */
.L_x_2630:
[----:B------:R-:W-:-:S04]  /*2af0*/  ISETP.NE.U32.AND P3, PT, R2, RZ, PT ;  /* 0x000000ff0200720c */ /* 0x000fc80003f65070 */
[----:B------:R-:W-:-:S13]  /*2b00*/  ISETP.NE.OR.EX P0, PT, R0, RZ, P0, P3 ;  /* 0x000000ff0000720c */ /* 0x000fda0000705730 */
[----:B------:R-:W-:Y:S05]  /*2b10*/  @!P0 BRA `(.L_x_2626) ;  /* 0x0000000000c08947 */ /* 0x000fea0003800000 */
.L_x_2627:
[----:B------:R-:W-:Y:S01]  /*2b20*/  ULEA UR9, UP0, UR4, UR18, 0x3 ;  /* 0x0000001204097291 */ /* 0x000fe2000f80183f */
[----:B------:R-:W-:-:S03]  /*2b30*/  IMAD.MOV.U32 R49, RZ, RZ, R3 ;  /* 0x000000ffff317224 */ /* 0x000fc600078e0003 */
[----:B------:R-:W-:Y:S02]  /*2b40*/  ULEA.HI.X UR12, UR4, UR19, UR5, 0x3, UP0 ;  /* 0x00000013040c7291 */ /* 0x000fe400080f1c05 */
[----:B------:R-:W-:Y:S01]  /*2b50*/  IMAD.U32 R28, RZ, RZ, UR9 ;  /* 0x00000009ff1c7e24 */ /* 0x000fe2000f8e00ff */
[----:B------:R-:W-:Y:S01]  /*2b60*/  IADD3 R40, P0, R48, UR15, RZ ;  /* 0x0000000f30287c10 */ /* 0x000fe2000ff1e0ff */
[----:B------:R0:W2:Y:S02]  /*2b70*/  LDG.E.CONSTANT R5, desc[UR6][R48.64] ;  /* 0x0000000630057981 */ /* 0x0000a4000c1e9900 */
[----:B------:R-:W-:Y:S02]  /*2b80*/  MOV R29, UR12 ;  /* 0x0000000c001d7c02 */ /* 0x000fe40008000f00 */
[----:B------:R-:W-:-:S03]  /*2b90*/  IADD3.X R41, R3, UR14, RZ, P0, !PT ;  /* 0x0000000e03297c10 */ /* 0x000fc600087fe4ff */
[----:B------:R-:W3:Y:S01]  /*2ba0*/  LDG.E.64 R6, desc[UR6][R28.64] ;  /* 0x000000061c067981 */ /* 0x000ee2000c1e1b00 */
[----:B------:R-:W-:-:S03]  /*2bb0*/  IADD3 R42, P0, R40, UR15, RZ ;  /* 0x0000000f282a7c10 */ /* 0x000fc6000ff1e0ff */
[----:B------:R-:W4:Y:S04]  /*2bc0*/  LDG.E.CONSTANT R3, desc[UR6][R40.64] ;  /* 0x0000000628037981 */ /* 0x000f28000c1e9900 */
[----:B------:R-:W5:Y:S01]  /*2bd0*/  LDG.E.64 R32, desc[UR6][R28.64+0x8] ;  /* 0x000008061c207981 */ /* 0x000f62000c1e1b00 */
[----:B------:R-:W-:Y:S02]  /*2be0*/  IADD3.X R43, R41, UR14, RZ, P0, !PT ;  /* 0x0000000e292b7c10 */ /* 0x000fe400087fe4ff */
[----:B------:R-:W-:Y:S01]  /*2bf0*/  IADD3 R36, P0, R42, UR15, RZ ;  /* 0x0000000f2a247c10 */ /* 0x000fe2000ff1e0ff */
[----:B------:R-:W5:Y:S04]  /*2c00*/  LDG.E.64 R34, desc[UR6][R28.64+0x10] ;  /* 0x000010061c227981 */ /* 0x000f68000c1e1b00 */
[----:B------:R-:W5:Y:S01]  /*2c10*/  LDG.E.CONSTANT R45, desc[UR6][R42.64] ;  /* 0x000000062a2d7981 */ /* 0x000f62000c1e9900 */
[----:B------:R-:W-:-:S03]  /*2c20*/  IADD3.X R37, R43, UR14, RZ, P0, !PT ;  /* 0x0000000e2b257c10 */ /* 0x000fc600087fe4ff */
[----:B------:R-:W5:Y:S04]  /*2c30*/  LDG.E.64 R38, desc[UR6][R28.64+0x18] ;  /* 0x000018061c267981 */ /* 0x000f68000c1e1b00 */
[----:B------:R-:W5:Y:S01]  /*2c40*/  LDG.E.CONSTANT R47, desc[UR6][R36.64] ;  /* 0x00000006242f7981 */ /* 0x000f62000c1e9900 */
[----:B------:R-:W-:-:S04]  /*2c50*/  IADD3 R2, P0, R2, -0x4, RZ ;  /* 0xfffffffc02027810 */ /* 0x000fc80007f1e0ff */
[----:B------:R-:W-:Y:S02]  /*2c60*/  IADD3.X R0, R0, -0x1, RZ, P0, !PT ;  /* 0xffffffff00007810 */ /* 0x000fe400007fe4ff */
[----:B------:R-:W-:-:S04]  /*2c70*/  ISETP.NE.U32.AND P0, PT, R2, RZ, PT ;  /* 0x000000ff0200720c */ /* 0x000fc80003f05070 */
[----:B------:R-:W-:Y:S01]  /*2c80*/  ISETP.NE.AND.EX P0, PT, R0, RZ, PT, P0 ;  /* 0x000000ff0000720c */ /* 0x000fe20003f05300 */
[----:B------:R-:W-:Y:S01]  /*2c90*/  UIADD3 UR4, UP0, UR4, 0x4, URZ ;  /* 0x0000000404047890 */ /* 0x000fe2000ff1e03f */
[----:B0-----:R-:W-:-:S03]  /*2ca0*/  IADD3 R48, P3, R36, UR15, RZ ;  /* 0x0000000f24307c10 */ /* 0x001fc6000ff7e0ff */
        /* <DEDUP_REMOVED lines=9> */
[----:B------:R-:W-:-:S04]  /*2d40*/  IMAD.WIDE.U32 R6, R32, R3, R22 ;  /* 0x0000000320067225 */ /* 0x000fc800078e0016 */
[----:B------:R-:W-:Y:S01]  /*2d50*/  IMAD.IADD R7, R7, 0x1, R5 ;  /* 0x0000000107077824 */ /* 0x000fe200078e0205 */
[----:B------:R-:W-:Y:S01]  /*2d60*/  SHF.R.S32.HI R5, RZ, 0x1f, R45 ;  /* 0x0000001fff057819 */ /* 0x000fe2000001142d */
[-C--:B------:R-:W-:Y:S02]  /*2d70*/  IMAD R3, R35, R45.reuse, RZ ;  /* 0x0000002d23037224 */ /* 0x080fe400078e02ff */
[----:B------:R-:W-:-:S04]  /*2d80*/  IMAD.WIDE.U32 R6, R34, R45, R6 ;  /* 0x0000002d22067225 */ /* 0x000fc800078e0006 */
[----:B------:R-:W-:Y:S01]  /*2d90*/  IMAD R3, R34, R5, R3 ;  /* 0x0000000522037224 */ /* 0x000fe200078e0203 */
[----:B------:R-:W-:-:S04]  /*2da0*/  SHF.R.S32.HI R5, RZ, 0x1f, R47 ;  /* 0x0000001fff057819 */ /* 0x000fc8000001142f */
[----:B------:R-:W-:Y:S01]  /*2db0*/  IADD3 R7, R7, R3, RZ ;  /* 0x0000000307077210 */ /* 0x000fe20007ffe0ff */
[----:B------:R-:W-:-:S04]  /*2dc0*/  IMAD R3, R39, R47, RZ ;  /* 0x0000002f27037224 */ /* 0x000fc800078e02ff */
[C---:B------:R-:W-:Y:S02]  /*2dd0*/  IMAD R3, R38.reuse, R5, R3 ;  /* 0x0000000526037224 */ /* 0x040fe400078e0203 */
[----:B------:R-:W-:-:S04]  /*2de0*/  IMAD.WIDE.U32 R22, R38, R47, R6 ;  /* 0x0000002f26167225 */ /* 0x000fc800078e0006 */
[----:B------:R-:W-:Y:S01]  /*2df0*/  IMAD.IADD R23, R23, 0x1, R3 ;  /* 0x0000000117177824 */ /* 0x000fe200078e0203 */
[----:B------:R-:W-:Y:S01]  /*2e00*/  IADD3.X R3, R37, UR14, RZ, P3, !PT ;  /* 0x0000000e25037c10 */ /* 0x000fe20009ffe4ff */
[----:B------:R-:W-:Y:S06]  /*2e10*/  @P0 BRA `(.L_x_2627) ;  /* 0xfffffffc00400947 */ /* 0x000fec000383ffff */
.L_x_2626:
        /* <DEDUP_REMOVED lines=9> */
[----:B------:R-:W-:Y:S02]  /*2eb0*/  IMAD.U32 R2, RZ, RZ, UR9 ;  /* 0x00000009ff027e24 */ /* 0x000fe4000f8e00ff */
[----:B------:R-:W-:Y:S02]  /*2ec0*/  IMAD.IADD R29, R29, 0x1, R3 ;  /* 0x000000011d1d7824 */ /* 0x000fe400078e0203 */
[----:B------:R-:W-:Y:S01]  /*2ed0*/  IMAD.U32 R3, RZ, RZ, UR4 ;  /* 0x00000004ff037e24 */ /* 0x000fe2000f8e00ff */
[----:B------:R-:W-:-:S03]  /*2ee0*/  ULEA.HI.X UR4, UR4, UR15, UR5, 0x3, UP0 ;  /* 0x0000000f04047291 */ /* 0x000fc600080f1c05 */
[----:B------:R-:W-:Y:S01]  /*2ef0*/  IMAD.WIDE.U32 R28, R3, UR10, R28 ;  /* 0x0000000a031c7c25 */ /* 0x000fe2000f8e001c */
[----:B------:R-:W-:-:S03]  /*2f00*/  ULDC.64 UR14, c[0x0][0x218] ;  /* 0x00008600000e7ab9 */ /* 0x000fc60000000a00 */
[----:B------:R-:W-:Y:S01]  /*2f10*/  IMAD.U32 R3, RZ, RZ, UR4 ;  /* 0x00000004ff037e24 */ /* 0x000fe2000f8e00ff */
[----:B------:R-:W-:Y:S02]  /*2f20*/  IADD3 R5, R29, UR12, RZ ;  /* 0x0000000c1d057c10 */ /* 0x000fe4000fffe0ff */
[----:B------:R-:W-:-:S04]  /*2f30*/  LEA R6, P0, R28, UR14, 0x2 ;  /* 0x0000000e1c067c11 */ /* 0x000fc8000f8010ff */
        /* <DEDUP_REMOVED lines=31> */
[----:B------:R-:W-:-:S04]  /*3130*/  @P0 IMAD.WIDE.U32 R28, R33, R28, R22 ;  /* 0x0000001c211c0225 */ /* 0x000fc800078e0016 */
[----:B------:R-:W-:Y:S02]  /*3140*/  @P0 IMAD.IADD R23, R29, 0x1, R5 ;  /* 0x000000011d170824 */ /* 0x000fe400078e0205 */
[----:B------:R-:W-:-:S07]  /*3150*/  @P0 IMAD.MOV.U32 R22, RZ, RZ, R28 ;  /* 0x000000ffff160224 */ /* 0x000fce00078e001c */
.L_x_2631:
        /* <DEDUP_REMOVED lines=29> */
.L_x_2635:
[----:B------:R-:W-:Y:S01]  /*3330*/  ULEA UR9, UP0, UR4, UR16, 0x3 ;  /* 0x0000001004097291 */ /* 0x000fe2000f80183f */
[----:B------:R-:W2:Y:S03]  /*3340*/  LDG.E.CONSTANT R49, desc[UR6][R30.64] ;  /* 0x000000061e317981 */ /* 0x000ea6000c1e9900 */
[----:B------:R-:W-:Y:S02]  /*3350*/  ULEA.HI.X UR12, UR4, UR17, UR5, 0x3, UP0 ;  /* 0x00000011040c7291 */ /* 0x000fe400080f1c05 */
[----:B------:R-:W-:-:S04]  /*3360*/  IMAD.U32 R6, RZ, RZ, UR9 ;  /* 0x00000009ff067e24 */ /* 0x000fc8000f8e00ff */
[----:B------:R-:W-:-:S05]  /*3370*/  IMAD.U32 R7, RZ, RZ, UR12 ;  /* 0x0000000cff077e24 */ /* 0x000fca000f8e00ff */
[----:B------:R-:W3:Y:S01]  /*3380*/  LDG.E.64 R28, desc[UR6][R6.64] ;  /* 0x00000006061c7981 */ /* 0x000ee2000c1e1b00 */
[----:B------:R-:W-:-:S03]  /*3390*/  IADD3 R38, P3, R30, UR15, RZ ;  /* 0x0000000f1e267c10 */ /* 0x000fc6000ff7e0ff */
[----:B------:R-:W4:Y:S01]  /*33a0*/  LDG.E.64 R32, desc[UR6][R6.64+0x10] ;  /* 0x0000100606207981 */ /* 0x000f22000c1e1b00 */
[----:B------:R-:W-:-:S03]  /*33b0*/  IADD3.X R39, R31, UR14, RZ, P3, !PT ;  /* 0x0000000e1f277c10 */ /* 0x000fc60009ffe4ff */
[----:B------:R-:W5:Y:S04]  /*33c0*/  LDG.E.64 R30, desc[UR6][R6.64+0x8] ;  /* 0x00000806061e7981 */ /* 0x000f68000c1e1b00 */
[----:B------:R0:W4:Y:S01]  /*33d0*/  LDG.E.CONSTANT R45, desc[UR6][R38.64] ;  /* 0x00000006262d7981 */ /* 0x000122000c1e9900 */
[----:B------:R-:W-:-:S03]  /*33e0*/  IADD3 R50, P3, R38, UR15, RZ ;  /* 0x0000000f26327c10 */ /* 0x000fc6000ff7e0ff */
[----:B------:R-:W5:Y:S01]  /*33f0*/  LDG.E.64 R36, desc[UR6][R6.64+0x18] ;  /* 0x0000180606247981 */ /* 0x000f62000c1e1b00 */
[----:B------:R-:W-:-:S05]  /*3400*/  IADD3.X R51, R39, UR14, RZ, P3, !PT ;  /* 0x0000000e27337c10 */ /* 0x000fca0009ffe4ff */
[----:B------:R-:W5:Y:S01]  /*3410*/  LDG.E.CONSTANT R41, desc[UR6][R50.64] ;  /* 0x0000000632297981 */ /* 0x000f62000c1e9900 */
[----:B------:R-:W-:-:S04]  /*3420*/  IADD3 R34, P3, R50, UR15, RZ ;  /* 0x0000000f32227c10 */ /* 0x000fc8000ff7e0ff */
[----:B------:R-:W-:-:S05]  /*3430*/  IADD3.X R35, R51, UR14, RZ, P3, !PT ;  /* 0x0000000e33237c10 */ /* 0x000fca0009ffe4ff */
[----:B------:R1:W5:Y:S01]  /*3440*/  LDG.E.CONSTANT R43, desc[UR6][R34.64] ;  /* 0x00000006222b7981 */ /* 0x000362000c1e9900 */
[----:B0-----:R-:W-:Y:S01]  /*3450*/  MOV R38, R0 ;  /* 0x0000000000267202 */ /* 0x001fe20000000f00 */
[----:B------:R-:W-:Y:S01]  /*3460*/  IMAD.MOV.U32 R39, RZ, RZ, R3 ;  /* 0x000000ffff277224 */ /* 0x000fe200078e0003 */
        /* <DEDUP_REMOVED lines=8> */
[----:B-1----:R-:W-:-:S03]  /*34f0*/  IADD3 R34, P3, R46, UR15, RZ ;  /* 0x0000000f2e227c10 */ /* 0x002fc6000ff7e0ff */
[----:B------:R-:W3:Y:S01]  /*3500*/  LDG.E.64 R28, desc[UR6][R6.64+0x20] ;  /* 0x00002006061c7981 */ /* 0x000ee2000c1e1b00 */
[----:B----4-:R-:W-:Y:S01]  /*3510*/  SHF.R.S32.HI R49, RZ, 0x1f, R45 ;  /* 0x0000001fff317819 */ /* 0x010fe2000001142d */
[----:B-----5:R-:W-:Y:S01]  /*3520*/  IMAD R0, R31, R45, RZ ;  /* 0x0000002d1f007224 */ /* 0x020fe200078e02ff */
[----:B------:R-:W-:-:S03]  /*3530*/  IADD3.X R35, R47, UR14, RZ, P3, !PT ;  /* 0x0000000e2f237c10 */ /* 0x000fc60009ffe4ff */
[----:B------:R-:W-:Y:S02]  /*3540*/  IMAD R49, R30, R49, R0 ;  /* 0x000000311e317224 */ /* 0x000fe400078e0200 */
[----:B------:R-:W-:Y:S01]  /*3550*/  IMAD.WIDE.U32 R30, R45, R30, R38 ;  /* 0x0000001e2d1e7225 */ /* 0x000fe200078e0026 */
[----:B------:R1:W4:Y:S04]  /*3560*/  LDG.E.CONSTANT R51, desc[UR6][R34.64] ;  /* 0x0000000622337981 */ /* 0x000328000c1e9900 */
[----:B------:R-:W5:Y:S01]  /*3570*/  LDG.E.64 R38, desc[UR6][R6.64+0x28] ;  /* 0x0000280606267981 */ /* 0x000f62000c1e1b00 */
[----:B------:R-:W-:Y:S01]  /*3580*/  IADD3 R44, P3, R34, UR15, RZ ;  /* 0x0000000f222c7c10 */ /* 0x000fe2000ff7e0ff */
[----:B------:R-:W-:Y:S01]  /*3590*/  IMAD.IADD R31, R31, 0x1, R49 ;  /* 0x000000011f1f7824 */ /* 0x000fe200078e0231 */
[----:B0-----:R-:W-:Y:S01]  /*35a0*/  SHF.R.S32.HI R47, RZ, 0x1f, R41 ;  /* 0x0000001fff2f7819 */ /* 0x001fe20000011429 */
[----:B------:R-:W-:Y:S01]  /*35b0*/  IMAD R0, R33, R41, RZ ;  /* 0x0000002921007224 */ /* 0x000fe200078e02ff */
[----:B------:R-:W-:Y:S01]  /*35c0*/  IADD3.X R45, R35, UR14, RZ, P3, !PT ;  /* 0x0000000e232d7c10 */ /* 0x000fe20009ffe4ff */
[----:B------:R-:W-:-:S04]  /*35d0*/  IMAD.WIDE.U32 R30, R41, R32, R30 ;  /* 0x00000020291e7225 */ /* 0x000fc800078e001e */
[----:B------:R-:W-:Y:S01]  /*35e0*/  IMAD R47, R32, R47, R0 ;  /* 0x0000002f202f7224 */ /* 0x000fe200078e0200 */
[----:B------:R2:W5:Y:S04]  /*35f0*/  LDG.E.CONSTANT R41, desc[UR6][R44.64] ;  /* 0x000000062c297981 */ /* 0x000568000c1e9900 */
[----:B------:R-:W5:Y:S01]  /*3600*/  LDG.E.64 R32, desc[UR6][R6.64+0x30] ;  /* 0x0000300606207981 */ /* 0x000f62000c1e1b00 */
[----:B-1----:R-:W-:Y:S02]  /*3610*/  IADD3 R34, P3, R44, UR15, RZ ;  /* 0x0000000f2c227c10 */ /* 0x002fe4000ff7e0ff */
[----:B------:R-:W-:Y:S01]  /*3620*/  IADD3 R31, R31, R47, RZ ;  /* 0x0000002f1f1f7210 */ /* 0x000fe20007ffe0ff */
[----:B------:R-:W-:Y:S01]  /*3630*/  IMAD R0, R37, R43, RZ ;  /* 0x0000002b25007224 */ /* 0x000fe200078e02ff */
[----:B------:R-:W-:-:S02]  /*3640*/  SHF.R.S32.HI R47, RZ, 0x1f, R43 ;  /* 0x0000001fff2f7819 */ /* 0x000fc4000001142b */
[----:B------:R-:W-:Y:S01]  /*3650*/  IADD3.X R35, R45, UR14, RZ, P3, !PT ;  /* 0x0000000e2d237c10 */ /* 0x000fe20009ffe4ff */
[----:B------:R-:W-:-:S04]  /*3660*/  IMAD.WIDE.U32 R30, R43, R36, R30 ;  /* 0x000000242b1e7225 */ /* 0x000fc800078e001e */
[----:B------:R-:W-:Y:S01]  /*3670*/  IMAD R47, R36, R47, R0 ;  /* 0x0000002f242f7224 */ /* 0x000fe200078e0200 */
[----:B------:R4:W5:Y:S04]  /*3680*/  LDG.E.CONSTANT R43, desc[UR6][R34.64] ;  /* 0x00000006222b7981 */ /* 0x000968000c1e9900 */
[----:B------:R-:W5:Y:S01]  /*3690*/  LDG.E.64 R36, desc[UR6][R6.64+0x38] ;  /* 0x0000380606247981 */ /* 0x000f62000c1e1b00 */
[----:B------:R-:W-:Y:S01]  /*36a0*/  IMAD.IADD R31, R31, 0x1, R47 ;  /* 0x000000011f1f7824 */ /* 0x000fe200078e022f */
[----:B--2---:R-:W-:Y:S01]  /*36b0*/  SHF.R.S32.HI R45, RZ, 0x1f, R3 ;  /* 0x0000001fff2d7819 */ /* 0x004fe20000011403 */
[----:B---3--:R-:W-:Y:S02]  /*36c0*/  IMAD R0, R29, R3, RZ ;  /* 0x000000031d007224 */ /* 0x008fe400078e02ff */
[----:B------:R-:W-:-:S04]  /*36d0*/  IMAD.WIDE.U32 R30, R3, R28, R30 ;  /* 0x0000001c031e7225 */ /* 0x000fc800078e001e */
[----:B------:R-:W-:Y:S01]  /*36e0*/  IMAD R45, R28, R45, R0 ;  /* 0x0000002d1c2d7224 */ /* 0x000fe200078e0200 */
[----:B------:R-:W-:-:S04]  /*36f0*/  IADD3 R28, P3, R34, UR15, RZ ;  /* 0x0000000f221c7c10 */ /* 0x000fc8000ff7e0ff */
[----:B------:R-:W-:Y:S01]  /*3700*/  IADD3.X R29, R35, UR14, RZ, P3, !PT ;  /* 0x0000000e231d7c10 */ /* 0x000fe20009ffe4ff */
[----:B------:R-:W-:Y:S01]  /*3710*/  IMAD.IADD R31, R31, 0x1, R45 ;  /* 0x000000011f1f7824 */ /* 0x000fe200078e022d */
[----:B----4-:R-:W-:Y:S01]  /*3720*/  SHF.R.S32.HI R35, RZ, 0x1f, R51 ;  /* 0x0000001fff237819 */ /* 0x010fe20000011433 */
[----:B-----5:R-:W-:Y:S01]  /*3730*/  IMAD R0, R39, R51, RZ ;  /* 0x0000003327007224 */ /* 0x020fe200078e02ff */
[----:B------:R-:W-:Y:S01]  /*3740*/  IADD3 R46, P3, R28, UR15, RZ ;  /* 0x0000000f1c2e7c10 */ /* 0x000fe2000ff7e0ff */
[----:B------:R0:W2:Y:S02]  /*3750*/  LDG.E.CONSTANT R3, desc[UR6][R28.64] ;  /* 0x000000061c037981 */ /* 0x0000a4000c1e9900 */
[----:B------:R-:W-:Y:S02]  /*3760*/  IMAD R35, R38, R35, R0 ;  /* 0x0000002326237224 */ /* 0x000fe400078e0200 */
[----:B------:R-:W-:Y:S01]  /*3770*/  IMAD.WIDE.U32 R38, R51, R38, R30 ;  /* 0x0000002633267225 */ /* 0x000fe200078e001e */
[----:B------:R-:W3:Y:S01]  /*3780*/  LDG.E.64 R44, desc[UR6][R6.64+0x48] ;  /* 0x00004806062c7981 */ /* 0x000ee2000c1e1b00 */
[----:B------:R-:W-:-:S03]  /*3790*/  IADD3.X R47, R29, UR14, RZ, P3, !PT ;  /* 0x0000000e1d2f7c10 */ /* 0x000fc60009ffe4ff */
[----:B------:R-:W4:Y:S04]  /*37a0*/  LDG.E.64 R30, desc[UR6][R6.64+0x40] ;  /* 0x00004006061e7981 */ /* 0x000f28000c1e1b00 */
[----:B------:R1:W5:Y:S01]  /*37b0*/  LDG.E.CONSTANT R49, desc[UR6][R46.64] ;  /* 0x000000062e317981 */ /* 0x000362000c1e9900 */
[----:B------:R-:W-:Y:S01]  /*37c0*/  IADD3 R34, P3, R46, UR15, RZ ;  /* 0x0000000f2e227c10 */ /* 0x000fe2000ff7e0ff */
[----:B------:R-:W-:Y:S01]  /*37d0*/  IMAD.IADD R39, R39, 0x1, R35 ;  /* 0x0000000127277824 */ /* 0x000fe200078e0223 */
[----:B------:R-:W-:Y:S01]  /*37e0*/  SHF.R.S32.HI R51, RZ, 0x1f, R41 ;  /* 0x0000001fff337819 */ /* 0x000fe20000011429 */
[----:B------:R-:W-:Y:S01]  /*37f0*/  IMAD R0, R33, R41, RZ ;  /* 0x0000002921007224 */ /* 0x000fe200078e02ff */
[----:B------:R-:W-:Y:S01]  /*3800*/  IADD3.X R35, R47, UR14, RZ, P3, !PT ;  /* 0x0000000e2f237c10 */ /* 0x000fe20009ffe4ff */
[----:B0-----:R-:W-:-:S04]  /*3810*/  IMAD.WIDE.U32 R28, R41, R32, R38 ;  /* 0x00000020291c7225 */ /* 0x001fc800078e0026 */
[----:B------:R-:W-:Y:S01]  /*3820*/  IMAD R51, R32, R51, R0 ;  /* 0x0000003320337224 */ /* 0x000fe200078e0200 */
[----:B------:R-:W3:Y:S04]  /*3830*/  LDG.E.CONSTANT R41, desc[UR6][R34.64] ;  /* 0x0000000622297981 */ /* 0x000ee8000c1e9900 */
[----:B------:R-:W3:Y:S01]  /*3840*/  LDG.E.64 R32, desc[UR6][R6.64+0x50] ;  /* 0x0000500606207981 */ /* 0x000ee2000c1e1b00 */
[----:B------:R-:W-:Y:S02]  /*3850*/  IADD3 R38, P3, R34, UR15, RZ ;  /* 0x0000000f22267c10 */ /* 0x000fe4000ff7e0ff */
[----:B------:R-:W-:Y:S02]  /*3860*/  IADD3 R29, R29, R51, RZ ;  /* 0x000000331d1d7210 */ /* 0x000fe40007ffe0ff */
[----:B------:R-:W-:Y:S01]  /*3870*/  IADD3.X R39, R35, UR14, RZ, P3, !PT ;  /* 0x0000000e23277c10 */ /* 0x000fe20009ffe4ff */
[----:B------:R-:W-:Y:S01]  /*3880*/  IMAD R37, R37, R43, RZ ;  /* 0x0000002b25257224 */ /* 0x000fe200078e02ff */
[----:B-1----:R-:W-:Y:S01]  /*3890*/  SHF.R.S32.HI R47, RZ, 0x1f, R43 ;  /* 0x0000001fff2f7819 */ /* 0x002fe2000001142b */
[----:B------:R-:W-:Y:S01]  /*38a0*/  IMAD.WIDE.U32 R28, R43, R36, R28 ;  /* 0x000000242b1c7225 */ /* 0x000fe200078e001c */
[----:B------:R-:W3:Y:S04]  /*38b0*/  LDG.E.64 R34, desc[UR6][R6.64+0x58] ;  /* 0x0000580606227981 */ /* 0x000ee8000c1e1b00 */
[----:B------:R-:W3:Y:S01]  /*38c0*/  LDG.E.CONSTANT R43, desc[UR6][R38.64] ;  /* 0x00000006262b7981 */ /* 0x000ee2000c1e9900 */
[----:B------:R-:W-:-:S04]  /*38d0*/  IMAD R37, R36, R47, R37 ;  /* 0x0000002f24257224 */ /* 0x000fc800078e0225 */
[----:B------:R-:W-:Y:S01]  /*38e0*/  IMAD.IADD R29, R29, 0x1, R37 ;  /* 0x000000011d1d7824 */ /* 0x000fe200078e0225 */
[----:B--2---:R-:W-:Y:S01]  /*38f0*/  SHF.R.S32.HI R37, RZ, 0x1f, R3 ;  /* 0x0000001fff257819 */ /* 0x004fe20000011403 */
[----:B----4-:R-:W-:-:S04]  /*3900*/  IMAD R0, R31, R3, RZ ;  /* 0x000000031f007224 */ /* 0x010fc800078e02ff */
[----:B------:R-:W-:Y:S02]  /*3910*/  IMAD R37, R30, R37, R0 ;  /* 0x000000251e257224 */ /* 0x000fe400078e0200 */
[----:B------:R-:W-:Y:S01]  /*3920*/  IMAD.WIDE.U32 R30, R3, R30, R28 ;  /* 0x0000001e031e7225 */ /* 0x000fe200078e001c */
[----:B-----5:R-:W-:Y:S02]  /*3930*/  SHF.R.S32.HI R3, RZ, 0x1f, R49 ;  /* 0x0000001fff037819 */ /* 0x020fe40000011431 */
[----:B------:R-:W-:Y:S01]  /*3940*/  IADD3 R28, P3, R38, UR15, RZ ;  /* 0x0000000f261c7c10 */ /* 0x000fe2000ff7e0ff */
[----:B---3--:R-:W-:Y:S02]  /*3950*/  IMAD R0, R45, R49, RZ ;  /* 0x000000312d007224 */ /* 0x008fe400078e02ff */
[----:B------:R-:W-:Y:S01]  /*3960*/  IMAD.IADD R31, R31, 0x1, R37 ;  /* 0x000000011f1f7824 */ /* 0x000fe200078e0225 */
[----:B------:R-:W-:Y:S01]  /*3970*/  IADD3.X R29, R39, UR14, RZ, P3, !PT ;  /* 0x0000000e271d7c10 */ /* 0x000fe20009ffe4ff */
[----:B------:R-:W-:Y:S01]  /*3980*/  IMAD R3, R44, R3, R0 ;  /* 0x000000032c037224 */ /* 0x000fe200078e0200 */
[----:B------:R-:W2:Y:S01]  /*3990*/  LDG.E.64 R38, desc[UR6][R6.64+0x60] ;  /* 0x0000600606267981 */ /* 0x000ea2000c1e1b00 */
[----:B------:R-:W-:Y:S01]  /*39a0*/  IMAD.WIDE.U32 R36, R49, R44, R30 ;  /* 0x0000002c31247225 */ /* 0x000fe200078e001e */
[----:B------:R-:W-:-:S03]  /*39b0*/  IADD3 R30, P3, R28, UR15, RZ ;  /* 0x0000000f1c1e7c10 */ /* 0x000fc6000ff7e0ff */
[----:B------:R-:W-:Y:S02]  /*39c0*/  IMAD.IADD R37, R37, 0x1, R3 ;  /* 0x0000000125257824 */ /* 0x000fe400078e0203 */
[----:B------:R0:W3:Y:S01]  /*39d0*/  LDG.E.CONSTANT R3, desc[UR6][R28.64] ;  /* 0x000000061c037981 */ /* 0x0000e2000c1e9900 */
[----:B------:R-:W-:Y:S01]  /*39e0*/  IADD3.X R31, R29, UR14, RZ, P3, !PT ;  /* 0x0000000e1d1f7c10 */ /* 0x000fe20009ffe4ff */
[----:B------:R-:W-:Y:S01]  /*39f0*/  IMAD R0, R33, R41, RZ ;  /* 0x0000002921007224 */ /* 0x000fe200078e02ff */
[----:B------:R-:W-:Y:S01]  /*3a00*/  SHF.R.S32.HI R47, RZ, 0x1f, R41 ;  /* 0x0000001fff2f7819 */ /* 0x000fe20000011429 */
[----:B------:R-:W-:Y:S02]  /*3a10*/  IMAD.WIDE.U32 R36, R41, R32, R36 ;  /* 0x0000002029247225 */ /* 0x000fe400078e0024 */
[----:B------:R-:W4:Y:S02]  /*3a20*/  LDG.E.CONSTANT R45, desc[UR6][R30.64] ;  /* 0x000000061e2d7981 */ /* 0x000f24000c1e9900 */
[----:B------:R-:W-:Y:S01]  /*3a30*/  IMAD R49, R32, R47, R0 ;  /* 0x0000002f20317224 */ /* 0x000fe200078e0200 */
[----:B------:R-:W-:Y:S01]  /*3a40*/  IADD3 R46, P3, R30, UR15, RZ ;  /* 0x0000000f1e2e7c10 */ /* 0x000fe2000ff7e0ff */
[----:B------:R-:W5:Y:S03]  /*3a50*/  LDG.E.64 R32, desc[UR6][R6.64+0x68] ;  /* 0x0000680606207981 */ /* 0x000f66000c1e1b00 */
[----:B------:R-:W-:Y:S01]  /*3a60*/  IADD3.X R47, R31, UR14, RZ, P3, !PT ;  /* 0x0000000e1f2f7c10 */ /* 0x000fe20009ffe4ff */
[----:B------:R-:W5:Y:S01]  /*3a70*/  LDG.E.64 R40, desc[UR6][R6.64+0x70] ;  /* 0x0000700606287981 */ /* 0x000f62000c1e1b00 */
[----:B------:R-:W-:-:S03]  /*3a80*/  IADD3 R37, R37, R49, RZ ;  /* 0x0000003125257210 */ /* 0x000fc60007ffe0ff */
[----:B------:R-:W5:Y:S01]  /*3a90*/  LDG.E.CONSTANT R49, desc[UR6][R46.64] ;  /* 0x000000062e317981 */ /* 0x000f62000c1e9900 */
[----:B0-----:R-:W-:Y:S01]  /*3aa0*/  IADD3 R28, P3, R46, UR15, RZ ;  /* 0x0000000f2e1c7c10 */ /* 0x001fe2000ff7e0ff */
[----:B------:R-:W-:Y:S01]  /*3ab0*/  IMAD R0, R35, R43, RZ ;  /* 0x0000002b23007224 */ /* 0x000fe200078e02ff */
[----:B------:R-:W-:Y:S01]  /*3ac0*/  SHF.R.S32.HI R51, RZ, 0x1f, R43 ;  /* 0x0000001fff337819 */ /* 0x000fe2000001142b */
[----:B------:R-:W5:Y:S01]  /*3ad0*/  LDG.E.64 R30, desc[UR6][R6.64+0x78] ;  /* 0x00007806061e7981 */ /* 0x000f62000c1e1b00 */
[----:B------:R-:W-:-:S03]  /*3ae0*/  IADD3.X R29, R47, UR14, RZ, P3, !PT ;  /* 0x0000000e2f1d7c10 */ /* 0x000fc60009ffe4ff */
[----:B------:R-:W-:Y:S02]  /*3af0*/  IMAD R51, R34, R51, R0 ;  /* 0x0000003322337224 */ /* 0x000fe400078e0200 */
[----:B------:R-:W-:Y:S02]  /*3b00*/  IMAD.WIDE.U32 R34, R43, R34, R36 ;  /* 0x000000222b227225 */ /* 0x000fe400078e0024 */
[----:B------:R-:W5:Y:S02]  /*3b10*/  LDG.E.CONSTANT R37, desc[UR6][R28.64] ;  /* 0x000000061c257981 */ /* 0x000f64000c1e9900 */
[----:B------:R-:W-:Y:S01]  /*3b20*/  IMAD.IADD R35, R35, 0x1, R51 ;  /* 0x0000000123237824 */ /* 0x000fe200078e0233 */
[----:B------:R-:W-:-:S04]  /*3b30*/  IADD3 R5, P3, R5, -0x10, RZ ;  /* 0xfffffff005057810 */ /* 0x000fc80007f7e0ff */
[----:B------:R-:W-:Y:S02]  /*3b40*/  IADD3.X R2, R2, -0x1, RZ, P3, !PT ;  /* 0xffffffff02027810 */ /* 0x000fe40001ffe4ff */
[----:B------:R-:W-:-:S04]  /*3b50*/  ISETP.GT.U32.AND P3, PT, R5, 0xc, PT ;  /* 0x0000000c0500780c */ /* 0x000fc80003f64070 */
[----:B------:R-:W-:Y:S01]  /*3b60*/  ISETP.GT.AND.EX P3, PT, R2, RZ, PT, P3 ;  /* 0x000000ff0200720c */ /* 0x000fe20003f64330 */
[----:B------:R-:W-:-:S04]  /*3b70*/  UIADD3 UR4, UP0, UR4, 0x10, URZ ;  /* 0x0000001004047890 */ /* 0x000fc8000ff1e03f */
[----:B------:R-:W-:Y:S01]  /*3b80*/  UIADD3.X UR5, URZ, UR5, URZ, UP0, !UPT ;  /* 0x000000053f057290 */ /* 0x000fe200087fe43f */
[----:B---3--:R-:W-:Y:S01]  /*3b90*/  SHF.R.S32.HI R43, RZ, 0x1f, R3 ;  /* 0x0000001fff2b7819 */ /* 0x008fe20000011403 */
[----:B--2---:R-:W-:Y:S02]  /*3ba0*/  IMAD R0, R39, R3, RZ ;  /* 0x0000000327007224 */ /* 0x004fe400078e02ff */
[----:B------:R-:W-:-:S04]  /*3bb0*/  IMAD.WIDE.U32 R34, R3, R38, R34 ;  /* 0x0000002603227225 */ /* 0x000fc800078e0022 */
[----:B------:R-:W-:Y:S01]  /*3bc0*/  IMAD R43, R38, R43, R0 ;  /* 0x0000002b262b7224 */ /* 0x000fe200078e0200 */
[----:B----4-:R-:W-:Y:S01]  /*3bd0*/  SHF.R.S32.HI R3, RZ, 0x1f, R45 ;  /* 0x0000001fff037819 */ /* 0x010fe2000001142d */
[----:B-----5:R-:W-:Y:S02]  /*3be0*/  IMAD R0, R33, R45, RZ ;  /* 0x0000002d21007224 */ /* 0x020fe400078e02ff */
[----:B------:R-:W-:Y:S02]  /*3bf0*/  IMAD.IADD R35, R35, 0x1, R43 ;  /* 0x0000000123237824 */ /* 0x000fe400078e022b */
[----:B------:R-:W-:Y:S02]  /*3c00*/  IMAD R3, R32, R3, R0 ;  /* 0x0000000320037224 */ /* 0x000fe400078e0200 */
[----:B------:R-:W-:-:S04]  /*3c10*/  IMAD.WIDE.U32 R32, R45, R32, R34 ;  /* 0x000000202d207225 */ /* 0x000fc800078e0022 */
[----:B------:R-:W-:Y:S01]  /*3c20*/  IMAD.IADD R33, R33, 0x1, R3 ;  /* 0x0000000121217824 */ /* 0x000fe200078e0203 */
[----:B------:R-:W-:Y:S01]  /*3c30*/  SHF.R.S32.HI R3, RZ, 0x1f, R49 ;  /* 0x0000001fff037819 */ /* 0x000fe20000011431 */
[----:B------:R-:W-:Y:S02]  /*3c40*/  IMAD R0, R41, R49, RZ ;  /* 0x0000003129007224 */ /* 0x000fe400078e02ff */
[----:B------:R-:W-:-:S04]  /*3c50*/  IMAD.WIDE.U32 R32, R49, R40, R32 ;  /* 0x0000002831207225 */ /* 0x000fc800078e0020 */
[----:B------:R-:W-:Y:S02]  /*3c60*/  IMAD R3, R40, R3, R0 ;  /* 0x0000000328037224 */ /* 0x000fe400078e0200 */
[----:B------:R-:W-:-:S03]  /*3c70*/  IMAD R0, R31, R37, RZ ;  /* 0x000000251f007224 */ /* 0x000fc600078e02ff */
[----:B------:R-:W-:Y:S02]  /*3c80*/  IADD3 R33, R33, R3, RZ ;  /* 0x0000000321217210 */ /* 0x000fe40007ffe0ff */
[----:B------:R-:W-:Y:S01]  /*3c90*/  SHF.R.S32.HI R3, RZ, 0x1f, R37 ;  /* 0x0000001fff037819 */ /* 0x000fe20000011425 */
[----:B------:R-:W-:-:S04]  /*3ca0*/  IMAD.WIDE.U32 R6, R37, R30, R32 ;  /* 0x0000001e25067225 */ /* 0x000fc800078e0020 */
[----:B------:R-:W-:Y:S01]  /*3cb0*/  IMAD R3, R30, R3, R0 ;  /* 0x000000031e037224 */ /* 0x000fe200078e0200 */
[----:B------:R-:W-:Y:S01]  /*3cc0*/  IADD3 R30, P4, R28, UR15, RZ ;  /* 0x0000000f1c1e7c10 */ /* 0x000fe2000ff9e0ff */
[----:B------:R-:W-:-:S03]  /*3cd0*/  IMAD.MOV.U32 R0, RZ, RZ, R6 ;  /* 0x000000ffff007224 */ /* 0x000fc600078e0006 */
[----:B------:R-:W-:Y:S01]  /*3ce0*/  IADD3.X R31, R29, UR14, RZ, P4, !PT ;  /* 0x0000000e1d1f7c10 */ /* 0x000fe2000a7fe4ff */
[----:B------:R-:W-:Y:S01]  /*3cf0*/  IMAD.IADD R3, R7, 0x1, R3 ;  /* 0x0000000107037824 */ /* 0x000fe200078e0203 */
[----:B------:R-:W-:Y:S07]  /*3d00*/  @P3 BRA `(.L_x_2635) ;  /* 0xfffffff400883947 */ /* 0x000fee000383ffff */
.L_x_2634:
[----:B------:R-:W-:-:S04]  /*3d10*/  ISETP.GT.U32.AND P3, PT, R5, 0x4, PT ;  /* 0x000000040500780c */ /* 0x000fc80003f64070 */
[----:B------:R-:W-:-:S13]  /*3d20*/  ISETP.GT.AND.EX P3, PT, R2, RZ, PT, P3 ;  /* 0x000000ff0200720c */ /* 0x000fda0003f64330 */
[----:B------:R-:W-:Y:S05]  /*3d30*/  @!P3 BRA `(.L_x_2636) ;  /* 0x000000040054b947 */ /* 0x000fea0003800000 */
[----:B------:R-:W-:Y:S01]  /*3d40*/  ULDC.64 UR12, c[0x0][0x230] ;  /* 0x00008c00000c7ab9 */ /* 0x000fe20000000a00 */
[----:B------:R-:W2:Y:S01]  /*3d50*/  LDG.E.CONSTANT R49, desc[UR6][R30.64] ;  /* 0x000000061e317981 */ /* 0x000ea2000c1e9900 */
[----:B------:R-:W-:-:S04]  /*3d60*/  ULEA UR9, UP0, UR4, UR12, 0x3 ;  /* 0x0000000c04097291 */ /* 0x000fc8000f80183f */
[----:B------:R-:W-:Y:S02]  /*3d70*/  ULEA.HI.X UR12, UR4, UR13, UR5, 0x3, UP0 ;  /* 0x0000000d040c7291 */ /* 0x000fe400080f1c05 */
[----:B------:R-:W-:Y:S01]  /*3d80*/  IMAD.U32 R36, RZ, RZ, UR9 ;  /* 0x00000009ff247e24 */ /* 0x000fe2000f8e00ff */
[----:B------:R-:W-:-:S03]  /*3d90*/  IADD3 R38, P0, R30, UR15, RZ ;  /* 0x0000000f1e267c10 */ /* 0x000fc6000ff1e0ff */
[----:B------:R-:W-:Y:S02]  /*3da0*/  MOV R37, UR12 ;  /* 0x0000000c00257c02 */ /* 0x000fe40008000f00 */
[----:B------:R-:W-:-:S03]  /*3db0*/  IADD3.X R39, R31, UR14, RZ, P0, !PT ;  /* 0x0000000e1f277c10 */ /* 0x000fc600087fe4ff */
[----:B------:R-:W3:Y:S04]  /*3dc0*/  LDG.E.64 R6, desc[UR6][R36.64] ;  /* 0x0000000624067981 */ /* 0x000ee8000c1e1b00 */
[----:B------:R0:W4:Y:S04]  /*3dd0*/  LDG.E.CONSTANT R41, desc[UR6][R38.64] ;  /* 0x0000000626297981 */ /* 0x000128000c1e9900 */
[----:B------:R-:W5:Y:S01]  /*3de0*/  LDG.E.64 R28, desc[UR6][R36.64+0x8] ;  /* 0x00000806241c7981 */ /* 0x000f62000c1e1b00 */
[----:B------:R-:W-:-:S03]  /*3df0*/  IADD3 R50, P0, R38, UR15, RZ ;  /* 0x0000000f26327c10 */ /* 0x000fc6000ff1e0ff */
[----:B------:R-:W5:Y:S01]  /*3e00*/  LDG.E.64 R30, desc[UR6][R36.64+0x10] ;  /* 0x00001006241e7981 */ /* 0x000f62000c1e1b00 */
[----:B------:R-:W-:-:S03]  /*3e10*/  IADD3.X R51, R39, UR14, RZ, P0, !PT ;  /* 0x0000000e27337c10 */ /* 0x000fc600087fe4ff */
[----:B------:R-:W5:Y:S04]  /*3e20*/  LDG.E.64 R34, desc[UR6][R36.64+0x18] ;  /* 0x0000180624227981 */ /* 0x000f68000c1e1b00 */
[----:B------:R-:W5:Y:S01]  /*3e30*/  LDG.E.CONSTANT R43, desc[UR6][R50.64] ;  /* 0x00000006322b7981 */ /* 0x000f62000c1e9900 */
[----:B------:R-:W-:-:S04]  /*3e40*/  IADD3 R32, P0, R50, UR15, RZ ;  /* 0x0000000f32207c10 */ /* 0x000fc8000ff1e0ff */
[----:B------:R-:W-:-:S05]  /*3e50*/  IADD3.X R33, R51, UR14, RZ, P0, !PT ;  /* 0x0000000e33217c10 */ /* 0x000fca00087fe4ff */
[----:B------:R-:W5:Y:S01]  /*3e60*/  LDG.E.CONSTANT R45, desc[UR6][R32.64] ;  /* 0x00000006202d7981 */ /* 0x000f62000c1e9900 */
[----:B0-----:R-:W-:Y:S02]  /*3e70*/  IMAD.MOV.U32 R38, RZ, RZ, R0 ;  /* 0x000000ffff267224 */ /* 0x001fe400078e0000 */
[----:B------:R-:W-:Y:S01]  /*3e80*/  IMAD.MOV.U32 R39, RZ, RZ, R3 ;  /* 0x000000ffff277224 */ /* 0x000fe200078e0003 */
[----:B--2---:R-:W-:Y:S01]  /*3e90*/  SHF.R.S32.HI R47, RZ, 0x1f, R49 ;  /* 0x0000001fff2f7819 */ /* 0x004fe20000011431 */
[----:B---3--:R-:W-:Y:S02]  /*3ea0*/  IMAD R7, R7, R49, RZ ;  /* 0x0000003107077224 */ /* 0x008fe400078e02ff */
[----:B------:R-:W-:Y:S01]  /*3eb0*/  IMAD.WIDE.U32 R38, R49, R6, R38 ;  /* 0x0000000631267225 */ /* 0x000fe200078e0026 */
[----:B----4-:R-:W-:-:S03]  /*3ec0*/  SHF.R.S32.HI R3, RZ, 0x1f, R41 ;  /* 0x0000001fff037819 */ /* 0x010fc60000011429 */
[----:B------:R-:W-:Y:S02]  /*3ed0*/  IMAD R7, R6, R47, R7 ;  /* 0x0000002f06077224 */ /* 0x000fe400078e0207 */
[----:B-----5:R-:W-:Y:S01]  /*3ee0*/  IMAD R0, R29, R41, RZ ;  /* 0x000000291d007224 */ /* 0x020fe200078e02ff */
[----:B------:R-:W-:Y:S01]  /*3ef0*/  IADD3 R6, P0, R32, UR15, RZ ;  /* 0x0000000f20067c10 */ /* 0x000fe2000ff1e0ff */
[----:B------:R-:W-:Y:S02]  /*3f00*/  IMAD.IADD R39, R39, 0x1, R7 ;  /* 0x0000000127277824 */ /* 0x000fe400078e0207 */
[----:B------:R-:W-:Y:S01]  /*3f10*/  IMAD R3, R28, R3, R0 ;  /* 0x000000031c037224 */ /* 0x000fe200078e0200 */
[----:B------:R-:W-:Y:S01]  /*3f20*/  IADD3.X R7, R33, UR14, RZ, P0, !PT ;  /* 0x0000000e21077c10 */ /* 0x000fe200087fe4ff */
[----:B------:R-:W-:Y:S01]  /*3f30*/  IMAD.WIDE.U32 R28, R41, R28, R38 ;  /* 0x0000001c291c7225 */ /* 0x000fe200078e0026 */
[----:B------:R-:W-:Y:S01]  /*3f40*/  IADD3 R38, P0, R6, UR15, RZ ;  /* 0x0000000f06267c10 */ /* 0x000fe2000ff1e0ff */
[----:B------:R-:W2:Y:S03]  /*3f50*/  LDG.E.64 R32, desc[UR6][R36.64+0x20] ;  /* 0x0000200624207981 */ /* 0x000ea6000c1e1b00 */
[----:B------:R-:W-:-:S02]  /*3f60*/  IADD3 R29, R29, R3, RZ ;  /* 0x000000031d1d7210 */ /* 0x000fc40007ffe0ff */
[----:B------:R0:W3:Y:S01]  /*3f70*/  LDG.E.CONSTANT R3, desc[UR6][R6.64] ;  /* 0x0000000606037981 */ /* 0x0000e2000c1e9900 */
[----:B------:R-:W-:Y:S01]  /*3f80*/  SHF.R.S32.HI R41, RZ, 0x1f, R43 ;  /* 0x0000001fff297819 */ /* 0x000fe2000001142b */
        /* <DEDUP_REMOVED lines=11> */
[----:B------:R-:W-:-:S03]  /*4040*/  SHF.R.S32.HI R51, RZ, 0x1f, R45 ;  /* 0x0000001fff337819 */ /* 0x000fc6000001142d */
[----:B------:R3:W5:Y:S01]  /*4050*/  LDG.E.CONSTANT R49, desc[UR6][R28.64] ;  /* 0x000000061c317981 */ /* 0x000762000c1e9900 */
[----:B------:R-:W-:Y:S01]  /*4060*/  IADD3.X R7, R29, UR14, RZ, P0, !PT ;  /* 0x0000000e1d077c10 */ /* 0x000fe200087fe4ff */
[----:B------:R-:W-:Y:S02]  /*4070*/  IMAD R0, R35, R45, RZ ;  /* 0x0000002d23007224 */ /* 0x000fe400078e02ff */
[----:B------:R-:W-:Y:S02]  /*4080*/  IMAD.WIDE.U32 R30, R45, R34, R30 ;  /* 0x000000222d1e7225 */ /* 0x000fe400078e001e */
[----:B------:R-:W5:Y:S02]  /*4090*/  LDG.E.CONSTANT R45, desc[UR6][R6.64] ;  /* 0x00000006062d7981 */ /* 0x000f64000c1e9900 */
[----:B-1----:R-:W-:Y:S02]  /*40a0*/  IMAD R39, R34, R51, R0 ;  /* 0x0000003322277224 */ /* 0x002fe400078e0200 */
[----:B------:R-:W5:Y:S02]  /*40b0*/  LDG.E.64 R34, desc[UR6][R36.64+0x38] ;  /* 0x0000380624227981 */ /* 0x000f64000c1e1b00 */
[----:B------:R-:W-:Y:S01]  /*40c0*/  IMAD.IADD R31, R31, 0x1, R39 ;  /* 0x000000011f1f7824 */ /* 0x000fe200078e0227 */
[----:B------:R-:W-:Y:S01]  /*40d0*/  IADD3 R5, P4, R5, -0x8, RZ ;  /* 0xfffffff805057810 */ /* 0x000fe20007f9e0ff */
[----:B------:R-:W-:Y:S01]  /*40e0*/  UIADD3 UR4, UP0, UR4, 0x8, URZ ;  /* 0x0000000804047890 */ /* 0x000fe2000ff1e03f */
[----:B------:R-:W-:-:S02]  /*40f0*/  PLOP3.LUT P0, PT, PT, PT, PT, 0x8, 0x0 ;  /* 0x000000000000781c */ /* 0x000fc40003f0e170 */
        /* <DEDUP_REMOVED lines=18> */
[----:B------:R-:W-:Y:S01]  /*4220*/  IMAD.IADD R29, R29, 0x1, R31 ;  /* 0x000000011d1d7824 */ /* 0x000fe200078e021f */
[----:B------:R-:W-:Y:S01]  /*4230*/  IADD3 R30, P3, R6, UR15, RZ ;  /* 0x0000000f061e7c10 */ /* 0x000fe2000ff7e0ff */
[----:B------:R-:W-:Y:S02]  /*4240*/  IMAD R3, R34, R3, R0 ;  /* 0x0000000322037224 */ /* 0x000fe400078e0200 */
[----:B------:R-:W-:Y:S01]  /*4250*/  IMAD.WIDE.U32 R34, R45, R34, R28 ;  /* 0x000000222d227225 */ /* 0x000fe200078e001c */
[----:B------:R-:W-:-:S03]  /*4260*/  IADD3.X R31, R7, UR14, RZ, P3, !PT ;  /* 0x0000000e071f7c10 */ /* 0x000fc60009ffe4ff */
[----:B------:R-:W-:Y:S02]  /*4270*/  IMAD.IADD R3, R35, 0x1, R3 ;  /* 0x0000000123037824 */ /* 0x000fe400078e0203 */
[----:B------:R-:W-:-:S07]  /*4280*/  IMAD.MOV.U32 R0, RZ, RZ, R34 ;  /* 0x000000ffff007224 */ /* 0x000fce00078e0022 */
.L_x_2636:
[----:B------:R-:W-:-:S04]  /*4290*/  ISETP.NE.U32.AND P3, PT, R5, RZ, PT ;  /* 0x000000ff0500720c */ /* 0x000fc80003f65070 */
[----:B------:R-:W-:-:S13]  /*42a0*/  ISETP.NE.OR.EX P0, PT, R2, RZ, P0, P3 ;  /* 0x000000ff0200720c */ /* 0x000fda0000705730 */
[----:B------:R-:W-:Y:S05]  /*42b0*/  @!P0 BRA `(.L_x_2632) ;  /* 0x0000000000c88947 */ /* 0x000fea0003800000 */
.L_x_2633:
[----:B------:R-:W-:Y:S01]  /*42c0*/  ULEA UR9, UP0, UR4, UR18, 0x3 ;  /* 0x0000001204097291 */ /* 0x000fe2000f80183f */
[----:B------:R-:W2:Y:S03]  /*42d0*/  LDG.E.CONSTANT R43, desc[UR6][R30.64] ;  /* 0x000000061e2b7981 */ /* 0x000ea6000c1e9900 */
[----:B------:R-:W-:Y:S02]  /*42e0*/  ULEA.HI.X UR12, UR4, UR19, UR5, 0x3, UP0 ;  /* 0x00000013040c7291 */ /* 0x000fe400080f1c05 */
[----:B------:R-:W-:-:S04]  /*42f0*/  MOV R6, UR9 ;  /* 0x0000000900067c02 */ /* 0x000fc80008000f00 */
[----:B------:R-:W-:Y:S01]  /*4300*/  IMAD.U32 R7, RZ, RZ, UR12 ;  /* 0x0000000cff077e24 */ /* 0x000fe2000f8e00ff */
[----:B------:R-:W-:-:S04]  /*4310*/  IADD3 R36, P0, R30, UR15, RZ ;  /* 0x0000000f1e247c10 */ /* 0x000fc8000ff1e0ff */
[----:B------:R-:W3:Y:S01]  /*4320*/  LDG.E.64 R28, desc[UR6][R6.64] ;  /* 0x00000006061c7981 */ /* 0x000ee2000c1e1b00 */
[----:B------:R-:W-:Y:S02]  /*4330*/  IADD3.X R37, R31, UR14, RZ, P0, !PT ;  /* 0x0000000e1f257c10 */ /* 0x000fe400087fe4ff */
[----:B------:R-:W-:Y:S01]  /*4340*/  IADD3 R38, P0, R36, UR15, RZ ;  /* 0x0000000f24267c10 */ /* 0x000fe2000ff1e0ff */
[----:B------:R-:W4:Y:S04]  /*4350*/  LDG.E.64 R30, desc[UR6][R6.64+0x8] ;  /* 0x00000806061e7981 */ /* 0x000f28000c1e1b00 */
[----:B------:R-:W5:Y:S01]  /*4360*/  LDG.E.CONSTANT R45, desc[UR6][R36.64] ;  /* 0x00000006242d7981 */ /* 0x000f62000c1e9900 */
[----:B------:R-:W-:Y:S02]  /*4370*/  IADD3.X R39, R37, UR14, RZ, P0, !PT ;  /* 0x0000000e25277c10 */ /* 0x000fe400087fe4ff */
[----:B------:R-:W-:Y:S01]  /*4380*/  IADD3 R34, P0, R38, UR15, RZ ;  /* 0x0000000f26227c10 */ /* 0x000fe2000ff1e0ff */
[----:B------:R-:W4:Y:S04]  /*4390*/  LDG.E.64 R32, desc[UR6][R6.64+0x10] ;  /* 0x0000100606207981 */ /* 0x000f28000c1e1b00 */
[----:B------:R-:W4:Y:S01]  /*43a0*/  LDG.E.CONSTANT R47, desc[UR6][R38.64] ;  /* 0x00000006262f7981 */ /* 0x000f22000c1e9900 */
[----:B------:R-:W-:-:S03]  /*43b0*/  IADD3.X R35, R39, UR14, RZ, P0, !PT ;  /* 0x0000000e27237c10 */ /* 0x000fc600087fe4ff */
[----:B------:R0:W4:Y:S04]  /*43c0*/  LDG.E.64 R40, desc[UR6][R6.64+0x18] ;  /* 0x0000180606287981 */ /* 0x000128000c1e1b00 */
[----:B------:R-:W4:Y:S01]  /*43d0*/  LDG.E.CONSTANT R49, desc[UR6][R34.64] ;  /* 0x0000000622317981 */ /* 0x000f22000c1e9900 */
[----:B0-----:R-:W-:Y:S02]  /*43e0*/  IMAD.MOV.U32 R6, RZ, RZ, R0 ;  /* 0x000000ffff067224 */ /* 0x001fe400078e0000 */
[----:B------:R-:W-:Y:S01]  /*43f0*/  IMAD.MOV.U32 R7, RZ, RZ, R3 ;  /* 0x000000ffff077224 */ /* 0x000fe200078e0003 */
        /* <DEDUP_REMOVED lines=10> */
[----:B-----5:R-:W-:Y:S01]  /*44a0*/  SHF.R.S32.HI R0, RZ, 0x1f, R45 ;  /* 0x0000001fff007819 */ /* 0x020fe2000001142d */
[----:B----4-:R-:W-:-:S03]  /*44b0*/  IMAD R3, R31, R45, RZ ;  /* 0x0000002d1f037224 */ /* 0x010fc600078e02ff */
[----:B------:R-:W-:Y:S01]  /*44c0*/  IADD3 R37, R37, R29, RZ ;  /* 0x0000001d25257210 */ /* 0x000fe20007ffe0ff */
[C---:B------:R-:W-:Y:S02]  /*44d0*/  IMAD R3, R30.reuse, R0, R3 ;  /* 0x000000001e037224 */ /* 0x040fe400078e0203 */
[----:B------:R-:W-:Y:S01]  /*44e0*/  IMAD.WIDE.U32 R30, R30, R45, R36 ;  /* 0x0000002d1e1e7225 */ /* 0x000fe200078e0024 */
[----:B------:R-:W-:-:S03]  /*44f0*/  SHF.R.S32.HI R0, RZ, 0x1f, R47 ;  /* 0x0000001fff007819 */ /* 0x000fc6000001142f */
[----:B------:R-:W-:Y:S02]  /*4500*/  IMAD.IADD R31, R31, 0x1, R3 ;  /* 0x000000011f1f7824 */ /* 0x000fe400078e0203 */
[-C--:B------:R-:W-:Y:S02]  /*4510*/  IMAD R3, R33, R47.reuse, RZ ;  /* 0x0000002f21037224 */ /* 0x080fe400078e02ff */
[----:B------:R-:W-:-:S04]  /*4520*/  IMAD.WIDE.U32 R30, R32, R47, R30 ;  /* 0x0000002f201e7225 */ /* 0x000fc800078e001e */
[----:B------:R-:W-:Y:S01]  /*4530*/  IMAD R3, R32, R0, R3 ;  /* 0x0000000020037224 */ /* 0x000fe200078e0203 */
[----:B------:R-:W-:-:S03]  /*4540*/  SHF.R.S32.HI R0, RZ, 0x1f, R49 ;  /* 0x0000001fff007819 */ /* 0x000fc60000011431 */
[----:B------:R-:W-:Y:S02]  /*4550*/  IMAD.IADD R31, R31, 0x1, R3 ;  /* 0x000000011f1f7824 */ /* 0x000fe400078e0203 */
[----:B------:R-:W-:-:S04]  /*4560*/  IMAD R3, R41, R49, RZ ;  /* 0x0000003129037224 */ /* 0x000fc800078e02ff */
[C---:B------:R-:W-:Y:S02]  /*4570*/  IMAD R3, R40.reuse, R0, R3 ;  /* 0x0000000028037224 */ /* 0x040fe400078e0203 */
[----:B------:R-:W-:Y:S01]  /*4580*/  IMAD.WIDE.U32 R40, R40, R49, R30 ;  /* 0x0000003128287225 */ /* 0x000fe200078e001e */
[----:B------:R-:W-:-:S04]  /*4590*/  IADD3 R30, P3, R34, UR15, RZ ;  /* 0x0000000f221e7c10 */ /* 0x000fc8000ff7e0ff */
[----:B------:R-:W-:Y:S01]  /*45a0*/  IADD3.X R31, R35, UR14, RZ, P3, !PT ;  /* 0x0000000e231f7c10 */ /* 0x000fe20009ffe4ff */
[----:B------:R-:W-:Y:S01]  /*45b0*/  IMAD.IADD R3, R41, 0x1, R3 ;  /* 0x0000000129037824 */ /* 0x000fe200078e0203 */
[----:B------:R-:W-:Y:S01]  /*45c0*/  MOV R0, R40 ;  /* 0x0000002800007202 */ /* 0x000fe20000000f00 */
[----:B------:R-:W-:Y:S06]  /*45d0*/  @P0 BRA `(.L_x_2633) ;  /* 0xfffffffc00380947 */ /* 0x000fec000383ffff */
.L_x_2632:
        /* <DEDUP_REMOVED lines=22> */
[----:B------:R-:W-:Y:S01]  /*4740*/  ISETP.NE.AND.EX P0, PT, RZ, RZ, PT, P0 ;  /* 0x000000ffff00720c */ /* 0x000fe20003f05300 */
[----:B------:R-:W-:Y:S01]  /*4750*/  IMAD.MOV.U32 R2, RZ, RZ, R0 ;  /* 0x000000ffff027224 */ /* 0x000fe200078e0000 */
[----:B---3--:R-:W-:Y:S01]  /*4760*/  SHF.R.S32.HI R31, RZ, 0x1f, R5 ;  /* 0x0000001fff1f7819 */ /* 0x008fe20000011405 */
[----:B--2---:R-:W-:Y:S02]  /*4770*/  IMAD R24, R29, R5, RZ ;  /* 0x000000051d187224 */ /* 0x004fe400078e02ff */
[----:B------:R-:W-:-:S04]  /*4780*/  IMAD.WIDE.U32 R2, R5, R28, R2 ;  /* 0x0000001c05027225 */ /* 0x000fc800078e0002 */
[----:B------:R-:W-:Y:S01]  /*4790*/  IMAD R31, R28, R31, R24 ;  /* 0x0000001f1c1f7224 */ /* 0x000fe200078e0218 */
[----:B------:R-:W-:-:S03]  /*47a0*/  MOV R0, R2 ;  /* 0x0000000200007202 */ /* 0x000fc60000000f00 */
        /* <DEDUP_REMOVED lines=10> */
[----:B------:R-:W2:Y:S03]  /*4850*/  LDG.E.CONSTANT R5, desc[UR6][R30.64] ;  /* 0x000000061e057981 */ /* 0x000ea6000c1e9900 */
[----:B------:R-:W-:Y:S01]  /*4860*/  @P0 IADD3.X R33, R31, UR4, RZ, P3, !PT ;  /* 0x000000041f210c10 */ /* 0x000fe20009ffe4ff */
[----:B------:R-:W3:Y:S05]  /*4870*/  @P0 LDG.E.64 R28, desc[UR6][R6.64+0x10] ;  /* 0x00001006061c0981 */ /* 0x000eea000c1e1b00 */
[----:B------:R-:W4:Y:S01]  /*4880*/  @P0 LDG.E.CONSTANT R33, desc[UR6][R32.64] ;  /* 0x0000000620210981 */ /* 0x000f22000c1e9900 */
[----:B------:R-:W-:-:S04]  /*4890*/  IMAD.MOV.U32 R2, RZ, RZ, R0 ;  /* 0x000000ffff027224 */ /* 0x000fc800078e0000 */
[----:B--2---:R-:W-:Y:S01]  /*48a0*/  IMAD.WIDE.U32 R2, R5, R16, R2 ;  /* 0x0000001005027225 */ /* 0x004fe200078e0002 */
[----:B------:R-:W-:-:S03]  /*48b0*/  SHF.R.S32.HI R35, RZ, 0x1f, R5 ;  /* 0x0000001fff237819 */ /* 0x000fc60000011405 */
[----:B------:R-:W-:Y:S01]  /*48c0*/  IMAD R17, R17, R5, RZ ;  /* 0x0000000511117224 */ /* 0x000fe200078e02ff */
[----:B------:R-:W-:Y:S02]  /*48d0*/  MOV R0, R2 ;  /* 0x0000000200007202 */ /* 0x000fe40000000f00 */
[----:B----4-:R-:W-:Y:S01]  /*48e0*/  @P0 SHF.R.S32.HI R5, RZ, 0x1f, R33 ;  /* 0x0000001fff050819 */ /* 0x010fe20000011421 */
[----:B---3--:R-:W-:Y:S02]  /*48f0*/  @P0 IMAD R2, R29, R33, RZ ;  /* 0x000000211d020224 */ /* 0x008fe400078e02ff */
[----:B------:R-:W-:Y:S02]  /*4900*/  IMAD R17, R16, R35, R17 ;  /* 0x0000002310117224 */ /* 0x000fe400078e0211 */
[----:B------:R-:W-:Y:S02]  /*4910*/  @P0 IMAD R5, R28, R5, R2 ;  /* 0x000000051c050224 */ /* 0x000fe400078e0202 */
[----:B------:R-:W-:-:S02]  /*4920*/  IMAD.IADD R3, R3, 0x1, R17 ;  /* 0x0000000103037824 */ /* 0x000fc400078e0211 */
[----:B------:R-:W-:-:S04]  /*4930*/  @P0 IMAD.MOV.U32 R2, RZ, RZ, R0 ;  /* 0x000000ffff020224 */ /* 0x000fc800078e0000 */
[----:B------:R-:W-:-:S04]  /*4940*/  @P0 IMAD.WIDE.U32 R28, R33, R28, R2 ;  /* 0x0000001c211c0225 */ /* 0x000fc800078e0002 */
[----:B------:R-:W-:Y:S01]  /*4950*/  @P0 IMAD.MOV.U32 R0, RZ, RZ, R28 ;  /* 0x000000ffff000224 */ /* 0x000fe200078e001c */
[----:B------:R-:W-:-:S07]  /*4960*/  @P0 IADD3 R3, R29, R5, RZ ;  /* 0x000000051d030210 */ /* 0x000fce0007ffe0ff */
.L_x_2637:
[----:B------:R-:W-:Y:S01]  /*4970*/  UMOV UR4, URZ ;  /* 0x0000003f00047c82 */ /* 0x000fe20008000000 */
[----:B------:R-:W-:Y:S01]  /*4980*/  UMOV UR5, URZ ;  /* 0x0000003f00057c82 */ /* 0x000fe20008000000 */
[----:B-----5:R-:W-:Y:S01]  /*4990*/  CS2R R16, SRZ ;  /* 0x0000000000107805 */ /* 0x020fe2000001ff00 */
        /* <DEDUP_REMOVED lines=25> */
.L_x_2641:
[----:B------:R-:W-:Y:S01]  /*4b30*/  ULEA UR9, UP0, UR4, UR16, 0x3 ;  /* 0x0000001004097291 */ /* 0x000fe2000f80183f */
[----:B------:R-:W2:Y:S03]  /*4b40*/  LDG.E.CONSTANT R47, desc[UR6][R30.64] ;  /* 0x000000061e2f7981 */ /* 0x000ea6000c1e9900 */
[----:B------:R-:W-:Y:S02]  /*4b50*/  ULEA.HI.X UR12, UR4, UR17, UR5, 0x3, UP0 ;  /* 0x00000011040c7291 */ /* 0x000fe400080f1c05 */
[----:B------:R-:W-:-:S04]  /*4b60*/  MOV R6, UR9 ;  /* 0x0000000900067c02 */ /* 0x000fc80008000f00 */
[----:B------:R-:W-:-:S05]  /*4b70*/  IMAD.U32 R7, RZ, RZ, UR12 ;  /* 0x0000000cff077e24 */ /* 0x000fca000f8e00ff */
[----:B------:R-:W3:Y:S01]  /*4b80*/  LDG.E.64 R28, desc[UR6][R6.64] ;  /* 0x00000006061c7981 */ /* 0x000ee2000c1e1b00 */
[----:B------:R-:W-:-:S03]  /*4b90*/  IADD3 R50, P3, R30, UR15, RZ ;  /* 0x0000000f1e327c10 */ /* 0x000fc6000ff7e0ff */
[----:B------:R-:W4:Y:S01]  /*4ba0*/  LDG.E.64 R32, desc[UR6][R6.64+0x10] ;  /* 0x0000100606207981 */ /* 0x000f22000c1e1b00 */
[----:B------:R-:W-:-:S03]  /*4bb0*/  IADD3.X R51, R31, UR14, RZ, P3, !PT ;  /* 0x0000000e1f337c10 */ /* 0x000fc60009ffe4ff */
[----:B------:R-:W5:Y:S04]  /*4bc0*/  LDG.E.64 R30, desc[UR6][R6.64+0x8] ;  /* 0x00000806061e7981 */ /* 0x000f68000c1e1b00 */
[----:B------:R-:W5:Y:S01]  /*4bd0*/  LDG.E.CONSTANT R43, desc[UR6][R50.64] ;  /* 0x00000006322b7981 */ /* 0x000f62000c1e9900 */
[----:B------:R-:W-:-:S03]  /*4be0*/  IADD3 R48, P3, R50, UR15, RZ ;  /* 0x0000000f32307c10 */ /* 0x000fc6000ff7e0ff */
[----:B------:R-:W4:Y:S01]  /*4bf0*/  LDG.E.64 R36, desc[UR6][R6.64+0x18] ;  /* 0x0000180606247981 */ /* 0x000f22000c1e1b00 */
[----:B------:R-:W-:-:S05]  /*4c00*/  IADD3.X R49, R51, UR14, RZ, P3, !PT ;  /* 0x0000000e33317c10 */ /* 0x000fca0009ffe4ff */
[----:B------:R-:W4:Y:S01]  /*4c10*/  LDG.E.CONSTANT R39, desc[UR6][R48.64] ;  /* 0x0000000630277981 */ /* 0x000f22000c1e9900 */
[----:B------:R-:W-:-:S04]  /*4c20*/  IADD3 R34, P3, R48, UR15, RZ ;  /* 0x0000000f30227c10 */ /* 0x000fc8000ff7e0ff */
[----:B------:R-:W-:-:S05]  /*4c30*/  IADD3.X R35, R49, UR14, RZ, P3, !PT ;  /* 0x0000000e31237c10 */ /* 0x000fca0009ffe4ff */
[----:B------:R0:W4:Y:S01]  /*4c40*/  LDG.E.CONSTANT R41, desc[UR6][R34.64] ;  /* 0x0000000622297981 */ /* 0x000122000c1e9900 */
        /* <DEDUP_REMOVED lines=10> */
[----:B------:R-:W-:Y:S01]  /*4cf0*/  IADD3.X R35, R45, UR14, RZ, P3, !PT ;  /* 0x0000000e2d237c10 */ /* 0x000fe20009ffe4ff */
[----:B-----5:R-:W-:Y:S01]  /*4d00*/  IMAD R24, R31, R43, RZ ;  /* 0x0000002b1f187224 */ /* 0x020fe200078e02ff */
[----:B------:R-:W-:Y:S01]  /*4d10*/  SHF.R.S32.HI R49, RZ, 0x1f, R43 ;  /* 0x0000001fff317819 */ /* 0x000fe2000001142b */
[----:B------:R-:W-:Y:S02]  /*4d20*/  IMAD.WIDE.U32 R16, R43, R30, R16 ;  /* 0x0000001e2b107225 */ /* 0x000fe400078e0010 */
[----:B------:R0:W5:Y:S02]  /*4d30*/  LDG.E.CONSTANT R51, desc[UR6][R34.64] ;  /* 0x0000000622337981 */ /* 0x000164000c1e9900 */
[----:B------:R-:W-:Y:S02]  /*4d40*/  IMAD R49, R30, R49, R24 ;  /* 0x000000311e317224 */ /* 0x000fe400078e0218 */
[----:B------:R-:W5:Y:S01]  /*4d50*/  LDG.E.64 R30, desc[UR6][R6.64+0x28] ;  /* 0x00002806061e7981 */ /* 0x000f62000c1e1b00 */
[----:B------:R-:W-:-:S02]  /*4d60*/  IADD3 R42, P3, R34, UR15, RZ ;  /* 0x0000000f222a7c10 */ /* 0x000fc4000ff7e0ff */
[----:B------:R-:W-:Y:S01]  /*4d70*/  IADD3 R17, R17, R49, RZ ;  /* 0x0000003111117210 */ /* 0x000fe20007ffe0ff */
[----:B----4-:R-:W-:Y:S01]  /*4d80*/  IMAD R24, R33, R39, RZ ;  /* 0x0000002721187224 */ /* 0x010fe200078e02ff */
[----:B------:R-:W-:Y:S02]  /*4d90*/  IADD3.X R43, R35, UR14, RZ, P3, !PT ;  /* 0x0000000e232b7c10 */ /* 0x000fe40009ffe4ff */
[----:B-1----:R-:W-:Y:S01]  /*4da0*/  SHF.R.S32.HI R45, RZ, 0x1f, R39 ;  /* 0x0000001fff2d7819 */ /* 0x002fe20000011427 */
[----:B------:R-:W-:Y:S02]  /*4db0*/  IMAD.WIDE.U32 R16, R39, R32, R16 ;  /* 0x0000002027107225 */ /* 0x000fe400078e0010 */
[----:B------:R2:W4:Y:S02]  /*4dc0*/  LDG.E.CONSTANT R39, desc[UR6][R42.64] ;  /* 0x000000062a277981 */ /* 0x000524000c1e9900 */
[----:B------:R-:W-:Y:S02]  /*4dd0*/  IMAD R45, R32, R45, R24 ;  /* 0x0000002d202d7224 */ /* 0x000fe400078e0218 */
[----:B------:R-:W4:Y:S01]  /*4de0*/  LDG.E.64 R32, desc[UR6][R6.64+0x30] ;  /* 0x0000300606207981 */ /* 0x000f22000c1e1b00 */
[----:B0-----:R-:W-:Y:S01]  /*4df0*/  IADD3 R34, P3, R42, UR15, RZ ;  /* 0x0000000f2a227c10 */ /* 0x001fe2000ff7e0ff */
[----:B------:R-:W-:Y:S01]  /*4e00*/  IMAD.IADD R17, R17, 0x1, R45 ;  /* 0x0000000111117824 */ /* 0x000fe200078e022d */
[----:B------:R-:W-:Y:S01]  /*4e10*/  SHF.R.S32.HI R45, RZ, 0x1f, R41 ;  /* 0x0000001fff2d7819 */ /* 0x000fe20000011429 */
[----:B------:R-:W-:Y:S01]  /*4e20*/  IMAD R24, R37, R41, RZ ;  /* 0x0000002925187224 */ /* 0x000fe200078e02ff */
[----:B------:R-:W-:Y:S01]  /*4e30*/  IADD3.X R35, R43, UR14, RZ, P3, !PT ;  /* 0x0000000e2b237c10 */ /* 0x000fe20009ffe4ff */
[----:B------:R-:W-:-:S04]  /*4e40*/  IMAD.WIDE.U32 R16, R41, R36, R16 ;  /* 0x0000002429107225 */ /* 0x000fc800078e0010 */
[----:B------:R-:W-:Y:S01]  /*4e50*/  IMAD R45, R36, R45, R24 ;  /* 0x0000002d242d7224 */ /* 0x000fe200078e0218 */
[----:B------:R0:W4:Y:S04]  /*4e60*/  LDG.E.CONSTANT R41, desc[UR6][R34.64] ;  /* 0x0000000622297981 */ /* 0x000128000c1e9900 */
[----:B------:R-:W4:Y:S01]  /*4e70*/  LDG.E.64 R36, desc[UR6][R6.64+0x38] ;  /* 0x0000380606247981 */ /* 0x000f22000c1e1b00 */
[----:B------:R-:W-:Y:S01]  /*4e80*/  IMAD.IADD R17, R17, 0x1, R45 ;  /* 0x0000000111117824 */ /* 0x000fe200078e022d */
[----:B--2---:R-:W-:Y:S01]  /*4e90*/  SHF.R.S32.HI R43, RZ, 0x1f, R47 ;  /* 0x0000001fff2b7819 */ /* 0x004fe2000001142f */
[----:B---3--:R-:W-:-:S04]  /*4ea0*/  IMAD R24, R29, R47, RZ ;  /* 0x0000002f1d187224 */ /* 0x008fc800078e02ff */
[----:B------:R-:W-:Y:S02]  /*4eb0*/  IMAD R43, R28, R43, R24 ;  /* 0x0000002b1c2b7224 */ /* 0x000fe400078e0218 */
[----:B------:R-:W-:Y:S01]  /*4ec0*/  IMAD.WIDE.U32 R28, R47, R28, R16 ;  /* 0x0000001c2f1c7225 */ /* 0x000fe200078e0010 */
[----:B------:R-:W-:-:S04]  /*4ed0*/  IADD3 R16, P3, R34, UR15, RZ ;  /* 0x0000000f22107c10 */ /* 0x000fc8000ff7e0ff */
[----:B------:R-:W-:Y:S01]  /*4ee0*/  IADD3.X R17, R35, UR14, RZ, P3, !PT ;  /* 0x0000000e23117c10 */ /* 0x000fe20009ffe4ff */
[----:B-----5:R-:W-:Y:S01]  /*4ef0*/  IMAD R24, R31, R51, RZ ;  /* 0x000000331f187224 */ /* 0x020fe200078e02ff */
[----:B0-----:R-:W-:Y:S02]  /*4f00*/  SHF.R.S32.HI R35, RZ, 0x1f, R51 ;  /* 0x0000001fff237819 */ /* 0x001fe40000011433 */
[----:B------:R-:W-:Y:S01]  /*4f10*/  IADD3 R29, R29, R43, RZ ;  /* 0x0000002b1d1d7210 */ /* 0x000fe20007ffe0ff */
[----:B------:R4:W2:Y:S01]  /*4f20*/  LDG.E.CONSTANT R45, desc[UR6][R16.64] ;  /* 0x00000006102d7981 */ /* 0x0008a2000c1e9900 */
[----:B------:R-:W-:Y:S01]  /*4f30*/  IADD3 R46, P3, R16, UR15, RZ ;  /* 0x0000000f102e7c10 */ /* 0x000fe2000ff7e0ff */
[----:B------:R-:W-:Y:S02]  /*4f40*/  IMAD R35, R30, R35, R24 ;  /* 0x000000231e237224 */ /* 0x000fe400078e0218 */
[----:B------:R-:W-:Y:S01]  /*4f50*/  IMAD.WIDE.U32 R30, R51, R30, R28 ;  /* 0x0000001e331e7225 */ /* 0x000fe200078e001c */
[----:B------:R-:W-:Y:S01]  /*4f60*/  IADD3.X R47, R17, UR14, RZ, P3, !PT ;  /* 0x0000000e112f7c10 */ /* 0x000fe20009ffe4ff */
[----:B------:R-:W3:Y:S04]  /*4f70*/  LDG.E.64 R28, desc[UR6][R6.64+0x40] ;  /* 0x00004006061c7981 */ /* 0x000ee8000c1e1b00 */
[----:B------:R0:W5:Y:S04]  /*4f80*/  LDG.E.CONSTANT R49, desc[UR6][R46.64] ;  /* 0x000000062e317981 */ /* 0x000168000c1e9900 */
[----:B------:R-:W5:Y:S01]  /*4f90*/  LDG.E.64 R42, desc[UR6][R6.64+0x48] ;  /* 0x00004806062a7981 */ /* 0x000f62000c1e1b00 */
[----:B------:R-:W-:Y:S01]  /*4fa0*/  IADD3 R34, P3, R46, UR15, RZ ;  /* 0x0000000f2e227c10 */ /* 0x000fe2000ff7e0ff */
[----:B------:R-:W-:Y:S01]  /*4fb0*/  IMAD.IADD R31, R31, 0x1, R35 ;  /* 0x000000011f1f7824 */ /* 0x000fe200078e0223 */
[----:B----4-:R-:W-:Y:S01]  /*4fc0*/  SHF.R.S32.HI R17, RZ, 0x1f, R39 ;  /* 0x0000001fff117819 */ /* 0x010fe20000011427 */
[----:B------:R-:W-:Y:S01]  /*4fd0*/  IMAD R33, R33, R39, RZ ;  /* 0x0000002721217224 */ /* 0x000fe200078e02ff */
[----:B------:R-:W-:-:S03]  /*4fe0*/  IADD3.X R35, R47, UR14, RZ, P3, !PT ;  /* 0x0000000e2f237c10 */ /* 0x000fc60009ffe4ff */
[----:B------:R-:W-:Y:S02]  /*4ff0*/  IMAD R33, R32, R17, R33 ;  /* 0x0000001120217224 */ /* 0x000fe400078e0221 */
[----:B------:R-:W-:Y:S02]  /*5000*/  IMAD.WIDE.U32 R16, R39, R32, R30 ;  /* 0x0000002027107225 */ /* 0x000fe400078e001e */
[----:B------:R-:W4:Y:S04]  /*5010*/  LDG.E.CONSTANT R39, desc[UR6][R34.64] ;  /* 0x0000000622277981 */ /* 0x000f28000c1e9900 */
[----:B------:R-:W4:Y:S01]  /*5020*/  LDG.E.64 R30, desc[UR6][R6.64+0x50] ;  /* 0x00005006061e7981 */ /* 0x000f22000c1e1b00 */
[----:B------:R-:W-:Y:S01]  /*5030*/  IADD3 R32, P3, R34, UR15, RZ ;  /* 0x0000000f22207c10 */ /* 0x000fe2000ff7e0ff */
[----:B------:R-:W-:-:S03]  /*5040*/  IMAD.IADD R17, R17, 0x1, R33 ;  /* 0x0000000111117824 */ /* 0x000fc600078e0221 */
[----:B------:R-:W-:Y:S01]  /*5050*/  IADD3.X R33, R35, UR14, RZ, P3, !PT ;  /* 0x0000000e23217c10 */ /* 0x000fe20009ffe4ff */
[----:B------:R-:W-:Y:S01]  /*5060*/  IMAD R37, R37, R41, RZ ;  /* 0x0000002925257224 */ /* 0x000fe200078e02ff */
[----:B0-----:R-:W-:Y:S01]  /*5070*/  SHF.R.S32.HI R47, RZ, 0x1f, R41 ;  /* 0x0000001fff2f7819 */ /* 0x001fe20000011429 */
[----:B------:R-:W-:Y:S01]  /*5080*/  IMAD.WIDE.U32 R16, R41, R36, R16 ;  /* 0x0000002429107225 */ /* 0x000fe200078e0010 */
[----:B------:R-:W4:Y:S04]  /*5090*/  LDG.E.64 R34, desc[UR6][R6.64+0x58] ;  /* 0x0000580606227981 */ /* 0x000f28000c1e1b00 */
[----:B------:R0:W4:Y:S01]  /*50a0*/  LDG.E.CONSTANT R41, desc[UR6][R32.64] ;  /* 0x0000000620297981 */ /* 0x000122000c1e9900 */
[----:B------:R-:W-:-:S05]  /*50b0*/  IMAD R37, R36, R47, R37 ;  /* 0x0000002f24257224 */ /* 0x000fca00078e0225 */
[----:B------:R-:W-:Y:S02]  /*50c0*/  IADD3 R17, R17, R37, RZ ;  /* 0x0000002511117210 */ /* 0x000fe40007ffe0ff */
[----:B--2---:R-:W-:Y:S01]  /*50d0*/  SHF.R.S32.HI R37, RZ, 0x1f, R45 ;  /* 0x0000001fff257819 */ /* 0x004fe2000001142d */
[----:B---3--:R-:W-:-:S04]  /*50e0*/  IMAD R24, R29, R45, RZ ;  /* 0x0000002d1d187224 */ /* 0x008fc800078e02ff */
[----:B------:R-:W-:Y:S02]  /*50f0*/  IMAD R37, R28, R37, R24 ;  /* 0x000000251c257224 */ /* 0x000fe400078e0218 */
[----:B------:R-:W-:Y:S01]  /*5100*/  IMAD.WIDE.U32 R28, R45, R28, R16 ;  /* 0x0000001c2d1c7225 */ /* 0x000fe200078e0010 */
[----:B-----5:R-:W-:Y:S02]  /*5110*/  SHF.R.S32.HI R17, RZ, 0x1f, R49 ;  /* 0x0000001fff117819 */ /* 0x020fe40000011431 */
[----:B------:R-:W-:Y:S01]  /*5120*/  IADD3 R16, P3, R32, UR15, RZ ;  /* 0x0000000f20107c10 */ /* 0x000fe2000ff7e0ff */
[----:B------:R-:W-:Y:S02]  /*5130*/  IMAD R24, R43, R49, RZ ;  /* 0x000000312b187224 */ /* 0x000fe400078e02ff */
[----:B------:R-:W-:Y:S02]  /*5140*/  IMAD.IADD R29, R29, 0x1, R37 ;  /* 0x000000011d1d7824 */ /* 0x000fe400078e0225 */
[----:B------:R-:W-:Y:S01]  /*5150*/  IMAD R37, R42, R17, R24 ;  /* 0x000000112a257224 */ /* 0x000fe200078e0218 */
[----:B------:R-:W-:Y:S01]  /*5160*/  IADD3.X R17, R33, UR14, RZ, P3, !PT ;  /* 0x0000000e21117c10 */ /* 0x000fe20009ffe4ff */
[----:B0-----:R-:W-:Y:S01]  /*5170*/  IMAD.WIDE.U32 R32, R49, R42, R28 ;  /* 0x0000002a31207225 */ /* 0x001fe200078e001c */
[----:B------:R-:W-:-:S03]  /*5180*/  IADD3 R28, P3, R16, UR15, RZ ;  /* 0x0000000f101c7c10 */ /* 0x000fc6000ff7e0ff */
[----:B------:R-:W-:Y:S01]  /*5190*/  IMAD.IADD R33, R33, 0x1, R37 ;  /* 0x0000000121217824 */ /* 0x000fe200078e0225 */
[----:B------:R0:W2:Y:S04]  /*51a0*/  LDG.E.CONSTANT R43, desc[UR6][R16.64] ;  /* 0x00000006102b7981 */ /* 0x0000a8000c1e9900 */
[----:B------:R-:W3:Y:S01]  /*51b0*/  LDG.E.64 R36, desc[UR6][R6.64+0x60] ;  /* 0x0000600606247981 */ /* 0x000ee2000c1e1b00 */
[----:B----4-:R-:W-:Y:S01]  /*51c0*/  SHF.R.S32.HI R47, RZ, 0x1f, R39 ;  /* 0x0000001fff2f7819 */ /* 0x010fe20000011427 */
[----:B------:R-:W-:Y:S01]  /*51d0*/  IMAD R24, R31, R39, RZ ;  /* 0x000000271f187224 */ /* 0x000fe200078e02ff */
[----:B------:R-:W-:Y:S02]  /*51e0*/  IADD3.X R29, R17, UR14, RZ, P3, !PT ;  /* 0x0000000e111d7c10 */ /* 0x000fe40009ffe4ff */
[----:B------:R-:W-:Y:S01]  /*51f0*/  IADD3 R46, P3, R28, UR15, RZ ;  /* 0x0000000f1c2e7c10 */ /* 0x000fe2000ff7e0ff */
[----:B------:R-:W-:-:S02]  /*5200*/  IMAD R49, R30, R47, R24 ;  /* 0x0000002f1e317224 */ /* 0x000fc400078e0218 */
[----:B------:R1:W4:Y:S01]  /*5210*/  LDG.E.CONSTANT R45, desc[UR6][R28.64] ;  /* 0x000000061c2d7981 */ /* 0x000322000c1e9900 */
[----:B------:R-:W-:Y:S01]  /*5220*/  IMAD.WIDE.U32 R30, R39, R30, R32 ;  /* 0x0000001e271e7225 */ /* 0x000fe200078e0020 */
[----:B------:R-:W-:Y:S02]  /*5230*/  IADD3.X R47, R29, UR14, RZ, P3, !PT ;  /* 0x0000000e1d2f7c10 */ /* 0x000fe40009ffe4ff */
[----:B------:R-:W4:Y:S01]  /*5240*/  LDG.E.64 R32, desc[UR6][R6.64+0x68] ;  /* 0x0000680606207981 */ /* 0x000f22000c1e1b00 */
[----:B0-----:R-:W-:Y:S01]  /*5250*/  IMAD.MOV.U32 R16, RZ, RZ, R30 ;  /* 0x000000ffff107224 */ /* 0x001fe200078e001e */
[----:B------:R-:W-:Y:S02]  /*5260*/  IADD3 R17, R31, R49, RZ ;  /* 0x000000311f117210 */ /* 0x000fe40007ffe0ff */
[----:B------:R-:W5:Y:S01]  /*5270*/  LDG.E.CONSTANT R49, desc[UR6][R46.64] ;  /* 0x000000062e317981 */ /* 0x000f62000c1e9900 */
[----:B------:R-:W-:-:S03]  /*5280*/  IADD3 R30, P3, R46, UR15, RZ ;  /* 0x0000000f2e1e7c10 */ /* 0x000fc6000ff7e0ff */
[----:B------:R-:W5:Y:S01]  /*5290*/  LDG.E.64 R38, desc[UR6][R6.64+0x70] ;  /* 0x0000700606267981 */ /* 0x000f62000c1e1b00 */
[----:B------:R-:W-:Y:S01]  /*52a0*/  IADD3.X R31, R47, UR14, RZ, P3, !PT ;  /* 0x0000000e2f1f7c10 */ /* 0x000fe20009ffe4ff */
[----:B------:R-:W-:Y:S01]  /*52b0*/  IMAD R35, R35, R41, RZ ;  /* 0x0000002923237224 */ /* 0x000fe200078e02ff */
[----:B-1----:R-:W-:Y:S01]  /*52c0*/  SHF.R.S32.HI R29, RZ, 0x1f, R41 ;  /* 0x0000001fff1d7819 */ /* 0x002fe20000011429 */
[----:B------:R-:W-:Y:S02]  /*52d0*/  IMAD.WIDE.U32 R16, R41, R34, R16 ;  /* 0x0000002229107225 */ /* 0x000fe400078e0010 */
        /* <DEDUP_REMOVED lines=11> */
[----:B------:R-:W-:Y:S02]  /*5390*/  IADD3.X R31, R31, UR14, RZ, P4, !PT ;  /* 0x0000000e1f1f7c10 */ /* 0x000fe4000a7fe4ff */
[----:B--2---:R-:W-:Y:S01]  /*53a0*/  SHF.R.S32.HI R35, RZ, 0x1f, R43 ;  /* 0x0000001fff237819 */ /* 0x004fe2000001142b */
[----:B---3--:R-:W-:Y:S02]  /*53b0*/  IMAD R24, R37, R43, RZ ;  /* 0x0000002b25187224 */ /* 0x008fe400078e02ff */
[----:B------:R-:W-:-:S04]  /*53c0*/  IMAD.WIDE.U32 R16, R43, R36, R16 ;  /* 0x000000242b107225 */ /* 0x000fc800078e0010 */
[----:B------:R-:W-:-:S05]  /*53d0*/  IMAD R35, R36, R35, R24 ;  /* 0x0000002324237224 */ /* 0x000fca00078e0218 */
[----:B------:R-:W-:Y:S01]  /*53e0*/  IADD3 R17, R17, R35, RZ ;  /* 0x0000002311117210 */ /* 0x000fe20007ffe0ff */
[----:B----4-:R-:W-:Y:S01]  /*53f0*/  IMAD R24, R33, R45, RZ ;  /* 0x0000002d21187224 */ /* 0x010fe200078e02ff */
[----:B------:R-:W-:Y:S01]  /*5400*/  SHF.R.S32.HI R35, RZ, 0x1f, R45 ;  /* 0x0000001fff237819 */ /* 0x000fe2000001142d */
[----:B-1----:R-:W-:Y:S01]  /*5410*/  IMAD.WIDE.U32 R6, R45, R32, R16 ;  /* 0x000000202d067225 */ /* 0x002fe200078e0010 */
[----:B-----5:R-:W-:-:S03]  /*5420*/  SHF.R.S32.HI R17, RZ, 0x1f, R49 ;  /* 0x0000001fff117819 */ /* 0x020fc60000011431 */
[----:B------:R-:W-:Y:S02]  /*5430*/  IMAD R35, R32, R35, R24 ;  /* 0x0000002320237224 */ /* 0x000fe400078e0218 */
[----:B------:R-:W-:Y:S02]  /*5440*/  IMAD R16, R39, R49, RZ ;  /* 0x0000003127107224 */ /* 0x000fe400078e02ff */
[----:B------:R-:W-:Y:S02]  /*5450*/  IMAD.IADD R7, R7, 0x1, R35 ;  /* 0x0000000107077824 */ /* 0x000fe400078e0223 */
[----:B------:R-:W-:Y:S02]  /*5460*/  IMAD R17, R38, R17, R16 ;  /* 0x0000001126117224 */ /* 0x000fe400078e0210 */
[----:B------:R-:W-:-:S04]  /*5470*/  IMAD.WIDE.U32 R6, R49, R38, R6 ;  /* 0x0000002631067225 */ /* 0x000fc800078e0006 */
[----:B------:R-:W-:Y:S01]  /*5480*/  IMAD.IADD R7, R7, 0x1, R17 ;  /* 0x0000000107077824 */ /* 0x000fe200078e0211 */
[----:B------:R-:W-:Y:S01]  /*5490*/  SHF.R.S32.HI R17, RZ, 0x1f, R41 ;  /* 0x0000001fff117819 */ /* 0x000fe20000011429 */
[----:B------:R-:W-:-:S04]  /*54a0*/  IMAD R16, R29, R41, RZ ;  /* 0x000000291d107224 */ /* 0x000fc800078e02ff */
[----:B------:R-:W-:Y:S02]  /*54b0*/  IMAD R29, R28, R17, R16 ;  /* 0x000000111c1d7224 */ /* 0x000fe400078e0210 */
[----:B------:R-:W-:-:S05]  /*54c0*/  IMAD.WIDE.U32 R16, R41, R28, R6 ;  /* 0x0000001c29107225 */ /* 0x000fca00078e0006 */
[----:B------:R-:W-:Y:S01]  /*54d0*/  IADD3 R17, R17, R29, RZ ;  /* 0x0000001d11117210 */ /* 0x000fe20007ffe0ff */
[----:B------:R-:W-:Y:S06]  /*54e0*/  @P3 BRA `(.L_x_2641) ;  /* 0xfffffff400903947 */ /* 0x000fec000383ffff */
.L_x_2640:
[----:B------:R-:W-:-:S04]  /*54f0*/  ISETP.GT.U32.AND P3, PT, R5, 0x4, PT ;  /* 0x000000040500780c */ /* 0x000fc80003f64070 */
[----:B------:R-:W-:-:S13]  /*5500*/  ISETP.GT.AND.EX P3, PT, R2, RZ, PT, P3 ;  /* 0x000000ff0200720c */ /* 0x000fda0003f64330 */
[----:B------:R-:W-:Y:S05]  /*5510*/  @!P3 BRA `(.L_x_2642) ;  /* 0x000000040048b947 */ /* 0x000fea0003800000 */
[----:B------:R-:W-:Y:S01]  /*5520*/  ULDC.64 UR12, c[0x0][0x230] ;  /* 0x00008c00000c7ab9 */ /* 0x000fe20000000a00 */
[----:B------:R0:W2:Y:S01]  /*5530*/  LDG.E.CONSTANT R47, desc[UR6][R30.64] ;  /* 0x000000061e2f7981 */ /* 0x0000a2000c1e9900 */
[----:B------:R-:W-:-:S04]  /*5540*/  ULEA UR9, UP0, UR4, UR12, 0x3 ;  /* 0x0000000c04097291 */ /* 0x000fc8000f80183f */
[----:B------:R-:W-:Y:S02]  /*5550*/  ULEA.HI.X UR12, UR4, UR13, UR5, 0x3, UP0 ;  /* 0x0000000d040c7291 */ /* 0x000fe400080f1c05 */
[----:B------:R-:W-:-:S04]  /*5560*/  IMAD.U32 R36, RZ, RZ, UR9 ;  /* 0x00000009ff247e24 */ /* 0x000fc8000f8e00ff */
[----:B------:R-:W-:Y:S01]  /*5570*/  IMAD.U32 R37, RZ, RZ, UR12 ;  /* 0x0000000cff257e24 */ /* 0x000fe2000f8e00ff */
[----:B------:R-:W-:-:S04]  /*5580*/  IADD3 R50, P0, R30, UR15, RZ ;  /* 0x0000000f1e327c10 */ /* 0x000fc8000ff1e0ff */
[----:B------:R-:W3:Y:S01]  /*5590*/  LDG.E.64 R34, desc[UR6][R36.64] ;  /* 0x0000000624227981 */ /* 0x000ee2000c1e1b00 */
[----:B------:R-:W-:Y:S02]  /*55a0*/  IADD3.X R51, R31, UR14, RZ, P0, !PT ;  /* 0x0000000e1f337c10 */ /* 0x000fe400087fe4ff */
[----:B------:R-:W-:Y:S01]  /*55b0*/  IADD3 R48, P0, R50, UR15, RZ ;  /* 0x0000000f32307c10 */ /* 0x000fe2000ff1e0ff */
[----:B------:R-:W4:Y:S04]  /*55c0*/  LDG.E.64 R6, desc[UR6][R36.64+0x8] ;  /* 0x0000080624067981 */ /* 0x000f28000c1e1b00 */
[----:B------:R-:W5:Y:S01]  /*55d0*/  LDG.E.CONSTANT R39, desc[UR6][R50.64] ;  /* 0x0000000632277981 */ /* 0x000f62000c1e9900 */
[----:B------:R-:W-:-:S03]  /*55e0*/  IADD3.X R49, R51, UR14, RZ, P0, !PT ;  /* 0x0000000e33317c10 */ /* 0x000fc600087fe4ff */
[----:B------:R-:W4:Y:S04]  /*55f0*/  LDG.E.64 R28, desc[UR6][R36.64+0x10] ;  /* 0x00001006241c7981 */ /* 0x000f28000c1e1b00 */
[----:B------:R-:W4:Y:S01]  /*5600*/  LDG.E.CONSTANT R41, desc[UR6][R48.64] ;  /* 0x0000000630297981 */ /* 0x000f22000c1e9900 */
[----:B0-----:R-:W-:-:S03]  /*5610*/  IADD3 R30, P0, R48, UR15, RZ ;  /* 0x0000000f301e7c10 */ /* 0x001fc6000ff1e0ff */
[----:B------:R-:W4:Y:S01]  /*5620*/  LDG.E.64 R32, desc[UR6][R36.64+0x18] ;  /* 0x0000180624207981 */ /* 0x000f22000c1e1b00 */
[----:B------:R-:W-:-:S05]  /*5630*/  IADD3.X R31, R49, UR14, RZ, P0, !PT ;  /* 0x0000000e311f7c10 */ /* 0x000fca00087fe4ff */
[----:B------:R0:W4:Y:S02]  /*5640*/  LDG.E.CONSTANT R43, desc[UR6][R30.64] ;  /* 0x000000061e2b7981 */ /* 0x000124000c1e9900 */
[----:B0-----:R-:W-:-:S04]  /*5650*/  IADD3 R30, P0, R30, UR15, RZ ;  /* 0x0000000f1e1e7c10 */ /* 0x001fc8000ff1e0ff */
[----:B------:R-:W-:Y:S02]  /*5660*/  IADD3.X R31, R31, UR14, RZ, P0, !PT ;  /* 0x0000000e1f1f7c10 */ /* 0x000fe400087fe4ff */
[----:B--2---:R-:W-:Y:S01]  /*5670*/  SHF.R.S32.HI R45, RZ, 0x1f, R47 ;  /* 0x0000001fff2d7819 */ /* 0x004fe2000001142f */
[----:B---3--:R-:W-:Y:S02]  /*5680*/  IMAD R24, R35, R47, RZ ;  /* 0x0000002f23187224 */ /* 0x008fe400078e02ff */
[----:B------:R-:W-:-:S04]  /*5690*/  IMAD.WIDE.U32 R16, R47, R34, R16 ;  /* 0x000000222f107225 */ /* 0x000fc800078e0010 */
[----:B------:R-:W-:Y:S01]  /*56a0*/  IMAD R45, R34, R45, R24 ;  /* 0x0000002d222d7224 */ /* 0x000fe200078e0218 */
[----:B-----5:R-:W-:Y:S01]  /*56b0*/  SHF.R.S32.HI R35, RZ, 0x1f, R39 ;  /* 0x0000001fff237819 */ /* 0x020fe20000011427 */
[----:B----4-:R-:W-:-:S03]  /*56c0*/  IMAD R7, R7, R39, RZ ;  /* 0x0000002707077224 */ /* 0x010fc600078e02ff */
[----:B------:R-:W-:Y:S01]  /*56d0*/  IADD3 R17, R17, R45, RZ ;  /* 0x0000002d11117210 */ /* 0x000fe20007ffe0ff */
[----:B------:R-:W-:Y:S01]  /*56e0*/  IMAD R35, R6, R35, R7 ;  /* 0x0000002306237224 */ /* 0x000fe200078e0207 */
[----:B------:R-:W2:Y:S01]  /*56f0*/  LDG.E.CONSTANT R45, desc[UR6][R30.64] ;  /* 0x000000061e2d7981 */ /* 0x000ea2000c1e9900 */
[----:B------:R-:W-:Y:S01]  /*5700*/  IMAD.WIDE.U32 R6, R39, R6, R16 ;  /* 0x0000000627067225 */ /* 0x000fe200078e0010 */
[----:B------:R-:W-:Y:S02]  /*5710*/  IADD3 R34, P0, R30, UR15, RZ ;  /* 0x0000000f1e227c10 */ /* 0x000fe4000ff1e0ff */
[----:B------:R-:W3:Y:S01]  /*5720*/  LDG.E.64 R16, desc[UR6][R36.64+0x20] ;  /* 0x0000200624107981 */ /* 0x000ee2000c1e1b00 */
[----:B------:R-:W-:Y:S01]  /*5730*/  SHF.R.S32.HI R39, RZ, 0x1f, R41 ;  /* 0x0000001fff277819 */ /* 0x000fe20000011429 */
[----:B------:R-:W-:Y:S01]  /*5740*/  IMAD.IADD R7, R7, 0x1, R35 ;  /* 0x0000000107077824 */ /* 0x000fe200078e0223 */
[----:B------:R-:W-:Y:S01]  /*5750*/  IADD3.X R35, R31, UR14, RZ, P0, !PT ;  /* 0x0000000e1f237c10 */ /* 0x000fe200087fe4ff */
[----:B------:R-:W-:Y:S01]  /*5760*/  IMAD R24, R29, R41, RZ ;  /* 0x000000291d187224 */ /* 0x000fe200078e02ff */
[----:B------:R-:W4:Y:S03]  /*5770*/  LDG.E.64 R30, desc[UR6][R36.64+0x28] ;  /* 0x00002806241e7981 */ /* 0x000f26000c1e1b00 */
[----:B------:R-:W-:-:S02]  /*5780*/  IMAD R49, R28, R39, R24 ;  /* 0x000000271c317224 */ /* 0x000fc400078e0218 */
[----:B------:R-:W-:Y:S01]  /*5790*/  IMAD.WIDE.U32 R38, R41, R28, R6 ;  /* 0x0000001c29267225 */ /* 0x000fe200078e0006 */
[----:B------:R-:W5:Y:S01]  /*57a0*/  LDG.E.CONSTANT R47, desc[UR6][R34.64] ;  /* 0x00000006222f7981 */ /* 0x000f62000c1e9900 */
[----:B------:R-:W-:-:S03]  /*57b0*/  IADD3 R28, P0, R34, UR15, RZ ;  /* 0x0000000f221c7c10 */ /* 0x000fc6000ff1e0ff */
[----:B------:R-:W4:Y:S01]  /*57c0*/  LDG.E.64 R40, desc[UR6][R36.64+0x30] ;  /* 0x0000300624287981 */ /* 0x000f22000c1e1b00 */
[----:B------:R-:W-:Y:S01]  /*57d0*/  IADD3.X R29, R35, UR14, RZ, P0, !PT ;  /* 0x0000000e231d7c10 */ /* 0x000fe200087fe4ff */
[----:B------:R-:W-:Y:S01]  /*57e0*/  IMAD.IADD R39, R39, 0x1, R49 ;  /* 0x0000000127277824 */ /* 0x000fe200078e0231 */
[----:B------:R-:W-:-:S03]  /*57f0*/  IADD3 R6, P0, R28, UR15, RZ ;  /* 0x0000000f1c067c10 */ /* 0x000fc6000ff1e0ff */
[----:B------:R2:W4:Y:S01]  /*5800*/  LDG.E.CONSTANT R49, desc[UR6][R28.64] ;  /* 0x000000061c317981 */ /* 0x000522000c1e9900 */
[----:B------:R-:W-:Y:S01]  /*5810*/  SHF.R.S32.HI R51, RZ, 0x1f, R43 ;  /* 0x0000001fff337819 */ /* 0x000fe2000001142b */
[----:B------:R-:W-:Y:S01]  /*5820*/  IMAD R24, R33, R43, RZ ;  /* 0x0000002b21187224 */ /* 0x000fe200078e02ff */
[----:B------:R-:W-:Y:S01]  /*5830*/  IADD3.X R7, R29, UR14, RZ, P0, !PT ;  /* 0x0000000e1d077c10 */ /* 0x000fe200087fe4ff */
[----:B------:R-:W4:Y:S02]  /*5840*/  LDG.E.64 R34, desc[UR6][R36.64+0x38] ;  /* 0x0000380624227981 */ /* 0x000f24000c1e1b00 */
[----:B------:R-:W-:Y:S02]  /*5850*/  IMAD R51, R32, R51, R24 ;  /* 0x0000003320337224 */ /* 0x000fe400078e0218 */
[----:B------:R-:W-:Y:S02]  /*5860*/  IMAD.WIDE.U32 R32, R43, R32, R38 ;  /* 0x000000202b207225 */ /* 0x000fe400078e0026 */
[----:B------:R-:W4:Y:S03]  /*5870*/  LDG.E.CONSTANT R39, desc[UR6][R6.64] ;  /* 0x0000000606277981 */ /* 0x000f26000c1e9900 */
[----:B------:R-:W-:-:S02]  /*5880*/  IADD3 R33, R33, R51, RZ ;  /* 0x0000003321217210 */ /* 0x000fc40007ffe0ff */
[----:B------:R-:W-:Y:S01]  /*5890*/  IADD3 R5, P4, R5, -0x8, RZ ;  /* 0xfffffff805057810 */ /* 0x000fe20007f9e0ff */
[----:B------:R-:W-:Y:S01]  /*58a0*/  UIADD3 UR4, UP0, UR4, 0x8, URZ ;  /* 0x0000000804047890 */ /* 0x000fe2000ff1e03f */
[----:B------:R-:W-:Y:S02]  /*58b0*/  PLOP3.LUT P0, PT, PT, PT, PT, 0x8, 0x0 ;  /* 0x000000000000781c */ /* 0x000fe40003f0e170 */
[----:B------:R-:W-:Y:S01]  /*58c0*/  IADD3.X R2, R2, -0x1, RZ, P4, !PT ;  /* 0xffffffff02027810 */ /* 0x000fe200027fe4ff */
[----:B------:R-:W-:Y:S01]  /*58d0*/  UIADD3.X UR5, URZ, UR5, URZ, UP0, !UPT ;  /* 0x000000053f057290 */ /* 0x000fe200087fe43f */
[----:B--2---:R-:W-:Y:S01]  /*58e0*/  SHF.R.S32.HI R29, RZ, 0x1f, R45 ;  /* 0x0000001fff1d7819 */ /* 0x004fe2000001142d */
[----:B---3--:R-:W-:-:S04]  /*58f0*/  IMAD R17, R17, R45, RZ ;  /* 0x0000002d11117224 */ /* 0x008fc800078e02ff */
[----:B------:R-:W-:Y:S02]  /*5900*/  IMAD R29, R16, R29, R17 ;  /* 0x0000001d101d7224 */ /* 0x000fe400078e0211 */
[----:B------:R-:W-:-:S04]  /*5910*/  IMAD.WIDE.U32 R16, R45, R16, R32 ;  /* 0x000000102d107225 */ /* 0x000fc800078e0020 */
[----:B------:R-:W-:Y:S01]  /*5920*/  IMAD.IADD R17, R17, 0x1, R29 ;  /* 0x0000000111117824 */ /* 0x000fe200078e021d */
[----:B-----5:R-:W-:Y:S01]  /*5930*/  SHF.R.S32.HI R29, RZ, 0x1f, R47 ;  /* 0x0000001fff1d7819 */ /* 0x020fe2000001142f */
[----:B----4-:R-:W-:Y:S02]  /*5940*/  IMAD R24, R31, R47, RZ ;  /* 0x0000002f1f187224 */ /* 0x010fe400078e02ff */
[----:B------:R-:W-:-:S04]  /*5950*/  IMAD.WIDE.U32 R16, R47, R30, R16 ;  /* 0x0000001e2f107225 */ /* 0x000fc800078e0010 */
[----:B------:R-:W-:-:S04]  /*5960*/  IMAD R29, R30, R29, R24 ;  /* 0x0000001d1e1d7224 */ /* 0x000fc800078e0218 */
[----:B------:R-:W-:Y:S01]  /*5970*/  IMAD.IADD R17, R17, 0x1, R29 ;  /* 0x0000000111117824 */ /* 0x000fe200078e021d */
[----:B------:R-:W-:Y:S01]  /*5980*/  SHF.R.S32.HI R29, RZ, 0x1f, R49 ;  /* 0x0000001fff1d7819 */ /* 0x000fe20000011431 */
[----:B------:R-:W-:Y:S02]  /*5990*/  IMAD R24, R41, R49, RZ ;  /* 0x0000003129187224 */ /* 0x000fe400078e02ff */
[----:B------:R-:W-:-:S04]  /*59a0*/  IMAD.WIDE.U32 R16, R49, R40, R16 ;  /* 0x0000002831107225 */ /* 0x000fc800078e0010 */
[----:B------:R-:W-:Y:S01]  /*59b0*/  IMAD R31, R40, R29, R24 ;  /* 0x0000001d281f7224 */ /* 0x000fe200078e0218 */
[----:B------:R-:W-:Y:S01]  /*59c0*/  SHF.R.S32.HI R29, RZ, 0x1f, R39 ;  /* 0x0000001fff1d7819 */ /* 0x000fe20000011427 */
[----:B------:R-:W-:-:S03]  /*59d0*/  IMAD R24, R35, R39, RZ ;  /* 0x0000002723187224 */ /* 0x000fc600078e02ff */
[----:B------:R-:W-:Y:S01]  /*59e0*/  IADD3 R17, R17, R31, RZ ;  /* 0x0000001f11117210 */ /* 0x000fe20007ffe0ff */
[----:B------:R-:W-:Y:S01]  /*59f0*/  IMAD R29, R34, R29, R24 ;  /* 0x0000001d221d7224 */ /* 0x000fe200078e0218 */
[----:B------:R-:W-:Y:S01]  /*5a00*/  IADD3 R30, P3, R6, UR15, RZ ;  /* 0x0000000f061e7c10 */ /* 0x000fe2000ff7e0ff */
[----:B------:R-:W-:-:S03]  /*5a10*/  IMAD.WIDE.U32 R16, R39, R34, R16 ;  /* 0x0000002227107225 */ /* 0x000fc600078e0010 */
[----:B------:R-:W-:Y:S01]  /*5a20*/  IADD3.X R31, R7, UR14, RZ, P3, !PT ;  /* 0x0000000e071f7c10 */ /* 0x000fe20009ffe4ff */
[----:B------:R-:W-:-:S08]  /*5a30*/  IMAD.IADD R17, R17, 0x1, R29 ;  /* 0x0000000111117824 */ /* 0x000fd000078e021d */
.L_x_2642:
[----:B------:R-:W-:-:S04]  /*5a40*/  ISETP.NE.U32.AND P3, PT, R5, RZ, PT ;  /* 0x000000ff0500720c */ /* 0x000fc80003f65070 */
[----:B------:R-:W-:-:S13]  /*5a50*/  ISETP.NE.OR.EX P0, PT, R2, RZ, P0, P3 ;  /* 0x000000ff0200720c */ /* 0x000fda0000705730 */
[----:B------:R-:W-:Y:S05]  /*5a60*/  @!P0 BRA `(.L_x_2638) ;  /* 0x0000000000bc8947 */ /* 0x000fea0003800000 */
.L_x_2639:
[----:B------:R-:W-:Y:S01]  /*5a70*/  ULEA UR9, UP0, UR4, UR18, 0x3 ;  /* 0x0000001204097291 */ /* 0x000fe2000f80183f */
[----:B------:R-:W2:Y:S03]  /*5a80*/  LDG.E.CONSTANT R45, desc[UR6][R30.64] ;  /* 0x000000061e2d7981 */ /* 0x000ea6000c1e9900 */
[----:B------:R-:W-:Y:S02]  /*5a90*/  ULEA.HI.X UR12, UR4, UR19, UR5, 0x3, UP0 ;  /* 0x00000013040c7291 */ /* 0x000fe400080f1c05 */
[----:B------:R-:W-:Y:S01]  /*5aa0*/  IMAD.U32 R6, RZ, RZ, UR9 ;  /* 0x00000009ff067e24 */ /* 0x000fe2000f8e00ff */
[----:B------:R-:W-:-:S03]  /*5ab0*/  IADD3 R40, P0, R30, UR15, RZ ;  /* 0x0000000f1e287c10 */ /* 0x000fc6000ff1e0ff */
[----:B------:R-:W-:Y:S02]  /*5ac0*/  MOV R7, UR12 ;  /* 0x0000000c00077c02 */ /* 0x000fe40008000f00 */
[----:B------:R-:W-:-:S03]  /*5ad0*/  IADD3.X R41, R31, UR14, RZ, P0, !PT ;  /* 0x0000000e1f297c10 */ /* 0x000fc600087fe4ff */
[----:B------:R-:W3:Y:S01]  /*5ae0*/  LDG.E.64 R34, desc[UR6][R6.64] ;  /* 0x0000000606227981 */ /* 0x000ee2000c1e1b00 */
[----:B------:R-:W-:-:S03]  /*5af0*/  IADD3 R36, P0, R40, UR15, RZ ;  /* 0x0000000f28247c10 */ /* 0x000fc6000ff1e0ff */
[----:B------:R-:W4:Y:S04]  /*5b00*/  LDG.E.CONSTANT R43, desc[UR6][R40.64] ;  /* 0x00000006282b7981 */ /* 0x000f28000c1e9900 */
[----:B------:R-:W5:Y:S01]  /*5b10*/  LDG.E.64 R28, desc[UR6][R6.64+0x8] ;  /* 0x00000806061c7981 */ /* 0x000f62000c1e1b00 */
[----:B------:R-:W-:-:S03]  /*5b20*/  IADD3.X R37, R41, UR14, RZ, P0, !PT ;  /* 0x0000000e29257c10 */ /* 0x000fc600087fe4ff */
[----:B------:R-:W5:Y:S01]  /*5b30*/  LDG.E.64 R30, desc[UR6][R6.64+0x10] ;  /* 0x00001006061e7981 */ /* 0x000f62000c1e1b00 */
[----:B------:R-:W-:-:S03]  /*5b40*/  IADD3 R32, P0, R36, UR15, RZ ;  /* 0x0000000f24207c10 */ /* 0x000fc6000ff1e0ff */
[----:B------:R-:W5:Y:S01]  /*5b50*/  LDG.E.CONSTANT R47, desc[UR6][R36.64] ;  /* 0x00000006242f7981 */ /* 0x000f62000c1e9900 */
[----:B------:R-:W-:-:S03]  /*5b60*/  IADD3.X R33, R37, UR14, RZ, P0, !PT ;  /* 0x0000000e25217c10 */ /* 0x000fc600087fe4ff */
[----:B------:R0:W5:Y:S04]  /*5b70*/  LDG.E.64 R38, desc[UR6][R6.64+0x18] ;  /* 0x0000180606267981 */ /* 0x000168000c1e1b00 */
        /* <DEDUP_REMOVED lines=18> */
[----:B0-----:R-:W-:-:S04]  /*5ca0*/  IMAD R7, R31, R47, RZ ;  /* 0x0000002f1f077224 */ /* 0x001fc800078e02ff */
[C---:B------:R-:W-:Y:S02]  /*5cb0*/  IMAD R29, R30.reuse, R29, R7 ;  /* 0x0000001d1e1d7224 */ /* 0x040fe400078e0207 */
[----:B------:R-:W-:Y:S01]  /*5cc0*/  IMAD.WIDE.U32 R6, R30, R47, R16 ;  /* 0x0000002f1e067225 */ /* 0x000fe200078e0010 */
[----:B------:R-:W-:-:S04]  /*5cd0*/  IADD3 R30, P3, R32, UR15, RZ ;  /* 0x0000000f201e7c10 */ /* 0x000fc8000ff7e0ff */
[----:B------:R-:W-:Y:S01]  /*5ce0*/  IADD3 R7, R7, R29, RZ ;  /* 0x0000001d07077210 */ /* 0x000fe20007ffe0ff */
[----:B------:R-:W-:Y:S01]  /*5cf0*/  IMAD R17, R39, R49, RZ ;  /* 0x0000003127117224 */ /* 0x000fe200078e02ff */
[----:B------:R-:W-:Y:S02]  /*5d00*/  SHF.R.S32.HI R29, RZ, 0x1f, R49 ;  /* 0x0000001fff1d7819 */ /* 0x000fe40000011431 */
[----:B------:R-:W-:-:S03]  /*5d10*/  IADD3.X R31, R33, UR14, RZ, P3, !PT ;  /* 0x0000000e211f7c10 */ /* 0x000fc60009ffe4ff */
[C---:B------:R-:W-:Y:S02]  /*5d20*/  IMAD R29, R38.reuse, R29, R17 ;  /* 0x0000001d261d7224 */ /* 0x040fe400078e0211 */
[----:B------:R-:W-:-:S04]  /*5d30*/  IMAD.WIDE.U32 R16, R38, R49, R6 ;  /* 0x0000003126107225 */ /* 0x000fc800078e0006 */
[----:B------:R-:W-:Y:S01]  /*5d40*/  IMAD.IADD R17, R17, 0x1, R29 ;  /* 0x0000000111117824 */ /* 0x000fe200078e021d */
[----:B------:R-:W-:Y:S06]  /*5d50*/  @P0 BRA `(.L_x_2639) ;  /* 0xfffffffc00440947 */ /* 0x000fec000383ffff */
.L_x_2638:
        /* <DEDUP_REMOVED lines=9> */
[----:B------:R-:W-:Y:S02]  /*5df0*/  IMAD.U32 R6, RZ, RZ, UR9 ;  /* 0x00000009ff067e24 */ /* 0x000fe4000f8e00ff */
[----:B------:R-:W-:Y:S01]  /*5e00*/  IMAD.IADD R29, R29, 0x1, R5 ;  /* 0x000000011d1d7824 */ /* 0x000fe200078e0205 */
[----:B------:R-:W-:Y:S01]  /*5e10*/  MOV R5, UR4 ;  /* 0x0000000400057c02 */ /* 0x000fe20008000f00 */
[----:B------:R-:W-:-:S03]  /*5e20*/  ULEA.HI.X UR4, UR4, UR15, UR5, 0x3, UP0 ;  /* 0x0000000f04047291 */ /* 0x000fc600080f1c05 */
[----:B------:R-:W-:Y:S01]  /*5e30*/  ULDC.64 UR14, c[0x0][0x218] ;  /* 0x00008600000e7ab9 */ /* 0x000fe20000000a00 */
[----:B------:R-:W-:Y:S02]  /*5e40*/  IMAD.WIDE.U32 R28, R5, UR10, R28 ;  /* 0x0000000a051c7c25 */ /* 0x000fe4000f8e001c */
[----:B------:R-:W-:Y:S02]  /*5e50*/  MOV R7, UR4 ;  /* 0x0000000400077c02 */ /* 0x000fe40008000f00 */
[----:B------:R-:W-:Y:S01]  /*5e60*/  VIADD R5, R29, UR12 ;  /* 0x0000000c1d057c36 */ /* 0x000fe20008000000 */
        /* <DEDUP_REMOVED lines=35> */
.L_x_2643:
        /* <DEDUP_REMOVED lines=29> */
.L_x_2647:
[----:B------:R-:W-:Y:S01]  /*6270*/  ULEA UR9, UP0, UR4, UR16, 0x3 ;  /* 0x0000001004097291 */ /* 0x000fe2000f80183f */
[----:B------:R-:W2:Y:S03]  /*6280*/  LDG.E.CONSTANT R47, desc[UR6][R28.64] ;  /* 0x000000061c2f7981 */ /* 0x000ea6000c1e9900 */
[----:B------:R-:W-:Y:S02]  /*6290*/  ULEA.HI.X UR12, UR4, UR17, UR5, 0x3, UP0 ;  /* 0x00000011040c7291 */ /* 0x000fe400080f1c05 */
[----:B------:R-:W-:-:S04]  /*62a0*/  IMAD.U32 R34, RZ, RZ, UR9 ;  /* 0x00000009ff227e24 */ /* 0x000fc8000f8e00ff */
[----:B------:R-:W-:-:S05]  /*62b0*/  MOV R35, UR12 ;  /* 0x0000000c00237c02 */ /* 0x000fca0008000f00 */
        /* <DEDUP_REMOVED lines=13> */
[----:B0-----:R-:W-:Y:S01]  /*6390*/  IMAD.MOV.U32 R36, RZ, RZ, R2 ;  /* 0x000000ffff247224 */ /* 0x001fe200078e0002 */
[----:B------:R-:W-:Y:S01]  /*63a0*/  IADD3 R44, P3, R30, UR15, RZ ;  /* 0x0000000f1e2c7c10 */ /* 0x000fe2000ff7e0ff */
[----:B------:R-:W-:Y:S01]  /*63b0*/  IMAD.MOV.U32 R37, RZ, RZ, R5 ;  /* 0x000000ffff257224 */ /* 0x000fe200078e0005 */
[----:B--2---:R-:W-:Y:S01]  /*63c0*/  SHF.R.S32.HI R45, RZ, 0x1f, R47 ;  /* 0x0000001fff2d7819 */ /* 0x004fe2000001142f */
[----:B---3--:R-:W-:Y:S02]  /*63d0*/  IMAD R7, R7, R47, RZ ;  /* 0x0000002f07077224 */ /* 0x008fe400078e02ff */
[----:B------:R-:W-:-:S04]  /*63e0*/  IMAD.WIDE.U32 R36, R47, R6, R36 ;  /* 0x000000062f247225 */ /* 0x000fc800078e0024 */
[----:B------:R-:W-:Y:S01]  /*63f0*/  IMAD R7, R6, R45, R7 ;  /* 0x0000002d06077224 */ /* 0x000fe200078e0207 */
[----:B------:R-:W-:Y:S02]  /*6400*/  IADD3.X R45, R31, UR14, RZ, P3, !PT ;  /* 0x0000000e1f2d7c10 */ /* 0x000fe40009ffe4ff */
[----:B-1----:R-:W-:Y:S02]  /*6410*/  IADD3 R30, P3, R44, UR15, RZ ;  /* 0x0000000f2c1e7c10 */ /* 0x002fe4000ff7e0ff */
[----:B------:R-:W-:Y:S01]  /*6420*/  IADD3 R37, R37, R7, RZ ;  /* 0x0000000725257210 */ /* 0x000fe20007ffe0ff */
[----:B------:R5:W2:Y:S04]  /*6430*/  LDG.E.CONSTANT R5, desc[UR6][R44.64] ;  /* 0x000000062c057981 */ /* 0x000aa8000c1e9900 */
        /* <DEDUP_REMOVED lines=8> */
[----:B------:R-:W-:Y:S01]  /*64c0*/  IADD3 R42, P3, R30, UR15, RZ ;  /* 0x0000000f1e2a7c10 */ /* 0x000fe2000ff7e0ff */
[----:B------:R-:W-:Y:S01]  /*64d0*/  IMAD.IADD R19, R19, 0x1, R47 ;  /* 0x0000000113137824 */ /* 0x000fe200078e022f */
[----:B-----5:R-:W-:Y:S01]  /*64e0*/  SHF.R.S32.HI R45, RZ, 0x1f, R39 ;  /* 0x0000001fff2d7819 */ /* 0x020fe20000011427 */
[----:B------:R-:W-:Y:S01]  /*64f0*/  IMAD R2, R29, R39, RZ ;  /* 0x000000271d027224 */ /* 0x000fe200078e02ff */
[----:B------:R-:W-:Y:S01]  /*6500*/  IADD3.X R43, R31, UR14, RZ, P3, !PT ;  /* 0x0000000e1f2b7c10 */ /* 0x000fe20009ffe4ff */
[----:B------:R-:W-:-:S04]  /*6510*/  IMAD.WIDE.U32 R18, R39, R28, R18 ;  /* 0x0000001c27127225 */ /* 0x000fc800078e0012 */
[----:B------:R-:W-:Y:S01]  /*6520*/  IMAD R45, R28, R45, R2 ;  /* 0x0000002d1c2d7224 */ /* 0x000fe200078e0202 */
[----:B------:R2:W5:Y:S04]  /*6530*/  LDG.E.CONSTANT R39, desc[UR6][R42.64] ;  /* 0x000000062a277981 */ /* 0x000568000c1e9900 */
        /* <DEDUP_REMOVED lines=10> */
[----:B------:R-:W-:Y:S02]  /*65e0*/  IADD3 R19, R19, R45, RZ ;  /* 0x0000002d13137210 */ /* 0x000fe40007ffe0ff */
        /* <DEDUP_REMOVED lines=8> */
[----:B------:R-:W-:Y:S01]  /*6670*/  IMAD R2, R37, R49, RZ ;  /* 0x0000003125027224 */ /* 0x000fe200078e02ff */
[----:B------:R-:W-:Y:S01]  /*6680*/  IADD3 R44, P3, R6, UR15, RZ ;  /* 0x0000000f062c7c10 */ /* 0x000fe2000ff7e0ff */
[----:B------:R0:W2:Y:S02]  /*6690*/  LDG.E.CONSTANT R5, desc[UR6][R6.64] ;  /* 0x0000000606057981 */ /* 0x0000a4000c1e9900 */
[----:B------:R-:W-:Y:S02]  /*66a0*/  IMAD R31, R36, R31, R2 ;  /* 0x0000001f241f7224 */ /* 0x000fe400078e0202 */
[----:B------:R-:W-:Y:S01]  /*66b0*/  IMAD.WIDE.U32 R36, R49, R36, R18 ;  /* 0x0000002431247225 */ /* 0x000fe200078e0012 */
[----:B------:R-:W3:Y:S01]  /*66c0*/  LDG.E.64 R42, desc[UR6][R34.64+0x48] ;  /* 0x00004806222a7981 */ /* 0x000ee2000c1e1b00 */
[----:B------:R-:W-:-:S03]  /*66d0*/  IADD3.X R45, R7, UR14, RZ, P3, !PT ;  /* 0x0000000e072d7c10 */ /* 0x000fc60009ffe4ff */
[----:B------:R-:W4:Y:S04]  /*66e0*/  LDG.E.64 R18, desc[UR6][R34.64+0x40] ;  /* 0x0000400622127981 */ /* 0x000f28000c1e1b00 */
[----:B------:R1:W3:Y:S01]  /*66f0*/  LDG.E.CONSTANT R47, desc[UR6][R44.64] ;  /* 0x000000062c2f7981 */ /* 0x0002e2000c1e9900 */
[----:B------:R-:W-:Y:S01]  /*6700*/  IADD3 R30, P3, R44, UR15, RZ ;  /* 0x0000000f2c1e7c10 */ /* 0x000fe2000ff7e0ff */
[----:B------:R-:W-:Y:S01]  /*6710*/  IMAD.IADD R37, R37, 0x1, R31 ;  /* 0x0000000125257824 */ /* 0x000fe200078e021f */
[----:B-----5:R-:W-:Y:S01]  /*6720*/  SHF.R.S32.HI R49, RZ, 0x1f, R39 ;  /* 0x0000001fff317819 */ /* 0x020fe20000011427 */
[----:B------:R-:W-:Y:S01]  /*6730*/  IMAD R2, R29, R39, RZ ;  /* 0x000000271d027224 */ /* 0x000fe200078e02ff */
[----:B------:R-:W-:Y:S01]  /*6740*/  IADD3.X R31, R45, UR14, RZ, P3, !PT ;  /* 0x0000000e2d1f7c10 */ /* 0x000fe20009ffe4ff */
[----:B0-----:R-:W-:-:S04]  /*6750*/  IMAD.WIDE.U32 R6, R39, R28, R36 ;  /* 0x0000001c27067225 */ /* 0x001fc800078e0024 */
[----:B------:R-:W-:Y:S01]  /*6760*/  IMAD R49, R28, R49, R2 ;  /* 0x000000311c317224 */ /* 0x000fe200078e0202 */
[----:B------:R-:W5:Y:S04]  /*6770*/  LDG.E.CONSTANT R39, desc[UR6][R30.64] ;  /* 0x000000061e277981 */ /* 0x000f68000c1e9900 */
[----:B------:R-:W5:Y:S01]  /*6780*/  LDG.E.64 R28, desc[UR6][R34.64+0x50] ;  /* 0x00005006221c7981 */ /* 0x000f62000c1e1b00 */
[----:B------:R-:W-:Y:S02]  /*6790*/  IADD3 R36, P3, R30, UR15, RZ ;  /* 0x0000000f1e247c10 */ /* 0x000fe4000ff7e0ff */
[----:B------:R-:W-:Y:S02]  /*67a0*/  IADD3 R7, R7, R49, RZ ;  /* 0x0000003107077210 */ /* 0x000fe40007ffe0ff */
[----:B------:R-:W-:Y:S01]  /*67b0*/  IADD3.X R37, R31, UR14, RZ, P3, !PT ;  /* 0x0000000e1f257c10 */ /* 0x000fe20009ffe4ff */
[----:B------:R-:W-:Y:S01]  /*67c0*/  IMAD R33, R33, R41, RZ ;  /* 0x0000002921217224 */ /* 0x000fe200078e02ff */
[----:B-1----:R-:W-:Y:S01]  /*67d0*/  SHF.R.S32.HI R45, RZ, 0x1f, R41 ;  /* 0x0000001fff2d7819 */ /* 0x002fe20000011429 */
[----:B------:R-:W-:Y:S01]  /*67e0*/  IMAD.WIDE.U32 R6, R41, R32, R6 ;  /* 0x0000002029067225 */ /* 0x000fe200078e0006 */
[----:B------:R-:W5:Y:S04]  /*67f0*/  LDG.E.64 R30, desc[UR6][R34.64+0x58] ;  /* 0x00005806221e7981 */ /* 0x000f68000c1e1b00 */
[----:B------:R-:W5:Y:S01]  /*6800*/  LDG.E.CONSTANT R41, desc[UR6][R36.64] ;  /* 0x0000000624297981 */ /* 0x000f62000c1e9900 */
        /* <DEDUP_REMOVED lines=8> */
[----:B------:R-:W-:Y:S02]  /*6890*/  IMAD.IADD R19, R19, 0x1, R33 ;  /* 0x0000000113137824 */ /* 0x000fe400078e0221 */
[----:B------:R-:W-:Y:S01]  /*68a0*/  IMAD R2, R43, R47, RZ ;  /* 0x0000002f2b027224 */ /* 0x000fe200078e02ff */
[----:B------:R-:W-:Y:S01]  /*68b0*/  IADD3.X R7, R37, UR14, RZ, P3, !PT ;  /* 0x0000000e25077c10 */ /* 0x000fe20009ffe4ff */
[----:B------:R-:W-:-:S04]  /*68c0*/  IMAD.WIDE.U32 R32, R47, R42, R18 ;  /* 0x0000002a2f207225 */ /* 0x000fc800078e0012 */
[----:B------:R-:W-:Y:S01]  /*68d0*/  IMAD R5, R42, R5, R2 ;  /* 0x000000052a057224 */ /* 0x000fe200078e0202 */
[----:B------:R-:W-:Y:S01]  /*68e0*/  IADD3 R18, P3, R6, UR15, RZ ;  /* 0x0000000f06127c10 */ /* 0x000fe2000ff7e0ff */
[----:B------:R-:W2:Y:S03]  /*68f0*/  LDG.E.64 R36, desc[UR6][R34.64+0x60] ;  /* 0x0000600622247981 */ /* 0x000ea6000c1e1b00 */
[----:B------:R-:W-:Y:S02]  /*6900*/  IADD3 R33, R33, R5, RZ ;  /* 0x0000000521217210 */ /* 0x000fe40007ffe0ff */
[----:B------:R0:W3:Y:S01]  /*6910*/  LDG.E.CONSTANT R5, desc[UR6][R6.64] ;  /* 0x0000000606057981 */ /* 0x0000e2000c1e9900 */
[----:B------:R-:W-:Y:S01]  /*6920*/  IADD3.X R19, R7, UR14, RZ, P3, !PT ;  /* 0x0000000e07137c10 */ /* 0x000fe20009ffe4ff */
[----:B-----5:R-:W-:Y:S01]  /*6930*/  IMAD R2, R29, R39, RZ ;  /* 0x000000271d027224 */ /* 0x020fe200078e02ff */
[----:B------:R-:W-:Y:S01]  /*6940*/  SHF.R.S32.HI R45, RZ, 0x1f, R39 ;  /* 0x0000001fff2d7819 */ /* 0x000fe20000011427 */
[----:B------:R-:W-:-:S02]  /*6950*/  IMAD.WIDE.U32 R32, R39, R28, R32 ;  /* 0x0000001c27207225 */ /* 0x000fc400078e0020 */
[----:B------:R-:W4:Y:S02]  /*6960*/  LDG.E.CONSTANT R43, desc[UR6][R18.64] ;  /* 0x00000006122b7981 */ /* 0x000f24000c1e9900 */
[----:B------:R-:W-:Y:S01]  /*6970*/  IMAD R45, R28, R45, R2 ;  /* 0x0000002d1c2d7224 */ /* 0x000fe200078e0202 */
[----:B------:R-:W-:Y:S01]  /*6980*/  IADD3 R46, P3, R18, UR15, RZ ;  /* 0x0000000f122e7c10 */ /* 0x000fe2000ff7e0ff */
[----:B------:R-:W5:Y:S03]  /*6990*/  LDG.E.64 R28, desc[UR6][R34.64+0x68] ;  /* 0x00006806221c7981 */ /* 0x000f66000c1e1b00 */
[----:B------:R-:W-:Y:S01]  /*69a0*/  IADD3.X R47, R19, UR14, RZ, P3, !PT ;  /* 0x0000000e132f7c10 */ /* 0x000fe20009ffe4ff */
[----:B------:R-:W-:Y:S01]  /*69b0*/  IMAD.IADD R33, R33, 0x1, R45 ;  /* 0x0000000121217824 */ /* 0x000fe200078e022d */
[----:B0-----:R-:W-:Y:S01]  /*69c0*/  IADD3 R6, P3, R46, UR15, RZ ;  /* 0x0000000f2e067c10 */ /* 0x001fe2000ff7e0ff */
[----:B------:R-:W5:Y:S01]  /*69d0*/  LDG.E.64 R44, desc[UR6][R34.64+0x70] ;  /* 0x00007006222c7981 */ /* 0x000f62000c1e1b00 */
[----:B------:R-:W-:-:S03]  /*69e0*/  SHF.R.S32.HI R49, RZ, 0x1f, R41 ;  /* 0x0000001fff317819 */ /* 0x000fc60000011429 */
[----:B------:R-:W5:Y:S01]  /*69f0*/  LDG.E.CONSTANT R39, desc[UR6][R46.64] ;  /* 0x000000062e277981 */ /* 0x000f62000c1e9900 */
[----:B------:R-:W-:Y:S01]  /*6a00*/  IMAD R2, R31, R41, RZ ;  /* 0x000000291f027224 */ /* 0x000fe200078e02ff */
[----:B------:R-:W-:Y:S02]  /*6a10*/  IADD3.X R7, R47, UR14, RZ, P3, !PT ;  /* 0x0000000e2f077c10 */ /* 0x000fe40009ffe4ff */
[----:B------:R-:W5:Y:S01]  /*6a20*/  LDG.E.64 R18, desc[UR6][R34.64+0x78] ;  /* 0x0000780622127981 */ /* 0x000f62000c1e1b00 */
        /* <DEDUP_REMOVED lines=15> */
[----:B-----5:R-:W-:-:S03]  /*6b20*/  IMAD R2, R29, R43, RZ ;  /* 0x0000002b1d027224 */ /* 0x020fc600078e02ff */
[----:B------:R-:W-:Y:S01]  /*6b30*/  IADD3 R31, R31, R41, RZ ;  /* 0x000000291f1f7210 */ /* 0x000fe20007ffe0ff */
[----:B------:R-:W-:Y:S02]  /*6b40*/  IMAD R5, R28, R5, R2 ;  /* 0x000000051c057224 */ /* 0x000fe400078e0202 */
[----:B------:R-:W-:-:S04]  /*6b50*/  IMAD.WIDE.U32 R28, R43, R28, R30 ;  /* 0x0000001c2b1c7225 */ /* 0x000fc800078e001e */
[----:B------:R-:W-:Y:S01]  /*6b60*/  IMAD.IADD R29, R29, 0x1, R5 ;  /* 0x000000011d1d7824 */ /* 0x000fe200078e0205 */
[----:B------:R-:W-:Y:S01]  /*6b70*/  SHF.R.S32.HI R5, RZ, 0x1f, R39 ;  /* 0x0000001fff057819 */ /* 0x000fe20000011427 */
[----:B------:R-:W-:Y:S02]  /*6b80*/  IMAD R2, R45, R39, RZ ;  /* 0x000000272d027224 */ /* 0x000fe400078e02ff */
[----:B------:R-:W-:-:S04]  /*6b90*/  IMAD.WIDE.U32 R28, R39, R44, R28 ;  /* 0x0000002c271c7225 */ /* 0x000fc800078e001c */
[----:B------:R-:W-:Y:S02]  /*6ba0*/  IMAD R5, R44, R5, R2 ;  /* 0x000000052c057224 */ /* 0x000fe400078e0202 */
[----:B------:R-:W-:Y:S02]  /*6bb0*/  IMAD R2, R19, R33, RZ ;  /* 0x0000002113027224 */ /* 0x000fe400078e02ff */
[----:B------:R-:W-:Y:S01]  /*6bc0*/  IMAD.IADD R29, R29, 0x1, R5 ;  /* 0x000000011d1d7824 */ /* 0x000fe200078e0205 */
[----:B------:R-:W-:-:S05]  /*6bd0*/  SHF.R.S32.HI R5, RZ, 0x1f, R33 ;  /* 0x0000001fff057819 */ /* 0x000fca0000011421 */
[----:B------:R-:W-:Y:S02]  /*6be0*/  IMAD R5, R18, R5, R2 ;  /* 0x0000000512057224 */ /* 0x000fe400078e0202 */
[----:B------:R-:W-:Y:S01]  /*6bf0*/  IMAD.WIDE.U32 R18, R33, R18, R28 ;  /* 0x0000001221127225 */ /* 0x000fe200078e001c */
[----:B------:R-:W-:-:S04]  /*6c00*/  IADD3 R28, P4, R6, UR15, RZ ;  /* 0x0000000f061c7c10 */ /* 0x000fc8000ff9e0ff */
[----:B------:R-:W-:Y:S01]  /*6c10*/  IADD3.X R29, R7, UR14, RZ, P4, !PT ;  /* 0x0000000e071d7c10 */ /* 0x000fe2000a7fe4ff */
[----:B------:R-:W-:Y:S01]  /*6c20*/  IMAD.MOV.U32 R2, RZ, RZ, R18 ;  /* 0x000000ffff027224 */ /* 0x000fe200078e0012 */
[----:B------:R-:W-:Y:S01]  /*6c30*/  IADD3 R5, R19, R5, RZ ;  /* 0x0000000513057210 */ /* 0x000fe20007ffe0ff */
[----:B------:R-:W-:Y:S06]  /*6c40*/  @P3 BRA `(.L_x_2647) ;  /* 0xfffffff400883947 */ /* 0x000fec000383ffff */
.L_x_2646:
[----:B------:R-:W-:-:S04]  /*6c50*/  ISETP.GT.U32.AND P3, PT, R38, 0x4, PT ;  /* 0x000000042600780c */ /* 0x000fc80003f64070 */
[----:B------:R-:W-:-:S13]  /*6c60*/  ISETP.GT.AND.EX P3, PT, R24, RZ, PT, P3 ;  /* 0x000000ff1800720c */ /* 0x000fda0003f64330 */
[----:B------:R-:W-:Y:S05]  /*6c70*/  @!P3 BRA `(.L_x_2648) ;  /* 0x000000040054b947 */ /* 0x000fea0003800000 */
[----:B------:R-:W-:Y:S01]  /*6c80*/  ULDC.64 UR12, c[0x0][0x230] ;  /* 0x00008c00000c7ab9 */ /* 0x000fe20000000a00 */
[----:B------:R-:W2:Y:S01]  /*6c90*/  LDG.E.CONSTANT R47, desc[UR6][R28.64] ;  /* 0x000000061c2f7981 */ /* 0x000ea2000c1e9900 */
[----:B------:R-:W-:-:S04]  /*6ca0*/  ULEA UR9, UP0, UR4, UR12, 0x3 ;  /* 0x0000000c04097291 */ /* 0x000fc8000f80183f */
[----:B------:R-:W-:Y:S02]  /*6cb0*/  ULEA.HI.X UR12, UR4, UR13, UR5, 0x3, UP0 ;  /* 0x0000000d040c7291 */ /* 0x000fe400080f1c05 */
[----:B------:R-:W-:-:S04]  /*6cc0*/  IMAD.U32 R34, RZ, RZ, UR9 ;  /* 0x00000009ff227e24 */ /* 0x000fc8000f8e00ff */
[----:B------:R-:W-:Y:S02]  /*6cd0*/  MOV R35, UR12 ;  /* 0x0000000c00237c02 */ /* 0x000fe40008000f00 */
[----:B------:R-:W-:-:S03]  /*6ce0*/  IADD3 R36, P0, R28, UR15, RZ ;  /* 0x0000000f1c247c10 */ /* 0x000fc6000ff1e0ff */
[----:B------:R-:W3:Y:S01]  /*6cf0*/  LDG.E.64 R32, desc[UR6][R34.64] ;  /* 0x0000000622207981 */ /* 0x000ee2000c1e1b00 */
[----:B------:R-:W-:-:S03]  /*6d00*/  IADD3.X R37, R29, UR14, RZ, P0, !PT ;  /* 0x0000000e1d257c10 */ /* 0x000fc600087fe4ff */
[----:B------:R-:W4:Y:S01]  /*6d10*/  LDG.E.64 R30, desc[UR6][R34.64+0x8] ;  /* 0x00000806221e7981 */ /* 0x000f22000c1e1b00 */
[----:B------:R-:W-:-:S03]  /*6d20*/  IADD3 R48, P0, R36, UR15, RZ ;  /* 0x0000000f24307c10 */ /* 0x000fc6000ff1e0ff */
[----:B------:R0:W5:Y:S01]  /*6d30*/  LDG.E.CONSTANT R39, desc[UR6][R36.64] ;  /* 0x0000000624277981 */ /* 0x000162000c1e9900 */
[----:B------:R-:W-:-:S03]  /*6d40*/  IADD3.X R49, R37, UR14, RZ, P0, !PT ;  /* 0x0000000e25317c10 */ /* 0x000fc600087fe4ff */
[----:B------:R-:W4:Y:S04]  /*6d50*/  LDG.E.64 R6, desc[UR6][R34.64+0x10] ;  /* 0x0000100622067981 */ /* 0x000f28000c1e1b00 */
[----:B------:R-:W4:Y:S01]  /*6d60*/  LDG.E.CONSTANT R41, desc[UR6][R48.64] ;  /* 0x0000000630297981 */ /* 0x000f22000c1e9900 */
[----:B------:R-:W-:-:S03]  /*6d70*/  IADD3 R18, P0, R48, UR15, RZ ;  /* 0x0000000f30127c10 */ /* 0x000fc6000ff1e0ff */
[----:B------:R-:W4:Y:S01]  /*6d80*/  LDG.E.64 R28, desc[UR6][R34.64+0x18] ;  /* 0x00001806221c7981 */ /* 0x000f22000c1e1b00 */
[----:B------:R-:W-:-:S05]  /*6d90*/  IADD3.X R19, R49, UR14, RZ, P0, !PT ;  /* 0x0000000e31137c10 */ /* 0x000fca00087fe4ff */
[----:B------:R1:W4:Y:S01]  /*6da0*/  LDG.E.CONSTANT R43, desc[UR6][R18.64] ;  /* 0x00000006122b7981 */ /* 0x000322000c1e9900 */
[----:B0-----:R-:W-:Y:S02]  /*6db0*/  IMAD.MOV.U32 R36, RZ, RZ, R2 ;  /* 0x000000ffff247224 */ /* 0x001fe400078e0002 */
[----:B------:R-:W-:Y:S01]  /*6dc0*/  IMAD.MOV.U32 R37, RZ, RZ, R5 ;  /* 0x000000ffff257224 */ /* 0x000fe200078e0005 */
[----:B-1----:R-:W-:-:S04]  /*6dd0*/  IADD3 R18, P0, R18, UR15, RZ ;  /* 0x0000000f12127c10 */ /* 0x002fc8000ff1e0ff */
[----:B------:R-:W-:Y:S02]  /*6de0*/  IADD3.X R19, R19, UR14, RZ, P0, !PT ;  /* 0x0000000e13137c10 */ /* 0x000fe400087fe4ff */
[----:B--2---:R-:W-:Y:S01]  /*6df0*/  SHF.R.S32.HI R45, RZ, 0x1f, R47 ;  /* 0x0000001fff2d7819 */ /* 0x004fe2000001142f */
[----:B---3--:R-:W-:Y:S02]  /*6e00*/  IMAD R33, R33, R47, RZ ;  /* 0x0000002f21217224 */ /* 0x008fe400078e02ff */
[----:B------:R-:W-:-:S04]  /*6e10*/  IMAD.WIDE.U32 R36, R47, R32, R36 ;  /* 0x000000202f247225 */ /* 0x000fc800078e0024 */
[----:B------:R-:W-:Y:S01]  /*6e20*/  IMAD R33, R32, R45, R33 ;  /* 0x0000002d20217224 */ /* 0x000fe200078e0221 */
[----:B-----5:R-:W-:Y:S01]  /*6e30*/  SHF.R.S32.HI R5, RZ, 0x1f, R39 ;  /* 0x0000001fff057819 */ /* 0x020fe20000011427 */
[----:B----4-:R-:W-:Y:S01]  /*6e40*/  IMAD R2, R31, R39, RZ ;  /* 0x000000271f027224 */ /* 0x010fe200078e02ff */
[----:B------:R-:W2:Y:S02]  /*6e50*/  LDG.E.64 R44, desc[UR6][R34.64+0x30] ;  /* 0x00003006222c7981 */ /* 0x000ea4000c1e1b00 */
[----:B------:R-:W-:Y:S01]  /*6e60*/  IADD3 R37, R37, R33, RZ ;  /* 0x0000002125257210 */ /* 0x000fe20007ffe0ff */
[----:B------:R-:W-:Y:S01]  /*6e70*/  IMAD R5, R30, R5, R2 ;  /* 0x000000051e057224 */ /* 0x000fe200078e0202 */
[----:B------:R-:W3:Y:S01]  /*6e80*/  LDG.E.64 R32, desc[UR6][R34.64+0x20] ;  /* 0x0000200622207981 */ /* 0x000ee2000c1e1b00 */
[----:B------:R-:W-:Y:S01]  /*6e90*/  IMAD.WIDE.U32 R30, R39, R30, R36 ;  /* 0x0000001e271e7225 */ /* 0x000fe200078e0024 */
[----:B------:R-:W-:-:S03]  /*6ea0*/  IADD3 R36, P0, R18, UR15, RZ ;  /* 0x0000000f12247c10 */ /* 0x000fc6000ff1e0ff */
[----:B------:R-:W-:Y:S01]  /*6eb0*/  IMAD.IADD R31, R31, 0x1, R5 ;  /* 0x000000011f1f7824 */ /* 0x000fe200078e0205 */
[----:B------:R-:W-:Y:S01]  /*6ec0*/  SHF.R.S32.HI R39, RZ, 0x1f, R41 ;  /* 0x0000001fff277819 */ /* 0x000fe20000011429 */
[----:B------:R-:W4:Y:S01]  /*6ed0*/  LDG.E.CONSTANT R5, desc[UR6][R18.64] ;  /* 0x0000000612057981 */ /* 0x000f22000c1e9900 */
[----:B------:R-:W-:Y:S01]  /*6ee0*/  IMAD R2, R7, R41, RZ ;  /* 0x0000002907027224 */ /* 0x000fe200078e02ff */
[----:B------:R-:W-:Y:S01]  /*6ef0*/  IADD3.X R37, R19, UR14, RZ, P0, !PT ;  /* 0x0000000e13257c10 */ /* 0x000fe200087fe4ff */
[----:B------:R-:W-:Y:S01]  /*6f00*/  IMAD.WIDE.U32 R40, R41, R6, R30 ;  /* 0x0000000629287225 */ /* 0x000fe200078e001e */
[----:B------:R-:W-:-:S03]  /*6f10*/  IADD3 R30, P0, R36, UR15, RZ ;  /* 0x0000000f241e7c10 */ /* 0x000fc6000ff1e0ff */
[----:B------:R-:W-:Y:S02]  /*6f20*/  IMAD R7, R6, R39, R2 ;  /* 0x0000002706077224 */ /* 0x000fe400078e0202 */
[----:B------:R-:W5:Y:S04]  /*6f30*/  LDG.E.CONSTANT R39, desc[UR6][R36.64] ;  /* 0x0000000624277981 */ /* 0x000f68000c1e9900 */
[----:B------:R-:W2:Y:S01]  /*6f40*/  LDG.E.64 R18, desc[UR6][R34.64+0x28] ;  /* 0x0000280622127981 */ /* 0x000ea2000c1e1b00 */
[----:B------:R-:W-:Y:S02]  /*6f50*/  IADD3.X R31, R37, UR14, RZ, P0, !PT ;  /* 0x0000000e251f7c10 */ /* 0x000fe400087fe4ff */
[----:B------:R-:W-:-:S03]  /*6f60*/  IADD3 R6, P0, R30, UR15, RZ ;  /* 0x0000000f1e067c10 */ /* 0x000fc6000ff1e0ff */
[----:B------:R4:W2:Y:S01]  /*6f70*/  LDG.E.CONSTANT R47, desc[UR6][R30.64] ;  /* 0x000000061e2f7981 */ /* 0x0008a2000c1e9900 */
[----:B------:R-:W-:Y:S01]  /*6f80*/  SHF.R.S32.HI R49, RZ, 0x1f, R43 ;  /* 0x0000001fff317819 */ /* 0x000fe2000001142b */
[----:B------:R-:W-:Y:S01]  /*6f90*/  IMAD.IADD R41, R41, 0x1, R7 ;  /* 0x0000000129297824 */ /* 0x000fe200078e0207 */
[----:B------:R-:W-:Y:S01]  /*6fa0*/  IADD3.X R7, R31, UR14, RZ, P0, !PT ;  /* 0x0000000e1f077c10 */ /* 0x000fe200087fe4ff */
[----:B------:R-:W-:Y:S01]  /*6fb0*/  IMAD R2, R29, R43, RZ ;  /* 0x0000002b1d027224 */ /* 0x000fe200078e02ff */
[----:B------:R-:W2:Y:S03]  /*6fc0*/  LDG.E.64 R36, desc[UR6][R34.64+0x38] ;  /* 0x0000380622247981 */ /* 0x000ea6000c1e1b00 */
[----:B------:R-:W-:Y:S02]  /*6fd0*/  IMAD R49, R28, R49, R2 ;  /* 0x000000311c317224 */ /* 0x000fe400078e0202 */
[----:B------:R-:W-:-:S02]  /*6fe0*/  IMAD.WIDE.U32 R28, R43, R28, R40 ;  /* 0x0000001c2b1c7225 */ /* 0x000fc400078e0028 */
[----:B------:R-:W2:Y:S03]  /*6ff0*/  LDG.E.CONSTANT R41, desc[UR6][R6.64] ;  /* 0x0000000606297981 */ /* 0x000ea6000c1e9900 */
[----:B------:R-:W-:Y:S02]  /*7000*/  IADD3 R29, R29, R49, RZ ;  /* 0x000000311d1d7210 */ /* 0x000fe40007ffe0ff */
[----:B------:R-:W-:Y:S01]  /*7010*/  IADD3 R38, P4, R38, -0x8, RZ ;  /* 0xfffffff826267810 */ /* 0x000fe20007f9e0ff */
[----:B------:R-:W-:Y:S01]  /*7020*/  UIADD3 UR4, UP0, UR4, 0x8, URZ ;  /* 0x0000000804047890 */ /* 0x000fe2000ff1e03f */
[----:B------:R-:W-:Y:S02]  /*7030*/  PLOP3.LUT P0, PT, PT, PT, PT, 0x8, 0x0 ;  /* 0x000000000000781c */ /* 0x000fe40003f0e170 */
[----:B------:R-:W-:Y:S01]  /*7040*/  IADD3.X R24, R24, -0x1, RZ, P4, !PT ;  /* 0xffffffff18187810 */ /* 0x000fe200027fe4ff */
[----:B------:R-:W-:Y:S01]  /*7050*/  UIADD3.X UR5, URZ, UR5, URZ, UP0, !UPT ;  /* 0x000000053f057290 */ /* 0x000fe200087fe43f */
[----:B----4-:R-:W-:Y:S01]  /*7060*/  SHF.R.S32.HI R31, RZ, 0x1f, R5 ;  /* 0x0000001fff1f7819 */ /* 0x010fe20000011405 */
[----:B---3--:R-:W-:-:S02]  /*7070*/  IMAD R2, R33, R5, RZ ;  /* 0x0000000521027224 */ /* 0x008fc400078e02ff */
[----:B------:R-:W-:-:S04]  /*7080*/  IMAD.WIDE.U32 R28, R5, R32, R28 ;  /* 0x00000020051c7225 */ /* 0x000fc800078e001c */
[----:B------:R-:W-:Y:S01]  /*7090*/  IMAD R31, R32, R31, R2 ;  /* 0x0000001f201f7224 */ /* 0x000fe200078e0202 */
[----:B-----5:R-:W-:-:S03]  /*70a0*/  SHF.R.S32.HI R5, RZ, 0x1f, R39 ;  /* 0x0000001fff057819 */ /* 0x020fc60000011427 */
[----:B------:R-:W-:Y:S02]  /*70b0*/  IMAD.IADD R29, R29, 0x1, R31 ;  /* 0x000000011d1d7824 */ /* 0x000fe400078e021f */
[----:B--2---:R-:W-:-:S04]  /*70c0*/  IMAD R2, R19, R39, RZ ;  /* 0x0000002713027224 */ /* 0x004fc800078e02ff */
[----:B------:R-:W-:Y:S02]  /*70d0*/  IMAD R5, R18, R5, R2 ;  /* 0x0000000512057224 */ /* 0x000fe400078e0202 */
[----:B------:R-:W-:-:S04]  /*70e0*/  IMAD.WIDE.U32 R18, R39, R18, R28 ;  /* 0x0000001227127225 */ /* 0x000fc800078e001c */
        /* <DEDUP_REMOVED lines=12> */
[----:B------:R-:W-:Y:S02]  /*71b0*/  IMAD.IADD R5, R19, 0x1, R5 ;  /* 0x0000000113057824 */ /* 0x000fe400078e0205 */
[----:B------:R-:W-:-:S07]  /*71c0*/  IMAD.MOV.U32 R2, RZ, RZ, R18 ;  /* 0x000000ffff027224 */ /* 0x000fce00078e0012 */
.L_x_2648:
[----:B------:R-:W-:-:S04]  /*71d0*/  ISETP.NE.U32.AND P3, PT, R38, RZ, PT ;  /* 0x000000ff2600720c */ /* 0x000fc80003f65070 */
[----:B------:R-:W-:-:S13]  /*71e0*/  ISETP.NE.OR.EX P0, PT, R24, RZ, P0, P3 ;  /* 0x000000ff1800720c */ /* 0x000fda0000705730 */
[----:B------:R-:W-:Y:S05]  /*71f0*/  @!P0 BRA `(.L_x_2644) ;  /* 0x0000000000c88947 */ /* 0x000fea0003800000 */
.L_x_2645:
[----:B------:R-:W-:Y:S01]  /*7200*/  ULEA UR9, UP0, UR4, UR18, 0x3 ;  /* 0x0000001204097291 */ /* 0x000fe2000f80183f */
[----:B------:R0:W2:Y:S03]  /*7210*/  LDG.E.CONSTANT R43, desc[UR6][R28.64] ;  /* 0x000000061c2b7981 */ /* 0x0000a6000c1e9900 */
        /* <DEDUP_REMOVED lines=10> */
[----:B0-----:R-:W-:Y:S01]  /*72c0*/  IADD3 R28, P0, R34, UR15, RZ ;  /* 0x0000000f221c7c10 */ /* 0x001fe2000ff1e0ff */
[----:B------:R-:W4:Y:S04]  /*72d0*/  LDG.E.64 R18, desc[UR6][R6.64+0x10] ;  /* 0x0000100606127981 */ /* 0x000f28000c1e1b00 */
[----:B------:R-:W4:Y:S01]  /*72e0*/  LDG.E.CONSTANT R45, desc[UR6][R34.64] ;  /* 0x00000006222d7981 */ /* 0x000f22000c1e9900 */
[----:B------:R-:W-:-:S03]  /*72f0*/  IADD3.X R29, R35, UR14, RZ, P0, !PT ;  /* 0x0000000e231d7c10 */ /* 0x000fc600087fe4ff */
[----:B------:R0:W4:Y:S04]  /*7300*/  LDG.E.64 R36, desc[UR6][R6.64+0x18] ;  /* 0x0000180606247981 */ /* 0x000128000c1e1b00 */
[----:B------:R1:W4:Y:S01]  /*7310*/  LDG.E.CONSTANT R47, desc[UR6][R28.64] ;  /* 0x000000061c2f7981 */ /* 0x000322000c1e9900 */
[----:B0-----:R-:W-:Y:S01]  /*7320*/  MOV R7, R5 ;  /* 0x0000000500077202 */ /* 0x001fe20000000f00 */
[----:B------:R-:W-:Y:S01]  /*7330*/  IMAD.MOV.U32 R6, RZ, RZ, R2 ;  /* 0x000000ffff067224 */ /* 0x000fe200078e0002 */
[----:B------:R-:W-:-:S04]  /*7340*/  IADD3 R38, P0, R38, -0x4, RZ ;  /* 0xfffffffc26267810 */ /* 0x000fc80007f1e0ff */
[----:B------:R-:W-:Y:S02]  /*7350*/  IADD3.X R24, R24, -0x1, RZ, P0, !PT ;  /* 0xffffffff18187810 */ /* 0x000fe400007fe4ff */
[----:B------:R-:W-:-:S04]  /*7360*/  ISETP.NE.U32.AND P0, PT, R38, RZ, PT ;  /* 0x000000ff2600720c */ /* 0x000fc80003f05070 */
[----:B------:R-:W-:Y:S01]  /*7370*/  ISETP.NE.AND.EX P0, PT, R24, RZ, PT, P0 ;  /* 0x000000ff1800720c */ /* 0x000fe20003f05300 */
[----:B------:R-:W-:Y:S01]  /*7380*/  UIADD3 UR4, UP0, UR4, 0x4, URZ ;  /* 0x0000000404047890 */ /* 0x000fe2000ff1e03f */
[----:B-1----:R-:W-:-:S03]  /*7390*/  IADD3 R28, P3, R28, UR15, RZ ;  /* 0x0000000f1c1c7c10 */ /* 0x002fc6000ff7e0ff */
[----:B------:R-:W-:Y:S01]  /*73a0*/  UIADD3.X UR5, URZ, UR5, URZ, UP0, !UPT ;  /* 0x000000053f057290 */ /* 0x000fe200087fe43f */
[----:B------:R-:W-:Y:S02]  /*73b0*/  IADD3.X R29, R29, UR14, RZ, P3, !PT ;  /* 0x0000000e1d1d7c10 */ /* 0x000fe40009ffe4ff */
[----:B--2---:R-:W-:Y:S01]  /*73c0*/  SHF.R.S32.HI R42, RZ, 0x1f, R43 ;  /* 0x0000001fff2a7819 */ /* 0x004fe2000001142b */
[-C--:B---3--:R-:W-:Y:S02]  /*73d0*/  IMAD R33, R33, R43.reuse, RZ ;  /* 0x0000002b21217224 */ /* 0x088fe400078e02ff */
[----:B------:R-:W-:-:S04]  /*73e0*/  IMAD.WIDE.U32 R40, R32, R43, R6 ;  /* 0x0000002b20287225 */ /* 0x000fc800078e0006 */
[----:B------:R-:W-:Y:S01]  /*73f0*/  IMAD R33, R32, R42, R33 ;  /* 0x0000002a20217224 */ /* 0x000fe200078e0221 */
[----:B-----5:R-:W-:Y:S01]  /*7400*/  SHF.R.S32.HI R2, RZ, 0x1f, R39 ;  /* 0x0000001fff027819 */ /* 0x020fe20000011427 */
[-C--:B----4-:R-:W-:Y:S02]  /*7410*/  IMAD R5, R31, R39.reuse, RZ ;  /* 0x000000271f057224 */ /* 0x090fe400078e02ff */
[----:B------:R-:W-:Y:S02]  /*7420*/  IMAD.IADD R41, R41, 0x1, R33 ;  /* 0x0000000129297824 */ /* 0x000fe400078e0221 */
[C---:B------:R-:W-:Y:S02]  /*7430*/  IMAD R5, R30.reuse, R2, R5 ;  /* 0x000000021e057224 */ /* 0x040fe400078e0205 */
[----:B------:R-:W-:Y:S01]  /*7440*/  IMAD.WIDE.U32 R6, R30, R39, R40 ;  /* 0x000000271e067225 */ /* 0x000fe200078e0028 */
[----:B------:R-:W-:-:S03]  /*7450*/  SHF.R.S32.HI R2, RZ, 0x1f, R45 ;  /* 0x0000001fff027819 */ /* 0x000fc6000001142d */
[----:B------:R-:W-:Y:S02]  /*7460*/  IMAD.IADD R7, R7, 0x1, R5 ;  /* 0x0000000107077824 */ /* 0x000fe400078e0205 */
        /* <DEDUP_REMOVED lines=8> */
[----:B------:R-:W-:Y:S02]  /*74f0*/  IMAD.IADD R5, R7, 0x1, R5 ;  /* 0x0000000107057824 */ /* 0x000fe400078e0205 */
[----:B------:R-:W-:Y:S01]  /*7500*/  IMAD.MOV.U32 R2, RZ, RZ, R6 ;  /* 0x000000ffff027224 */ /* 0x000fe200078e0006 */
[----:B------:R-:W-:Y:S06]  /*7510*/  @P0 BRA `(.L_x_2645) ;  /* 0xfffffffc00380947 */ /* 0x000fec000383ffff */
.L_x_2644:
        /* <DEDUP_REMOVED lines=9> */
[----:B------:R-:W-:-:S03]  /*75b0*/  MOV R6, UR9 ;  /* 0x0000000900067c02 */ /* 0x000fc60008000f00 */
        /* <DEDUP_REMOVED lines=14> */
[----:B------:R-:W-:Y:S02]  /*76a0*/  MOV R29, R5 ;  /* 0x00000005001d7202 */ /* 0x000fe40000000f00 */
[----:B---3--:R-:W-:Y:S01]  /*76b0*/  SHF.R.S32.HI R33, RZ, 0x1f, R31 ;  /* 0x0000001fff217819 */ /* 0x008fe2000001141f */
[----:B--2---:R-:W-:Y:S02]  /*76c0*/  IMAD R19, R19, R31, RZ ;  /* 0x0000001f13137224 */ /* 0x004fe400078e02ff */
[----:B------:R-:W-:-:S04]  /*76d0*/  IMAD.WIDE.U32 R28, R31, R18, R28 ;  /* 0x000000121f1c7225 */ /* 0x000fc800078e001c */
[----:B------:R-:W-:Y:S02]  /*76e0*/  IMAD R19, R18, R33, R19 ;  /* 0x0000002112137224 */ /* 0x000fe400078e0213 */
[----:B------:R-:W-:Y:S02]  /*76f0*/  IMAD.MOV.U32 R2, RZ, RZ, R28 ;  /* 0x000000ffff027224 */ /* 0x000fe400078e001c */
[----:B------:R-:W-:Y:S01]  /*7700*/  IMAD.IADD R5, R29, 0x1, R19 ;  /* 0x000000011d057824 */ /* 0x000fe200078e0213 */
[----:B------:R-:W-:Y:S06]  /*7710*/  @!P0 BRA `(.L_x_2649) ;  /* 0x0000000000708947 */ /* 0x000fec0003800000 */
[----:B------:R-:W-:Y:S01]  /*7720*/  USHF.L.U32 UR5, UR10, 0x2, URZ ;  /* 0x000000020a057899 */ /* 0x000fe2000800063f */
[----:B------:R-:W-:Y:S01]  /*7730*/  ISETP.NE.U32.AND P0, PT, R25, 0x2, PT ;  /* 0x000000021900780c */ /* 0x000fe20003f05070 */
[----:B------:R-:W-:-:S03]  /*7740*/  USHF.L.U64.HI UR4, UR10, 0x2, UR11 ;  /* 0x000000020a047899 */ /* 0x000fc6000801020b */
[----:B------:R-:W-:Y:S02]  /*7750*/  ISETP.NE.AND.EX P0, PT, RZ, RZ, PT, P0 ;  /* 0x000000ffff00720c */ /* 0x000fe40003f05300 */
[----:B------:R-:W-:-:S04]  /*7760*/  IADD3 R28, P3, R12, UR5, RZ ;  /* 0x000000050c1c7c10 */ /* 0x000fc8000ff7e0ff */
[----:B------:R-:W-:Y:S02]  /*7770*/  IADD3.X R29, R13, UR4, RZ, P3, !PT ;  /* 0x000000040d1d7c10 */ /* 0x000fe40009ffe4ff */
[----:B------:R-:W2:Y:S04]  /*7780*/  LDG.E.64 R12, desc[UR6][R6.64+0x8] ;  /* 0x00000806060c7981 */ /* 0x000ea8000c1e1b00 */
[----:B------:R-:W3:Y:S01]  /*7790*/  LDG.E.CONSTANT R35, desc[UR6][R28.64] ;  /* 0x000000061c237981 */ /* 0x000ee2000c1e9900 */
[----:B------:R-:W-:-:S03]  /*77a0*/  @P0 IADD3 R32, P3, R28, UR5, RZ ;  /* 0x000000051c200c10 */ /* 0x000fc6000ff7e0ff */
[----:B------:R-:W4:Y:S01]  /*77b0*/  @P0 LDG.E.64 R18, desc[UR6][R6.64+0x10] ;  /* 0x0000100606120981 */ /* 0x000f22000c1e1b00 */
[----:B------:R-:W-:-:S06]  /*77c0*/  @P0 IADD3.X R33, R29, UR4, RZ, P3, !PT ;  /* 0x000000041d210c10 */ /* 0x000fcc0009ffe4ff */
[----:B------:R-:W4:Y:S01]  /*77d0*/  @P0 LDG.E.CONSTANT R33, desc[UR6][R32.64] ;  /* 0x0000000620210981 */ /* 0x000f22000c1e9900 */
[----:B------:R-:W-:Y:S01]  /*77e0*/  MOV R30, R2 ;  /* 0x00000002001e7202 */ /* 0x000fe20000000f00 */
[----:B------:R-:W-:Y:S01]  /*77f0*/  IMAD.MOV.U32 R31, RZ, RZ, R5 ;  /* 0x000000ffff1f7224 */ /* 0x000fe200078e0005 */
[----:B---3--:R-:W-:Y:S01]  /*7800*/  SHF.R.S32.HI R37, RZ, 0x1f, R35 ;  /* 0x0000001fff257819 */ /* 0x008fe20000011423 */
[----:B--2---:R-:W-:Y:S02]  /*7810*/  IMAD R13, R13, R35, RZ ;  /* 0x000000230d0d7224 */ /* 0x004fe400078e02ff */
[----:B------:R-:W-:-:S04]  /*7820*/  IMAD.WIDE.U32 R30, R35, R12, R30 ;  /* 0x0000000c231e7225 */ /* 0x000fc800078e001e */
[----:B------:R-:W-:Y:S02]  /*7830*/  IMAD R13, R12, R37, R13 ;  /* 0x000000250c0d7224 */ /* 0x000fe400078e020d */
[----:B------:R-:W-:-:S03]  /*7840*/  IMAD.MOV.U32 R2, RZ, RZ, R30 ;  /* 0x000000ffff027224 */ /* 0x000fc600078e001e */
[----:B------:R-:W-:Y:S01]  /*7850*/  IADD3 R5, R31, R13, RZ ;  /* 0x0000000d1f057210 */ /* 0x000fe20007ffe0ff */
[----:B----4-:R-:W-:Y:S01]  /*7860*/  @P0 IMAD R12, R19, R33, RZ ;  /* 0x00000021130c0224 */ /* 0x010fe200078e02ff */
[----:B------:R-:W-:Y:S01]  /*7870*/  @P0 SHF.R.S32.HI R13, RZ, 0x1f, R33 ;  /* 0x0000001fff0d0819 */ /* 0x000fe20000011421 */
[----:B------:R-:W-:Y:S02]  /*7880*/  @P0 IMAD.MOV.U32 R6, RZ, RZ, R2 ;  /* 0x000000ffff060224 */ /* 0x000fe400078e0002 */
[----:B------:R-:W-:Y:S02]  /*7890*/  @P0 IMAD.MOV.U32 R7, RZ, RZ, R5 ;  /* 0x000000ffff070224 */ /* 0x000fe400078e0005 */
[----:B------:R-:W-:Y:S02]  /*78a0*/  @P0 IMAD R13, R18, R13, R12 ;  /* 0x0000000d120d0224 */ /* 0x000fe400078e020c */
[----:B------:R-:W-:-:S04]  /*78b0*/  @P0 IMAD.WIDE.U32 R18, R33, R18, R6 ;  /* 0x0000001221120225 */ /* 0x000fc800078e0006 */
[----:B------:R-:W-:Y:S01]  /*78c0*/  @P0 IMAD.MOV.U32 R2, RZ, RZ, R18 ;  /* 0x000000ffff020224 */ /* 0x000fe200078e0012 */
[----:B------:R-:W-:-:S07]  /*78d0*/  @P0 IADD3 R5, R19, R13, RZ ;  /* 0x0000000d13050210 */ /* 0x000fce0007ffe0ff */
.L_x_2649:
        /* <DEDUP_REMOVED lines=29> */
.L_x_2653:
        /* <DEDUP_REMOVED lines=18> */
[----:B------:R-:W-:Y:S01]  /*7bd0*/  IADD3 R44, P3, R18, UR15, RZ ;  /* 0x0000000f122c7c10 */ /* 0x000fe2000ff7e0ff */
[----:B------:R-:W-:Y:S01]  /*7be0*/  IMAD.MOV.U32 R34, RZ, RZ, R24 ;  /* 0x000000ffff227224 */ /* 0x000fe200078e0018 */
        /* <DEDUP_REMOVED lines=17> */
[----:B-----5:R-:W-:Y:S01]  /*7d00*/  IMAD R13, R13, R39, RZ ;  /* 0x000000270d0d7224 */ /* 0x020fe200078e02ff */
[----:B------:R-:W-:-:S02]  /*7d10*/  IADD3 R7, R7, R49, RZ ;  /* 0x0000003107077210 */ /* 0x000fc40007ffe0ff */
[----:B------:R-:W-:Y:S02]  /*7d20*/  IADD3.X R43, R19, UR14, RZ, P3, !PT ;  /* 0x0000000e132b7c10 */ /* 0x000fe40009ffe4ff */
        /* <DEDUP_REMOVED lines=20> */
[----:B------:R-:W-:Y:S02]  /*7e70*/  IADD3 R31, R31, R43, RZ ;  /* 0x0000002b1f1f7210 */ /* 0x000fe40007ffe0ff */
[----:B------:R-:W-:Y:S01]  /*7e80*/  IADD3.X R7, R19, UR14, RZ, P3, !PT ;  /* 0x0000000e13077c10 */ /* 0x000fe20009ffe4ff */
[----:B----4-:R-:W-:Y:S01]  /*7e90*/  IMAD R18, R35, R51, RZ ;  /* 0x0000003323127224 */ /* 0x010fe200078e02ff */
[----:B------:R-:W-:Y:S02]  /*7ea0*/  SHF.R.S32.HI R43, RZ, 0x1f, R51 ;  /* 0x0000001fff2b7819 */ /* 0x000fe40000011433 */
[----:B------:R-:W-:Y:S01]  /*7eb0*/  IADD3 R46, P3, R6, UR15, RZ ;  /* 0x0000000f062e7c10 */ /* 0x000fe2000ff7e0ff */
[----:B------:R5:W2:Y:S02]  /*7ec0*/  LDG.E.CONSTANT R45, desc[UR6][R6.64] ;  /* 0x00000006062d7981 */ /* 0x000aa4000c1e9900 */
[----:B------:R-:W-:Y:S02]  /*7ed0*/  IMAD R43, R34, R43, R18 ;  /* 0x0000002b222b7224 */ /* 0x000fe400078e0212 */
[----:B------:R-:W3:Y:S01]  /*7ee0*/  LDG.E.64 R18, desc[UR6][R32.64+0x40] ;  /* 0x0000400620127981 */ /* 0x000ee2000c1e1b00 */
[----:B------:R-:W-:Y:S01]  /*7ef0*/  IADD3.X R47, R7, UR14, RZ, P3, !PT ;  /* 0x0000000e072f7c10 */ /* 0x000fe20009ffe4ff */
[----:B------:R-:W-:-:S04]  /*7f00*/  IMAD.WIDE.U32 R34, R51, R34, R30 ;  /* 0x0000002233227225 */ /* 0x000fc800078e001e */
[----:B------:R0:W4:Y:S01]  /*7f10*/  LDG.E.CONSTANT R49, desc[UR6][R46.64] ;  /* 0x000000062e317981 */ /* 0x000122000c1e9900 */
[----:B------:R-:W-:-:S03]  /*7f20*/  IMAD.IADD R35, R35, 0x1, R43 ;  /* 0x0000000123237824 */ /* 0x000fc600078e022b */
[----:B------:R-:W4:Y:S01]  /*7f30*/  LDG.E.64 R42, desc[UR6][R32.64+0x48] ;  /* 0x00004806202a7981 */ /* 0x000f22000c1e1b00 */
[----:B------:R-:W-:Y:S01]  /*7f40*/  IADD3 R30, P3, R46, UR15, RZ ;  /* 0x0000000f2e1e7c10 */ /* 0x000fe2000ff7e0ff */
[----:B-----5:R-:W-:Y:S01]  /*7f50*/  IMAD R6, R13, R39, RZ ;  /* 0x000000270d067224 */ /* 0x020fe200078e02ff */
[----:B------:R-:W-:Y:S02]  /*7f60*/  SHF.R.S32.HI R51, RZ, 0x1f, R39 ;  /* 0x0000001fff337819 */ /* 0x000fe40000011427 */
[----:B------:R-:W-:-:S03]  /*7f70*/  IADD3.X R31, R47, UR14, RZ, P3, !PT ;  /* 0x0000000e2f1f7c10 */ /* 0x000fc60009ffe4ff */
[----:B------:R-:W-:Y:S02]  /*7f80*/  IMAD R51, R12, R51, R6 ;  /* 0x000000330c337224 */ /* 0x000fe400078e0206 */
[----:B------:R-:W-:Y:S02]  /*7f90*/  IMAD.WIDE.U32 R6, R39, R12, R34 ;  /* 0x0000000c27067225 */ /* 0x000fe400078e0022 */
[----:B------:R2:W5:Y:S04]  /*7fa0*/  LDG.E.CONSTANT R39, desc[UR6][R30.64] ;  /* 0x000000061e277981 */ /* 0x000568000c1e9900 */
        /* <DEDUP_REMOVED lines=8> */
[----:B------:R-:W5:Y:S04]  /*8030*/  LDG.E.CONSTANT R41, desc[UR6][R34.64] ;  /* 0x0000000622297981 */ /* 0x000f68000c1e9900 */
[----:B------:R-:W5:Y:S01]  /*8040*/  LDG.E.64 R28, desc[UR6][R32.64+0x58] ;  /* 0x00005806201c7981 */ /* 0x000f62000c1e1b00 */
[----:B------:R-:W-:Y:S02]  /*8050*/  IADD3 R7, R7, R47, RZ ;  /* 0x0000002f07077210 */ /* 0x000fe40007ffe0ff */
[----:B--2---:R-:W-:Y:S01]  /*8060*/  SHF.R.S32.HI R31, RZ, 0x1f, R45 ;  /* 0x0000001fff1f7819 */ /* 0x004fe2000001142d */
[----:B---3--:R-:W-:-:S04]  /*8070*/  IMAD R19, R19, R45, RZ ;  /* 0x0000002d13137224 */ /* 0x008fc800078e02ff */
[----:B------:R-:W-:Y:S02]  /*8080*/  IMAD R31, R18, R31, R19 ;  /* 0x0000001f121f7224 */ /* 0x000fe400078e0213 */
[----:B------:R-:W-:Y:S01]  /*8090*/  IMAD.WIDE.U32 R18, R45, R18, R6 ;  /* 0x000000122d127225 */ /* 0x000fe200078e0006 */
[----:B----4-:R-:W-:Y:S02]  /*80a0*/  SHF.R.S32.HI R7, RZ, 0x1f, R49 ;  /* 0x0000001fff077819 */ /* 0x010fe40000011431 */
[----:B------:R-:W-:Y:S01]  /*80b0*/  IADD3 R6, P3, R34, UR15, RZ ;  /* 0x0000000f22067c10 */ /* 0x000fe2000ff7e0ff */
[----:B------:R-:W-:Y:S02]  /*80c0*/  IMAD R24, R43, R49, RZ ;  /* 0x000000312b187224 */ /* 0x000fe400078e02ff */
[----:B------:R-:W-:Y:S02]  /*80d0*/  IMAD.IADD R19, R19, 0x1, R31 ;  /* 0x0000000113137824 */ /* 0x000fe400078e021f */
[----:B------:R-:W-:Y:S01]  /*80e0*/  IMAD R43, R42, R7, R24 ;  /* 0x000000072a2b7224 */ /* 0x000fe200078e0218 */
[----:B------:R-:W-:Y:S01]  /*80f0*/  IADD3.X R7, R35, UR14, RZ, P3, !PT ;  /* 0x0000000e23077c10 */ /* 0x000fe20009ffe4ff */
[----:B------:R-:W-:Y:S01]  /*8100*/  IMAD.WIDE.U32 R30, R49, R42, R18 ;  /* 0x0000002a311e7225 */ /* 0x000fe200078e0012 */
[----:B------:R-:W-:Y:S01]  /*8110*/  IADD3 R18, P3, R6, UR15, RZ ;  /* 0x0000000f06127c10 */ /* 0x000fe2000ff7e0ff */
[----:B------:R-:W2:Y:S02]  /*8120*/  LDG.E.64 R34, desc[UR6][R32.64+0x60] ;  /* 0x0000600620227981 */ /* 0x000ea4000c1e1b00 */
[----:B------:R-:W-:-:S02]  /*8130*/  IMAD.IADD R31, R31, 0x1, R43 ;  /* 0x000000011f1f7824 */ /* 0x000fc400078e022b */
[----:B------:R0:W3:Y:S01]  /*8140*/  LDG.E.CONSTANT R43, desc[UR6][R6.64] ;  /* 0x00000006062b7981 */ /* 0x0000e2000c1e9900 */
[----:B------:R-:W-:Y:S02]  /*8150*/  IADD3.X R19, R7, UR14, RZ, P3, !PT ;  /* 0x0000000e07137c10 */ /* 0x000fe40009ffe4ff */
[----:B-----5:R-:W-:Y:S01]  /*8160*/  SHF.R.S32.HI R47, RZ, 0x1f, R39 ;  /* 0x0000001fff2f7819 */ /* 0x020fe20000011427 */
[----:B------:R-:W-:Y:S02]  /*8170*/  IMAD R13, R13, R39, RZ ;  /* 0x000000270d0d7224 */ /* 0x000fe400078e02ff */
[----:B------:R1:W4:Y:S01]  /*8180*/  LDG.E.CONSTANT R45, desc[UR6][R18.64] ;  /* 0x00000006122d7981 */ /* 0x000322000c1e9900 */
[----:B------:R-:W-:Y:S01]  /*8190*/  IMAD.WIDE.U32 R30, R39, R12, R30 ;  /* 0x0000000c271e7225 */ /* 0x000fe200078e001e */
[----:B------:R-:W-:Y:S02]  /*81a0*/  IADD3 R46, P3, R18, UR15, RZ ;  /* 0x0000000f122e7c10 */ /* 0x000fe4000ff7e0ff */
[----:B------:R-:W5:Y:S01]  /*81b0*/  LDG.E.64 R38, desc[UR6][R32.64+0x70] ;  /* 0x0000700620267981 */ /* 0x000f62000c1e1b00 */
[----:B------:R-:W-:-:S03]  /*81c0*/  IMAD R49, R12, R47, R13 ;  /* 0x0000002f0c317224 */ /* 0x000fc600078e020d */
[----:B------:R-:W5:Y:S01]  /*81d0*/  LDG.E.64 R12, desc[UR6][R32.64+0x68] ;  /* 0x00006806200c7981 */ /* 0x000f62000c1e1b00 */
[----:B------:R-:W-:Y:S02]  /*81e0*/  IADD3.X R47, R19, UR14, RZ, P3, !PT ;  /* 0x0000000e132f7c10 */ /* 0x000fe40009ffe4ff */
[----:B------:R-:W-:Y:S02]  /*81f0*/  IADD3 R31, R31, R49, RZ ;  /* 0x000000311f1f7210 */ /* 0x000fe40007ffe0ff */
[----:B0-----:R-:W-:Y:S01]  /*8200*/  IADD3 R6, P3, R46, UR15, RZ ;  /* 0x0000000f2e067c10 */ /* 0x001fe2000ff7e0ff */
[----:B------:R-:W5:Y:S01]  /*8210*/  LDG.E.CONSTANT R49, desc[UR6][R46.64] ;  /* 0x000000062e317981 */ /* 0x000f62000c1e9900 */
[----:B------:R-:W-:Y:S01]  /*8220*/  SHF.R.S32.HI R51, RZ, 0x1f, R41 ;  /* 0x0000001fff337819 */ /* 0x000fe20000011429 */
[----:B-1----:R-:W-:Y:S01]  /*8230*/  IMAD R18, R29, R41, RZ ;  /* 0x000000291d127224 */ /* 0x002fe200078e02ff */
[----:B------:R-:W-:-:S03]  /*8240*/  IADD3.X R7, R47, UR14, RZ, P3, !PT ;  /* 0x0000000e2f077c10 */ /* 0x000fc60009ffe4ff */
[----:B------:R-:W-:Y:S02]  /*8250*/  IMAD R51, R28, R51, R18 ;  /* 0x000000331c337224 */ /* 0x000fe400078e0212 */
[----:B------:R-:W-:Y:S01]  /*8260*/  IMAD.WIDE.U32 R28, R41, R28, R30 ;  /* 0x0000001c291c7225 */ /* 0x000fe200078e001e */
[----:B------:R-:W5:Y:S04]  /*8270*/  LDG.E.64 R18, desc[UR6][R32.64+0x78] ;  /* 0x0000780620127981 */ /* 0x000f68000c1e1b00 */
[----:B------:R-:W5:Y:S01]  /*8280*/  LDG.E.CONSTANT R31, desc[UR6][R6.64] ;  /* 0x00000006061f7981 */ /* 0x000f62000c1e9900 */
        /* <DEDUP_REMOVED lines=11> */
[----:B----4-:R-:W-:-:S03]  /*8340*/  SHF.R.S32.HI R35, RZ, 0x1f, R45 ;  /* 0x0000001fff237819 */ /* 0x010fc6000001142d */
[----:B------:R-:W-:Y:S02]  /*8350*/  IMAD.IADD R29, R29, 0x1, R41 ;  /* 0x000000011d1d7824 */ /* 0x000fe400078e0229 */
[----:B-----5:R-:W-:-:S04]  /*8360*/  IMAD R13, R13, R45, RZ ;  /* 0x0000002d0d0d7224 */ /* 0x020fc800078e02ff */
[----:B------:R-:W-:Y:S02]  /*8370*/  IMAD R35, R12, R35, R13 ;  /* 0x000000230c237224 */ /* 0x000fe400078e020d */
[----:B------:R-:W-:Y:S01]  /*8380*/  IMAD.WIDE.U32 R12, R45, R12, R28 ;  /* 0x0000000c2d0c7225 */ /* 0x000fe200078e001c */
[----:B------:R-:W-:-:S03]  /*8390*/  SHF.R.S32.HI R29, RZ, 0x1f, R49 ;  /* 0x0000001fff1d7819 */ /* 0x000fc60000011431 */
[----:B------:R-:W-:Y:S01]  /*83a0*/  IMAD R24, R39, R49, RZ ;  /* 0x0000003127187224 */ /* 0x000fe200078e02ff */
[----:B------:R-:W-:-:S03]  /*83b0*/  IADD3 R13, R13, R35, RZ ;  /* 0x000000230d0d7210 */ /* 0x000fc60007ffe0ff */
[----:B------:R-:W-:Y:S02]  /*83c0*/  IMAD R29, R38, R29, R24 ;  /* 0x0000001d261d7224 */ /* 0x000fe400078e0218 */
[----:B------:R-:W-:-:S04]  /*83d0*/  IMAD.WIDE.U32 R12, R49, R38, R12 ;  /* 0x00000026310c7225 */ /* 0x000fc800078e000c */
[----:B------:R-:W-:Y:S01]  /*83e0*/  IMAD.IADD R13, R13, 0x1, R29 ;  /* 0x000000010d0d7824 */ /* 0x000fe200078e021d */
[----:B------:R-:W-:Y:S01]  /*83f0*/  SHF.R.S32.HI R29, RZ, 0x1f, R31 ;  /* 0x0000001fff1d7819 */ /* 0x000fe2000001141f */
[----:B------:R-:W-:-:S04]  /*8400*/  IMAD R19, R19, R31, RZ ;  /* 0x0000001f13137224 */ /* 0x000fc800078e02ff */
[----:B------:R-:W-:Y:S02]  /*8410*/  IMAD R29, R18, R29, R19 ;  /* 0x0000001d121d7224 */ /* 0x000fe400078e0213 */
[----:B------:R-:W-:Y:S01]  /*8420*/  IMAD.WIDE.U32 R18, R31, R18, R12 ;  /* 0x000000121f127225 */ /* 0x000fe200078e000c */
[----:B------:R-:W-:-:S04]  /*8430*/  IADD3 R12, P4, R6, UR15, RZ ;  /* 0x0000000f060c7c10 */ /* 0x000fc8000ff9e0ff */
[----:B------:R-:W-:Y:S01]  /*8440*/  IADD3.X R13, R7, UR14, RZ, P4, !PT ;  /* 0x0000000e070d7c10 */ /* 0x000fe2000a7fe4ff */
[----:B------:R-:W-:Y:S01]  /*8450*/  IMAD.IADD R35, R19, 0x1, R29 ;  /* 0x0000000113237824 */ /* 0x000fe200078e021d */
[----:B------:R-:W-:Y:S01]  /*8460*/  MOV R24, R18 ;  /* 0x0000001200187202 */ /* 0x000fe20000000f00 */
[----:B------:R-:W-:Y:S06]  /*8470*/  @P3 BRA `(.L_x_2653) ;  /* 0xfffffff4008c3947 */ /* 0x000fec000383ffff */
.L_x_2652:
        /* <DEDUP_REMOVED lines=8> */
[----:B------:R-:W-:Y:S01]  /*8500*/  IMAD.U32 R33, RZ, RZ, UR12 ;  /* 0x0000000cff217e24 */ /* 0x000fe2000f8e00ff */
[----:B------:R-:W-:-:S04]  /*8510*/  IADD3 R50, P0, R12, UR15, RZ ;  /* 0x0000000f0c327c10 */ /* 0x000fc8000ff1e0ff */
        /* <DEDUP_REMOVED lines=12> */
[----:B------:R-:W-:Y:S02]  /*85e0*/  MOV R34, R24 ;  /* 0x0000001800227202 */ /* 0x000fe40000000f00 */
[----:B0-----:R-:W-:-:S04]  /*85f0*/  IADD3 R6, P0, R6, UR15, RZ ;  /* 0x0000000f06067c10 */ /* 0x001fc8000ff1e0ff */
[----:B------:R-:W-:Y:S02]  /*8600*/  IADD3.X R7, R7, UR14, RZ, P0, !PT ;  /* 0x0000000e07077c10 */ /* 0x000fe400087fe4ff */
        /* <DEDUP_REMOVED lines=9> */
[----:B------:R-:W-:Y:S01]  /*86a0*/  IADD3 R34, P0, R6, UR15, RZ ;  /* 0x0000000f06227c10 */ /* 0x000fe2000ff1e0ff */
[----:B------:R0:W2:Y:S02]  /*86b0*/  LDG.E.CONSTANT R39, desc[UR6][R6.64] ;  /* 0x0000000606277981 */ /* 0x0000a4000c1e9900 */
[----:B------:R-:W-:Y:S02]  /*86c0*/  IMAD.IADD R29, R29, 0x1, R31 ;  /* 0x000000011d1d7824 */ /* 0x000fe400078e021f */
[----:B------:R-:W3:Y:S01]  /*86d0*/  LDG.E.64 R30, desc[UR6][R32.64+0x20] ;  /* 0x00002006201e7981 */ /* 0x000ee2000c1e1b00 */
[----:B------:R-:W-:Y:S01]  /*86e0*/  IADD3.X R35, R7, UR14, RZ, P0, !PT ;  /* 0x0000000e07237c10 */ /* 0x000fe200087fe4ff */
[----:B-----5:R-:W-:Y:S01]  /*86f0*/  IMAD R19, R19, R41, RZ ;  /* 0x0000002913137224 */ /* 0x020fe200078e02ff */
[----:B------:R-:W-:Y:S01]  /*8700*/  SHF.R.S32.HI R45, RZ, 0x1f, R41 ;  /* 0x0000001fff2d7819 */ /* 0x000fe20000011429 */
[----:B------:R-:W-:-:S02]  /*8710*/  IMAD.WIDE.U32 R28, R41, R18, R28 ;  /* 0x00000012291c7225 */ /* 0x000fc400078e001c */
[----:B------:R1:W4:Y:S02]  /*8720*/  LDG.E.CONSTANT R47, desc[UR6][R34.64] ;  /* 0x00000006222f7981 */ /* 0x000324000c1e9900 */
[----:B------:R-:W-:Y:S01]  /*8730*/  IMAD R45, R18, R45, R19 ;  /* 0x0000002d122d7224 */ /* 0x000fe200078e0213 */
[----:B------:R-:W-:Y:S01]  /*8740*/  IADD3 R18, P0, R34, UR15, RZ ;  /* 0x0000000f22127c10 */ /* 0x000fe2000ff1e0ff */
[----:B------:R-:W5:Y:S03]  /*8750*/  LDG.E.64 R40, desc[UR6][R32.64+0x28] ;  /* 0x0000280620287981 */ /* 0x000f66000c1e1b00 */
[----:B------:R-:W-:Y:S02]  /*8760*/  IADD3.X R19, R35, UR14, RZ, P0, !PT ;  /* 0x0000000e23137c10 */ /* 0x000fe400087fe4ff */
[----:B0-----:R-:W-:Y:S01]  /*8770*/  IADD3 R6, P0, R18, UR15, RZ ;  /* 0x0000000f12067c10 */ /* 0x001fe2000ff1e0ff */
[----:B------:R-:W-:Y:S01]  /*8780*/  IMAD R13, R13, R43, RZ ;  /* 0x0000002b0d0d7224 */ /* 0x000fe200078e02ff */
[----:B------:R-:W-:Y:S01]  /*8790*/  IADD3 R29, R29, R45, RZ ;  /* 0x0000002d1d1d7210 */ /* 0x000fe20007ffe0ff */
[----:B------:R2:W5:Y:S01]  /*87a0*/  LDG.E.CONSTANT R49, desc[UR6][R18.64] ;  /* 0x0000000612317981 */ /* 0x000562000c1e9900 */
[----:B------:R-:W-:-:S02]  /*87b0*/  SHF.R.S32.HI R51, RZ, 0x1f, R43 ;  /* 0x0000001fff337819 */ /* 0x000fc4000001142b */
[----:B------:R-:W-:Y:S01]  /*87c0*/  IADD3.X R7, R19, UR14, RZ, P0, !PT ;  /* 0x0000000e13077c10 */ /* 0x000fe200087fe4ff */
[----:B------:R-:W5:Y:S02]  /*87d0*/  LDG.E.64 R44, desc[UR6][R32.64+0x30] ;  /* 0x00003006202c7981 */ /* 0x000f64000c1e1b00 */
[----:B-1----:R-:W-:Y:S02]  /*87e0*/  IMAD R35, R12, R51, R13 ;  /* 0x000000330c237224 */ /* 0x002fe400078e020d */
[----:B------:R-:W-:Y:S02]  /*87f0*/  IMAD.WIDE.U32 R12, R43, R12, R28 ;  /* 0x0000000c2b0c7225 */ /* 0x000fe400078e001c */
[----:B------:R-:W5:Y:S04]  /*8800*/  LDG.E.CONSTANT R43, desc[UR6][R6.64] ;  /* 0x00000006062b7981 */ /* 0x000f68000c1e9900 */
[----:B------:R-:W5:Y:S01]  /*8810*/  LDG.E.64 R28, desc[UR6][R32.64+0x38] ;  /* 0x00003806201c7981 */ /* 0x000f62000c1e1b00 */
[----:B------:R-:W-:Y:S01]  /*8820*/  IMAD.IADD R13, R13, 0x1, R35 ;  /* 0x000000010d0d7824 */ /* 0x000fe200078e0223 */
[----:B------:R-:W-:Y:S01]  /*8830*/  IADD3 R37, P4, R37, -0x8, RZ ;  /* 0xfffffff825257810 */ /* 0x000fe20007f9e0ff */
[----:B------:R-:W-:Y:S01]  /*8840*/  UIADD3 UR4, UP0, UR4, 0x8, URZ ;  /* 0x0000000804047890 */ /* 0x000fe2000ff1e03f */
[----:B------:R-:W-:-:S02]  /*8850*/  PLOP3.LUT P0, PT, PT, PT, PT, 0x8, 0x0 ;  /* 0x000000000000781c */ /* 0x000fc40003f0e170 */
[----:B------:R-:W-:Y:S01]  /*8860*/  IADD3.X R36, R36, -0x1, RZ, P4, !PT ;  /* 0xffffffff24247810 */ /* 0x000fe200027fe4ff */
[----:B------:R-:W-:Y:S01]  /*8870*/  UIADD3.X UR5, URZ, UR5, URZ, UP0, !UPT ;  /* 0x000000053f057290 */ /* 0x000fe200087fe43f */
[----:B--2---:R-:W-:Y:S01]  /*8880*/  SHF.R.S32.HI R19, RZ, 0x1f, R39 ;  /* 0x0000001fff137819 */ /* 0x004fe20000011427 */
[----:B---3--:R-:W-:Y:S02]  /*8890*/  IMAD R18, R31, R39, RZ ;  /* 0x000000271f127224 */ /* 0x008fe400078e02ff */
[----:B------:R-:W-:-:S04]  /*88a0*/  IMAD.WIDE.U32 R12, R39, R30, R12 ;  /* 0x0000001e270c7225 */ /* 0x000fc800078e000c */
[----:B------:R-:W-:-:S04]  /*88b0*/  IMAD R19, R30, R19, R18 ;  /* 0x000000131e137224 */ /* 0x000fc800078e0212 */
[----:B------:R-:W-:Y:S01]  /*88c0*/  IMAD.IADD R13, R13, 0x1, R19 ;  /* 0x000000010d0d7824 */ /* 0x000fe200078e0213 */
[----:B----4-:R-:W-:Y:S01]  /*88d0*/  SHF.R.S32.HI R19, RZ, 0x1f, R47 ;  /* 0x0000001fff137819 */ /* 0x010fe2000001142f */
[----:B-----5:R-:W-:Y:S02]  /*88e0*/  IMAD R18, R41, R47, RZ ;  /* 0x0000002f29127224 */ /* 0x020fe400078e02ff */
[----:B------:R-:W-:-:S04]  /*88f0*/  IMAD.WIDE.U32 R12, R47, R40, R12 ;  /* 0x000000282f0c7225 */ /* 0x000fc800078e000c */
[----:B------:R-:W-:-:S05]  /*8900*/  IMAD R19, R40, R19, R18 ;  /* 0x0000001328137224 */ /* 0x000fca00078e0212 */
[----:B------:R-:W-:Y:S01]  /*8910*/  IADD3 R13, R13, R19, RZ ;  /* 0x000000130d0d7210 */ /* 0x000fe20007ffe0ff */
[----:B------:R-:W-:Y:S01]  /*8920*/  IMAD R18, R45, R49, RZ ;  /* 0x000000312d127224 */ /* 0x000fe200078e02ff */
[----:B------:R-:W-:Y:S01]  /*8930*/  SHF.R.S32.HI R19, RZ, 0x1f, R49 ;  /* 0x0000001fff137819 */ /* 0x000fe20000011431 */
[----:B------:R-:W-:-:S04]  /*8940*/  IMAD.WIDE.U32 R12, R49, R44, R12 ;  /* 0x0000002c310c7225 */ /* 0x000fc800078e000c */
[----:B------:R-:W-:Y:S01]  /*8950*/  IMAD R31, R44, R19, R18 ;  /* 0x000000132c1f7224 */ /* 0x000fe200078e0212 */
[----:B------:R-:W-:Y:S01]  /*8960*/  SHF.R.S32.HI R19, RZ, 0x1f, R43 ;  /* 0x0000001fff137819 */ /* 0x000fe2000001142b */
[----:B------:R-:W-:Y:S02]  /*8970*/  IMAD R18, R29, R43, RZ ;  /* 0x0000002b1d127224 */ /* 0x000fe400078e02ff */
[----:B------:R-:W-:Y:S02]  /*8980*/  IMAD.IADD R13, R13, 0x1, R31 ;  /* 0x000000010d0d7824 */ /* 0x000fe400078e021f */
[----:B------:R-:W-:Y:S02]  /*8990*/  IMAD R19, R28, R19, R18 ;  /* 0x000000131c137224 */ /* 0x000fe400078e0212 */
[----:B------:R-:W-:Y:S01]  /*89a0*/  IMAD.WIDE.U32 R28, R43, R28, R12 ;  /* 0x0000001c2b1c7225 */ /* 0x000fe200078e000c */
[----:B------:R-:W-:-:S03]  /*89b0*/  IADD3 R12, P3, R6, UR15, RZ ;  /* 0x0000000f060c7c10 */ /* 0x000fc6000ff7e0ff */
[----:B------:R-:W-:Y:S01]  /*89c0*/  IMAD.IADD R35, R29, 0x1, R19 ;  /* 0x000000011d237824 */ /* 0x000fe200078e0213 */
[----:B------:R-:W-:Y:S02]  /*89d0*/  MOV R24, R28 ;  /* 0x0000001c00187202 */ /* 0x000fe40000000f00 */
[----:B------:R-:W-:-:S07]  /*89e0*/  IADD3.X R13, R7, UR14, RZ, P3, !PT ;  /* 0x0000000e070d7c10 */ /* 0x000fce0009ffe4ff */
.L_x_2654:
[----:B------:R-:W-:-:S04]  /*89f0*/  ISETP.NE.U32.AND P3, PT, R37, RZ, PT ;  /* 0x000000ff2500720c */ /* 0x000fc80003f65070 */
[----:B------:R-:W-:-:S13]  /*8a00*/  ISETP.NE.OR.EX P0, PT, R36, RZ, P0, P3 ;  /* 0x000000ff2400720c */ /* 0x000fda0000705730 */
[----:B------:R-:W-:Y:S05]  /*8a10*/  @!P0 BRA `(.L_x_2650) ;  /* 0x0000000000c48947 */ /* 0x000fea0003800000 */
.L_x_2651:
[----:B------:R-:W-:Y:S01]  /*8a20*/  ULEA UR9, UP0, UR4, UR18, 0x3 ;  /* 0x0000001204097291 */ /* 0x000fe2000f80183f */
[----:B------:R0:W2:Y:S03]  /*8a30*/  LDG.E.CONSTANT R45, desc[UR6][R12.64] ;  /* 0x000000060c2d7981 */ /* 0x0000a6000c1e9900 */
[----:B------:R-:W-:Y:S02]  /*8a40*/  ULEA.HI.X UR12, UR4, UR19, UR5, 0x3, UP0 ;  /* 0x00000013040c7291 */ /* 0x000fe400080f1c05 */
[----:B------:R-:W-:Y:S01]  /*8a50*/  IMAD.U32 R6, RZ, RZ, UR9 ;  /* 0x00000009ff067e24 */ /* 0x000fe2000f8e00ff */
[----:B------:R-:W-:-:S03]  /*8a60*/  IADD3 R40, P0, R12, UR15, RZ ;  /* 0x0000000f0c287c10 */ /* 0x000fc6000ff1e0ff */
[----:B------:R-:W-:Y:S01]  /*8a70*/  IMAD.U32 R7, RZ, RZ, UR12 ;  /* 0x0000000cff077e24 */ /* 0x000fe2000f8e00ff */
[----:B------:R-:W-:-:S04]  /*8a80*/  IADD3.X R41, R13, UR14, RZ, P0, !PT ;  /* 0x0000000e0d297c10 */ /* 0x000fc800087fe4ff */
[----:B------:R-:W3:Y:S01]  /*8a90*/  LDG.E.64 R30, desc[UR6][R6.64] ;  /* 0x00000006061e7981 */ /* 0x000ee2000c1e1b00 */
[----:B------:R-:W-:-:S03]  /*8aa0*/  IADD3 R32, P0, R40, UR15, RZ ;  /* 0x0000000f28207c10 */ /* 0x000fc6000ff1e0ff */
[----:B------:R-:W4:Y:S01]  /*8ab0*/  LDG.E.CONSTANT R43, desc[UR6][R40.64] ;  /* 0x00000006282b7981 */ /* 0x000f22000c1e9900 */
[----:B------:R-:W-:-:S03]  /*8ac0*/  IADD3.X R33, R41, UR14, RZ, P0, !PT ;  /* 0x0000000e29217c10 */ /* 0x000fc600087fe4ff */
[----:B------:R-:W5:Y:S01]  /*8ad0*/  LDG.E.64 R28, desc[UR6][R6.64+0x8] ;  /* 0x00000806061c7981 */ /* 0x000f62000c1e1b00 */
[----:B0-----:R-:W-:-:S03]  /*8ae0*/  IADD3 R12, P0, R32, UR15, RZ ;  /* 0x0000000f200c7c10 */ /* 0x001fc6000ff1e0ff */
[----:B------:R-:W5:Y:S04]  /*8af0*/  LDG.E.CONSTANT R47, desc[UR6][R32.64] ;  /* 0x00000006202f7981 */ /* 0x000f68000c1e9900 */
[----:B------:R-:W5:Y:S01]  /*8b00*/  LDG.E.64 R18, desc[UR6][R6.64+0x10] ;  /* 0x0000100606127981 */ /* 0x000f62000c1e1b00 */
[----:B------:R-:W-:-:S03]  /*8b10*/  IADD3.X R13, R33, UR14, RZ, P0, !PT ;  /* 0x0000000e210d7c10 */ /* 0x000fc600087fe4ff */
[----:B------:R-:W5:Y:S04]  /*8b20*/  LDG.E.64 R38, desc[UR6][R6.64+0x18] ;  /* 0x0000180606267981 */ /* 0x000f68000c1e1b00 */
[----:B------:R0:W5:Y:S01]  /*8b30*/  LDG.E.CONSTANT R49, desc[UR6][R12.64] ;  /* 0x000000060c317981 */ /* 0x000162000c1e9900 */
[----:B------:R-:W-:Y:S02]  /*8b40*/  MOV R34, R24 ;  /* 0x0000001800227202 */ /* 0x000fe40000000f00 */
[----:B------:R-:W-:-:S04]  /*8b50*/  IADD3 R37, P0, R37, -0x4, RZ ;  /* 0xfffffffc25257810 */ /* 0x000fc80007f1e0ff */
[----:B------:R-:W-:Y:S02]  /*8b60*/  IADD3.X R36, R36, -0x1, RZ, P0, !PT ;  /* 0xffffffff24247810 */ /* 0x000fe400007fe4ff */
[----:B------:R-:W-:-:S04]  /*8b70*/  ISETP.NE.U32.AND P0, PT, R37, RZ, PT ;  /* 0x000000ff2500720c */ /* 0x000fc80003f05070 */
[----:B------:R-:W-:Y:S01]  /*8b80*/  ISETP.NE.AND.EX P0, PT, R36, RZ, PT, P0 ;  /* 0x000000ff2400720c */ /* 0x000fe20003f05300 */
[----:B------:R-:W-:Y:S01]  /*8b90*/  UIADD3 UR4, UP0, UR4, 0x4, URZ ;  /* 0x0000000404047890 */ /* 0x000fe2000ff1e03f */
[----:B0-----:R-:W-:-:S03]  /*8ba0*/  IADD3 R12, P3, R12, UR15, RZ ;  /* 0x0000000f0c0c7c10 */ /* 0x001fc6000ff7e0ff */
[----:B------:R-:W-:Y:S01]  /*8bb0*/  UIADD3.X UR5, URZ, UR5, URZ, UP0, !UPT ;  /* 0x000000053f057290 */ /* 0x000fe200087fe43f */
[----:B------:R-:W-:Y:S02]  /*8bc0*/  IADD3.X R13, R13, UR14, RZ, P3, !PT ;  /* 0x0000000e0d0d7c10 */ /* 0x000fe40009ffe4ff */
        /* <DEDUP_REMOVED lines=22> */
.L_x_2650:
        /* <DEDUP_REMOVED lines=10> */
[----:B------:R-:W-:Y:S01]  /*8dd0*/  IMAD.U32 R6, RZ, RZ, UR9 ;  /* 0x00000009ff067e24 */ /* 0x000fe2000f8e00ff */
[----:B------:R-:W-:Y:S01]  /*8de0*/  IADD3 R15, R7, R13, RZ ;  /* 0x0000000d070f7210 */ /* 0x000fe20007ffe0ff */
        /* <DEDUP_REMOVED lines=27> */
[----:B------:R-:W3:Y:S01]  /*8fa0*/  LDG.E.CONSTANT R19, desc[UR6][R28.64] ;  /* 0x000000061c137981 */ /* 0x000ee2000c1e9900 */
[----:B------:R-:W-:-:S03]  /*8fb0*/  @P0 IADD3 R30, P3, R28, UR5, RZ ;  /* 0x000000051c1e0c10 */ /* 0x000fc6000ff7e0ff */
[----:B------:R-:W4:Y:S01]  /*8fc0*/  @P0 LDG.E.64 R14, desc[UR6][R6.64+0x10] ;  /* 0x00001006060e0981 */ /* 0x000f22000c1e1b00 */
[----:B------:R-:W-:-:S06]  /*8fd0*/  @P0 IADD3.X R31, R29, UR4, RZ, P3, !PT ;  /* 0x000000041d1f0c10 */ /* 0x000fcc0009ffe4ff */
[----:B------:R-:W5:Y:S01]  /*8fe0*/  @P0 LDG.E.CONSTANT R31, desc[UR6][R30.64] ;  /* 0x000000061e1f0981 */ /* 0x000f62000c1e9900 */
[----:B------:R-:W-:Y:S02]  /*8ff0*/  MOV R34, R24 ;  /* 0x0000001800227202 */ /* 0x000fe40000000f00 */
[----:B---3--:R-:W-:Y:S01]  /*9000*/  SHF.R.S32.HI R33, RZ, 0x1f, R19 ;  /* 0x0000001fff217819 */ /* 0x008fe20000011413 */
[----:B--2---:R-:W-:Y:S02]  /*9010*/  IMAD R13, R13, R19, RZ ;  /* 0x000000130d0d7224 */ /* 0x004fe400078e02ff */
[----:B------:R-:W-:-:S04]  /*9020*/  IMAD.WIDE.U32 R18, R19, R12, R34 ;  /* 0x0000000c13127225 */ /* 0x000fc800078e0022 */
[----:B------:R-:W-:Y:S02]  /*9030*/  IMAD R13, R12, R33, R13 ;  /* 0x000000210c0d7224 */ /* 0x000fe400078e020d */
[----:B------:R-:W-:Y:S02]  /*9040*/  IMAD.MOV.U32 R24, RZ, RZ, R18 ;  /* 0x000000ffff187224 */ /* 0x000fe400078e0012 */
[----:B------:R-:W-:Y:S01]  /*9050*/  IMAD.IADD R35, R19, 0x1, R13 ;  /* 0x0000000113237824 */ /* 0x000fe200078e020d */
[----:B-----5:R-:W-:Y:S01]  /*9060*/  @P0 SHF.R.S32.HI R13, RZ, 0x1f, R31 ;  /* 0x0000001fff0d0819 */ /* 0x020fe2000001141f */
[----:B----4-:R-:W-:Y:S01]  /*9070*/  @P0 IMAD R12, R15, R31, RZ ;  /* 0x0000001f0f0c0224 */ /* 0x010fe200078e02ff */
[----:B------:R-:W-:-:S03]  /*9080*/  @P0 MOV R34, R24 ;  /* 0x0000001800220202 */ /* 0x000fc60000000f00 */
[----:B------:R-:W-:Y:S02]  /*9090*/  @P0 IMAD R13, R14, R13, R12 ;  /* 0x0000000d0e0d0224 */ /* 0x000fe400078e020c */
[----:B------:R-:W-:-:S04]  /*90a0*/  @P0 IMAD.WIDE.U32 R14, R31, R14, R34 ;  /* 0x0000000e1f0e0225 */ /* 0x000fc800078e0022 */
[----:B------:R-:W-:Y:S02]  /*90b0*/  @P0 IMAD.IADD R35, R15, 0x1, R13 ;  /* 0x000000010f230824 */ /* 0x000fe400078e020d */
[----:B------:R-:W-:-:S07]  /*90c0*/  @P0 IMAD.MOV.U32 R24, RZ, RZ, R14 ;  /* 0x000000ffff180224 */ /* 0x000fce00078e000e */
.L_x_2655:
        /* <DEDUP_REMOVED lines=28> */
.L_x_2659:
        /* <DEDUP_REMOVED lines=23> */
[----:B------:R-:W-:Y:S02]  /*9400*/  IADD3.X R43, R15, UR14, RZ, P3, !PT ;  /* 0x0000000e0f2b7c10 */ /* 0x000fe40009ffe4ff */
[----:B0-----:R-:W-:Y:S02]  /*9410*/  IADD3 R14, P3, R42, UR15, RZ ;  /* 0x0000000f2a0e7c10 */ /* 0x001fe4000ff7e0ff */
[----:B------:R-:W-:Y:S01]  /*9420*/  IADD3 R7, R7, R31, RZ ;  /* 0x0000001f07077210 */ /* 0x000fe20007ffe0ff */
[----:B------:R5:W2:Y:S04]  /*9430*/  LDG.E.CONSTANT R45, desc[UR6][R42.64] ;  /* 0x000000062a2d7981 */ /* 0x000aa8000c1e9900 */
[----:B------:R-:W3:Y:S01]  /*9440*/  LDG.E.64 R30, desc[UR6][R32.64+0x20] ;  /* 0x00002006201e7981 */ /* 0x000ee2000c1e1b00 */
[----:B----4-:R-:W-:Y:S01]  /*9450*/  SHF.R.S32.HI R47, RZ, 0x1f, R41 ;  /* 0x0000001fff2f7819 */ /* 0x010fe20000011429 */
[----:B------:R-:W-:Y:S01]  /*9460*/  IMAD R29, R29, R41, RZ ;  /* 0x000000291d1d7224 */ /* 0x000fe200078e02ff */
[----:B------:R-:W-:Y:S01]  /*9470*/  IADD3.X R15, R43, UR14, RZ, P3, !PT ;  /* 0x0000000e2b0f7c10 */ /* 0x000fe20009ffe4ff */
[----:B------:R-:W-:-:S04]  /*9480*/  IMAD.WIDE.U32 R6, R41, R28, R6 ;  /* 0x0000001c29067225 */ /* 0x000fc800078e0006 */
[----:B------:R-:W-:Y:S01]  /*9490*/  IMAD R47, R28, R47, R29 ;  /* 0x0000002f1c2f7224 */ /* 0x000fe200078e021d */
        /* <DEDUP_REMOVED lines=22> */
[----:B---3--:R-:W-:-:S04]  /*9600*/  IMAD R31, R31, R45, RZ ;  /* 0x0000002d1f1f7224 */ /* 0x008fc800078e02ff */
[----:B------:R-:W-:Y:S02]  /*9610*/  IMAD R41, R30, R41, R31 ;  /* 0x000000291e297224 */ /* 0x000fe400078e021f */
[----:B------:R-:W-:Y:S01]  /*9620*/  IMAD.WIDE.U32 R30, R45, R30, R6 ;  /* 0x0000001e2d1e7225 */ /* 0x000fe200078e0006 */
[----:B------:R-:W-:-:S03]  /*9630*/  IADD3 R6, P3, R14, UR15, RZ ;  /* 0x0000000f0e067c10 */ /* 0x000fc6000ff7e0ff */
[----:B------:R-:W-:Y:S01]  /*9640*/  IMAD.IADD R31, R31, 0x1, R41 ;  /* 0x000000011f1f7824 */ /* 0x000fe200078e0229 */
[----:B------:R-:W-:Y:S02]  /*9650*/  IADD3.X R7, R15, UR14, RZ, P3, !PT ;  /* 0x0000000e0f077c10 */ /* 0x000fe40009ffe4ff */
[----:B----4-:R-:W-:Y:S01]  /*9660*/  SHF.R.S32.HI R41, RZ, 0x1f, R49 ;  /* 0x0000001fff297819 */ /* 0x010fe20000011431 */
[----:B0-----:R-:W-:Y:S01]  /*9670*/  IMAD R14, R29, R49, RZ ;  /* 0x000000311d0e7224 */ /* 0x001fe200078e02ff */
[----:B------:R-:W-:Y:S01]  /*9680*/  IADD3 R44, P3, R6, UR15, RZ ;  /* 0x0000000f062c7c10 */ /* 0x000fe2000ff7e0ff */
[----:B------:R5:W2:Y:S02]  /*9690*/  LDG.E.CONSTANT R43, desc[UR6][R6.64] ;  /* 0x00000006062b7981 */ /* 0x000aa4000c1e9900 */
[----:B------:R-:W-:Y:S01]  /*96a0*/  IMAD R41, R28, R41, R14 ;  /* 0x000000291c297224 */ /* 0x000fe200078e020e */
[----:B------:R-:W-:Y:S01]  /*96b0*/  IADD3.X R45, R7, UR14, RZ, P3, !PT ;  /* 0x0000000e072d7c10 */ /* 0x000fe20009ffe4ff */
[----:B------:R-:W3:Y:S01]  /*96c0*/  LDG.E.64 R14, desc[UR6][R32.64+0x40] ;  /* 0x00004006200e7981 */ /* 0x000ee2000c1e1b00 */
[----:B------:R-:W-:-:S03]  /*96d0*/  IMAD.WIDE.U32 R28, R49, R28, R30 ;  /* 0x0000001c311c7225 */ /* 0x000fc600078e001e */
        /* <DEDUP_REMOVED lines=12> */
[----:B------:R-:W-:Y:S01]  /*97a0*/  IMAD R19, R19, R39, RZ ;  /* 0x0000002713137224 */ /* 0x000fe200078e02ff */
[----:B------:R-:W-:-:S02]  /*97b0*/  IADD3 R7, R7, R49, RZ ;  /* 0x0000003107077210 */ /* 0x000fc40007ffe0ff */
[----:B------:R-:W-:Y:S02]  /*97c0*/  IADD3.X R29, R31, UR14, RZ, P3, !PT ;  /* 0x0000000e1f1d7c10 */ /* 0x000fe40009ffe4ff */
[----:B0-----:R-:W-:Y:S01]  /*97d0*/  SHF.R.S32.HI R45, RZ, 0x1f, R39 ;  /* 0x0000001fff2d7819 */ /* 0x001fe20000011427 */
[----:B------:R-:W-:Y:S02]  /*97e0*/  IMAD.WIDE.U32 R6, R39, R18, R6 ;  /* 0x0000001227067225 */ /* 0x000fe400078e0006 */
[----:B------:R0:W5:Y:S02]  /*97f0*/  LDG.E.CONSTANT R39, desc[UR6][R28.64] ;  /* 0x000000061c277981 */ /* 0x000164000c1e9900 */
[----:B------:R-:W-:Y:S02]  /*9800*/  IMAD R45, R18, R45, R19 ;  /* 0x0000002d122d7224 */ /* 0x000fe400078e0213 */
[----:B------:R-:W5:Y:S02]  /*9810*/  LDG.E.64 R18, desc[UR6][R32.64+0x58] ;  /* 0x0000580620127981 */ /* 0x000f64000c1e1b00 */
[----:B------:R-:W-:Y:S01]  /*9820*/  IMAD.IADD R7, R7, 0x1, R45 ;  /* 0x0000000107077824 */ /* 0x000fe200078e022d */
        /* <DEDUP_REMOVED lines=10> */
[----:B0-----:R-:W-:Y:S01]  /*98d0*/  IMAD.WIDE.U32 R28, R47, R40, R14 ;  /* 0x000000282f1c7225 */ /* 0x001fe200078e000e */
[----:B------:R-:W-:-:S03]  /*98e0*/  IADD3 R14, P3, R6, UR15, RZ ;  /* 0x0000000f060e7c10 */ /* 0x000fc6000ff7e0ff */
        /* <DEDUP_REMOVED lines=12> */
[----:B0-----:R-:W-:Y:S02]  /*99b0*/  IMAD.IADD R7, R13, 0x1, R45 ;  /* 0x000000010d077824 */ /* 0x001fe400078e022d */
[----:B------:R-:W-:Y:S01]  /*99c0*/  IMAD.MOV.U32 R6, RZ, RZ, R12 ;  /* 0x000000ffff067224 */ /* 0x000fe200078e000c */
[----:B------:R-:W5:Y:S01]  /*99d0*/  LDG.E.64 R44, desc[UR6][R32.64+0x70] ;  /* 0x00007006202c7981 */ /* 0x000f62000c1e1b00 */
[----:B------:R-:W-:-:S03]  /*99e0*/  IADD3 R12, P3, R46, UR15, RZ ;  /* 0x0000000f2e0c7c10 */ /* 0x000fc6000ff7e0ff */
[----:B------:R-:W5:Y:S01]  /*99f0*/  LDG.E.CONSTANT R37, desc[UR6][R46.64] ;  /* 0x000000062e257981 */ /* 0x000f62000c1e9900 */
[----:B------:R-:W-:Y:S01]  /*9a00*/  IADD3.X R13, R47, UR14, RZ, P3, !PT ;  /* 0x0000000e2f0d7c10 */ /* 0x000fe20009ffe4ff */
[----:B------:R-:W-:Y:S01]  /*9a10*/  IMAD R19, R19, R39, RZ ;  /* 0x0000002713137224 */ /* 0x000fe200078e02ff */
[----:B-1----:R-:W-:Y:S01]  /*9a20*/  SHF.R.S32.HI R15, RZ, 0x1f, R39 ;  /* 0x0000001fff0f7819 */ /* 0x002fe20000011427 */
[----:B------:R-:W-:Y:S02]  /*9a30*/  IMAD.WIDE.U32 R6, R39, R18, R6 ;  /* 0x0000001227067225 */ /* 0x000fe400078e0006 */
[----:B------:R0:W5:Y:S02]  /*9a40*/  LDG.E.CONSTANT R39, desc[UR6][R12.64] ;  /* 0x000000060c277981 */ /* 0x000164000c1e9900 */
[----:B------:R-:W-:Y:S02]  /*9a50*/  IMAD R19, R18, R15, R19 ;  /* 0x0000000f12137224 */ /* 0x000fe400078e0213 */
[----:B------:R-:W5:Y:S03]  /*9a60*/  LDG.E.64 R14, desc[UR6][R32.64+0x78] ;  /* 0x00007806200e7981 */ /* 0x000f66000c1e1b00 */
[----:B------:R-:W-:-:S02]  /*9a70*/  IADD3 R7, R7, R19, RZ ;  /* 0x0000001307077210 */ /* 0x000fc40007ffe0ff */
        /* <DEDUP_REMOVED lines=16> */
[----:B------:R-:W-:-:S04]  /*9b80*/  IMAD R19, R28, R19, R18 ;  /* 0x000000131c137224 */ /* 0x000fc800078e0212 */
        /* <DEDUP_REMOVED lines=9> */
[----:B------:R-:W-:-:S04]  /*9c20*/  IMAD R15, R14, R19, R15 ;  /* 0x000000130e0f7224 */ /* 0x000fc800078e020f */
[----:B------:R-:W-:Y:S01]  /*9c30*/  IMAD.IADD R7, R7, 0x1, R15 ;  /* 0x0000000107077824 */ /* 0x000fe200078e020f */
[----:B------:R-:W-:Y:S06]  /*9c40*/  @P3 BRA `(.L_x_2659) ;  /* 0xfffffff400903947 */ /* 0x000fec000383ffff */
.L_x_2658:
        /* <DEDUP_REMOVED lines=19> */
[----:B0-----:R-:W-:-:S04]  /*9d80*/  IADD3 R12, P0, R46, UR15, RZ ;  /* 0x0000000f2e0c7c10 */ /* 0x001fc8000ff1e0ff */
[----:B------:R-:W-:-:S05]  /*9d90*/  IADD3.X R13, R47, UR14, RZ, P0, !PT ;  /* 0x0000000e2f0d7c10 */ /* 0x000fca00087fe4ff */
[----:B------:R0:W5:Y:S02]  /*9da0*/  LDG.E.CONSTANT R41, desc[UR6][R12.64] ;  /* 0x000000060c297981 */ /* 0x000164000c1e9900 */
        /* <DEDUP_REMOVED lines=8> */
[----:B------:R-:W-:Y:S01]  /*9e30*/  SHF.R.S32.HI R31, RZ, 0x1f, R37 ;  /* 0x0000001fff1f7819 */ /* 0x000fe20000011425 */
[----:B------:R-:W-:Y:S01]  /*9e40*/  IMAD.WIDE.U32 R6, R37, R28, R6 ;  /* 0x0000001c25067225 */ /* 0x000fe200078e0006 */
[----:B------:R-:W-:Y:S01]  /*9e50*/  IADD3 R30, P0, R12, UR15, RZ ;  /* 0x0000000f0c1e7c10 */ /* 0x000fe2000ff1e0ff */
[----:B------:R0:W2:Y:S02]  /*9e60*/  LDG.E.CONSTANT R37, desc[UR6][R12.64] ;  /* 0x000000060c257981 */ /* 0x0000a4000c1e9900 */
[----:B------:R-:W-:-:S04]  /*9e70*/  IMAD R29, R28, R31, R29 ;  /* 0x0000001f1c1d7224 */ /* 0x000fc800078e021d */
[----:B------:R-:W-:Y:S02]  /*9e80*/  IMAD.IADD R7, R7, 0x1, R29 ;  /* 0x0000000107077824 */ /* 0x000fe400078e021d */
[----:B------:R-:W3:Y:S01]  /*9e90*/  LDG.E.64 R28, desc[UR6][R32.64+0x20] ;  /* 0x00002006201c7981 */ /* 0x000ee2000c1e1b00 */
[----:B-----5:R-:W-:Y:S01]  /*9ea0*/  SHF.R.S32.HI R43, RZ, 0x1f, R39 ;  /* 0x0000001fff2b7819 */ /* 0x020fe20000011427 */
[----:B------:R-:W-:Y:S01]  /*9eb0*/  IMAD R19, R19, R39, RZ ;  /* 0x0000002713137224 */ /* 0x000fe200078e02ff */
[----:B------:R-:W-:-:S03]  /*9ec0*/  IADD3.X R31, R13, UR14, RZ, P0, !PT ;  /* 0x0000000e0d1f7c10 */ /* 0x000fc600087fe4ff */
[----:B------:R-:W-:Y:S02]  /*9ed0*/  IMAD R43, R18, R43, R19 ;  /* 0x0000002b122b7224 */ /* 0x000fe400078e0213 */
[----:B------:R-:W-:Y:S01]  /*9ee0*/  IMAD.WIDE.U32 R18, R39, R18, R6 ;  /* 0x0000001227127225 */ /* 0x000fe200078e0006 */
[----:B------:R1:W4:Y:S01]  /*9ef0*/  LDG.E.CONSTANT R45, desc[UR6][R30.64] ;  /* 0x000000061e2d7981 */ /* 0x000322000c1e9900 */
[----:B------:R-:W-:-:S03]  /*9f00*/  IADD3 R6, P0, R30, UR15, RZ ;  /* 0x0000000f1e067c10 */ /* 0x000fc6000ff1e0ff */
[----:B------:R-:W5:Y:S01]  /*9f10*/  LDG.E.64 R38, desc[UR6][R32.64+0x28] ;  /* 0x0000280620267981 */ /* 0x000f62000c1e1b00 */
[----:B------:R-:W-:Y:S02]  /*9f20*/  IADD3.X R7, R31, UR14, RZ, P0, !PT ;  /* 0x0000000e1f077c10 */ /* 0x000fe400087fe4ff */
[----:B0-----:R-:W-:Y:S02]  /*9f30*/  IADD3 R12, P0, R6, UR15, RZ ;  /* 0x0000000f060c7c10 */ /* 0x001fe4000ff1e0ff */
[----:B------:R-:W-:Y:S01]  /*9f40*/  IADD3 R19, R19, R43, RZ ;  /* 0x0000002b13137210 */ /* 0x000fe20007ffe0ff */
[----:B------:R-:W5:Y:S01]  /*9f50*/  LDG.E.CONSTANT R47, desc[UR6][R6.64] ;  /* 0x00000006062f7981 */ /* 0x000f62000c1e9900 */
[----:B------:R-:W-:Y:S01]  /*9f60*/  SHF.R.S32.HI R49, RZ, 0x1f, R41 ;  /* 0x0000001fff317819 */ /* 0x000fe20000011429 */
[----:B------:R-:W-:Y:S02]  /*9f70*/  IMAD R15, R15, R41, RZ ;  /* 0x000000290f0f7224 */ /* 0x000fe400078e02ff */
[----:B------:R-:W5:Y:S01]  /*9f80*/  LDG.E.64 R42, desc[UR6][R32.64+0x30] ;  /* 0x00003006202a7981 */ /* 0x000f62000c1e1b00 */
[----:B------:R-:W-:Y:S01]  /*9f90*/  IADD3.X R13, R7, UR14, RZ, P0, !PT ;  /* 0x0000000e070d7c10 */ /* 0x000fe200087fe4ff */
[----:B-1----:R-:W-:-:S02]  /*9fa0*/  IMAD R31, R14, R49, R15 ;  /* 0x000000310e1f7224 */ /* 0x002fc400078e020f */
[----:B------:R-:W-:Y:S02]  /*9fb0*/  IMAD.WIDE.U32 R14, R41, R14, R18 ;  /* 0x0000000e290e7225 */ /* 0x000fe400078e0012 */
[----:B------:R0:W5:Y:S04]  /*9fc0*/  LDG.E.CONSTANT R41, desc[UR6][R12.64] ;  /* 0x000000060c297981 */ /* 0x000168000c1e9900 */
[----:B------:R-:W5:Y:S01]  /*9fd0*/  LDG.E.64 R18, desc[UR6][R32.64+0x38] ;  /* 0x0000380620127981 */ /* 0x000f62000c1e1b00 */
[----:B------:R-:W-:Y:S01]  /*9fe0*/  IMAD.IADD R15, R15, 0x1, R31 ;  /* 0x000000010f0f7824 */ /* 0x000fe200078e021f */
[----:B------:R-:W-:Y:S01]  /*9ff0*/  IADD3 R36, P4, R36, -0x8, RZ ;  /* 0xfffffff824247810 */ /* 0x000fe20007f9e0ff */
[----:B------:R-:W-:Y:S01]  /*a000*/  UIADD3 UR4, UP0, UR4, 0x8, URZ ;  /* 0x0000000804047890 */ /* 0x000fe2000ff1e03f */
[----:B0-----:R-:W-:-:S02]  /*a010*/  IADD3 R12, P3, R12, UR15, RZ ;  /* 0x0000000f0c0c7c10 */ /* 0x001fc4000ff7e0ff */
[----:B------:R-:W-:Y:S02]  /*a020*/  PLOP3.LUT P0, PT, PT, PT, PT, 0x8, 0x0 ;  /* 0x000000000000781c */ /* 0x000fe40003f0e170 */
[----:B------:R-:W-:Y:S02]  /*a030*/  IADD3.X R34, R34, -0x1, RZ, P4, !PT ;  /* 0xffffffff22227810 */ /* 0x000fe400027fe4ff */
[----:B------:R-:W-:Y:S01]  /*a040*/  IADD3.X R13, R13, UR14, RZ, P3, !PT ;  /* 0x0000000e0d0d7c10 */ /* 0x000fe20009ffe4ff */
[----:B------:R-:W-:Y:S01]  /*a050*/  UIADD3.X UR5, URZ, UR5, URZ, UP0, !UPT ;  /* 0x000000053f057290 */ /* 0x000fe200087fe43f */
[----:B--2---:R-:W-:Y:S01]  /*a060*/  SHF.R.S32.HI R7, RZ, 0x1f, R37 ;  /* 0x0000001fff077819 */ /* 0x004fe20000011425 */
[----:B---3--:R-:W-:-:S04]  /*a070*/  IMAD R6, R29, R37, RZ ;  /* 0x000000251d067224 */ /* 0x008fc800078e02ff */
[----:B------:R-:W-:Y:S02]  /*a080*/  IMAD R29, R28, R7, R6 ;  /* 0x000000071c1d7224 */ /* 0x000fe400078e0206 */
[----:B------:R-:W-:Y:S01]  /*a090*/  IMAD.WIDE.U32 R6, R37, R28, R14 ;  /* 0x0000001c25067225 */ /* 0x000fe200078e000e */
[----:B----4-:R-:W-:-:S03]  /*a0a0*/  SHF.R.S32.HI R15, RZ, 0x1f, R45 ;  /* 0x0000001fff0f7819 */ /* 0x010fc6000001142d */
[----:B------:R-:W-:Y:S02]  /*a0b0*/  IMAD.IADD R7, R7, 0x1, R29 ;  /* 0x0000000107077824 */ /* 0x000fe400078e021d */
        /* <DEDUP_REMOVED lines=13> */
[----:B------:R-:W-:-:S07]  /*a190*/  IMAD.IADD R7, R7, 0x1, R15 ;  /* 0x0000000107077824 */ /* 0x000fce00078e020f */
.L_x_2660:
[----:B------:R-:W-:-:S04]  /*a1a0*/  ISETP.NE.U32.AND P3, PT, R36, RZ, PT ;  /* 0x000000ff2400720c */ /* 0x000fc80003f65070 */
[----:B------:R-:W-:-:S13]  /*a1b0*/  ISETP.NE.OR.EX P0, PT, R34, RZ, P0, P3 ;  /* 0x000000ff2200720c */ /* 0x000fda0000705730 */
[----:B------:R-:W-:Y:S05]  /*a1c0*/  @!P0 BRA `(.L_x_2656) ;  /* 0x0000000000bc8947 */ /* 0x000fea0003800000 */
.L_x_2657:
        /* <DEDUP_REMOVED lines=16> */
[----:B------:R-:W4:Y:S04]  /*a2d0*/  LDG.E.64 R38, desc[UR6][R14.64+0x18] ;  /* 0x000018060e267981 */ /* 0x000f28000c1e1b00 */
[----:B------:R0:W4:Y:S01]  /*a2e0*/  LDG.E.CONSTANT R47, desc[UR6][R12.64] ;  /* 0x000000060c2f7981 */ /* 0x000122000c1e9900 */
        /* <DEDUP_REMOVED lines=18> */
[----:B------:R-:W-:Y:S01]  /*a410*/  IMAD R15, R19, R45, RZ ;  /* 0x0000002d130f7224 */ /* 0x000fe200078e02ff */
[----:B------:R-:W-:-:S03]  /*a420*/  IADD3 R7, R7, R29, RZ ;  /* 0x0000001d07077210 */ /* 0x000fc60007ffe0ff */
[C---:B------:R-:W-:Y:S02]  /*a430*/  IMAD R15, R18.reuse, R14, R15 ;  /* 0x0000000e120f7224 */ /* 0x040fe400078e020f */
[----:B------:R-:W-:Y:S01]  /*a440*/  IMAD.WIDE.U32 R6, R18, R45, R6 ;  /* 0x0000002d12067225 */ /* 0x000fe200078e0006 */
[----:B------:R-:W-:-:S03]  /*a450*/  SHF.R.S32.HI R14, RZ, 0x1f, R47 ;  /* 0x0000001fff0e7819 */ /* 0x000fc6000001142f */
[----:B------:R-:W-:Y:S02]  /*a460*/  IMAD.IADD R7, R7, 0x1, R15 ;  /* 0x0000000107077824 */ /* 0x000fe400078e020f */
[-C--:B------:R-:W-:Y:S02]  /*a470*/  IMAD R15, R39, R47.reuse, RZ ;  /* 0x0000002f270f7224 */ /* 0x080fe400078e02ff */
[----:B------:R-:W-:-:S04]  /*a480*/  IMAD.WIDE.U32 R6, R38, R47, R6 ;  /* 0x0000002f26067225 */ /* 0x000fc800078e0006 */
[----:B------:R-:W-:-:S04]  /*a490*/  IMAD R15, R38, R14, R15 ;  /* 0x0000000e260f7224 */ /* 0x000fc800078e020f */
[----:B------:R-:W-:Y:S01]  /*a4a0*/  IMAD.IADD R7, R7, 0x1, R15 ;  /* 0x0000000107077824 */ /* 0x000fe200078e020f */
[----:B------:R-:W-:Y:S06]  /*a4b0*/  @P0 BRA `(.L_x_2657) ;  /* 0xfffffffc00440947 */ /* 0x000fec000383ffff */
.L_x_2656:
[----:B------:R-:W-:Y:S05]  /*a4c0*/  @!P2 BRA `(.L_x_2661) ;  /* 0x0000000000cca947 */ /* 0x000fea0003800000 */
[----:B------:R-:W-:Y:S01]  /*a4d0*/  ULDC.64 UR12, c[0x0][0x220] ;  /* 0x00008800000c7ab9 */ /* 0x000fe20000000a00 */
[----:B------:R-:W-:Y:S01]  /*a4e0*/  IMAD.U32 R15, RZ, RZ, UR4 ;  /* 0x00000004ff0f7e24 */ /* 0x000fe2000f8e00ff */
[----:B------:R-:W-:Y:S01]  /*a4f0*/  ULDC.64 UR14, c[0x0][0x230] ;  /* 0x00008c00000e7ab9 */ /* 0x000fe20000000a00 */
[----:B------:R-:W-:Y:S01]  /*a500*/  IMAD R9, R9, UR12, RZ ;  /* 0x0000000c09097c24 */ /* 0x000fe2000f8e02ff */
[----:B------:R-:W-:Y:S01]  /*a510*/  ULEA UR9, UP0, UR4, UR14, 0x3 ;  /* 0x0000000e04097291 */ /* 0x000fe2000f80183f */
[----:B------:R-:W-:Y:S01]  /*a520*/  IMAD.WIDE.U32 R12, R8, UR12, RZ ;  /* 0x0000000c080c7c25 */ /* 0x000fe2000f8e00ff */
[----:B------:R-:W-:-:S03]  /*a530*/  UIMAD UR12, UR5, UR10, URZ ;  /* 0x0000000a050c72a4 */ /* 0x000fc6000f8e023f */
[----:B------:R-:W-:Y:S01]  /*a540*/  IMAD R9, R8, UR13, R9 ;  /* 0x0000000d08097c24 */ /* 0x000fe2000f8e0209 */
[----:B------:R-:W-:Y:S01]  /*a550*/  UIMAD UR12, UR4, UR11, UR12 ;  /* 0x0000000b040c72a4 */ /* 0x000fe2000f8e020c */
[----:B------:R-:W-:Y:S01]  /*a560*/  MOV R8, UR9 ;  /* 0x0000000900087c02 */ /* 0x000fe20008000f00 */
[----:B------:R-:W-:Y:S02]  /*a570*/  ULEA.HI.X UR4, UR4, UR15, UR5, 0x3, UP0 ;  /* 0x0000000f04047291 */ /* 0x000fe400080f1c05 */
[----:B------:R-:W-:Y:S01]  /*a580*/  IADD3 R13, R13, R9, RZ ;  /* 0x000000090d0d7210 */ /* 0x000fe20007ffe0ff */
[----:B------:R-:W-:-:S03]  /*a590*/  ULDC.64 UR14, c[0x0][0x218] ;  /* 0x00008600000e7ab9 */ /* 0x000fc60000000a00 */
[----:B------:R-:W-:Y:S02]  /*a5a0*/  IMAD.U32 R9, RZ, RZ, UR4 ;  /* 0x00000004ff097e24 */ /* 0x000fe4000f8e00ff */
[----:B------:R-:W-:-:S04]  /*a5b0*/  IMAD.WIDE.U32 R14, R15, UR10, R12 ;  /* 0x0000000a0f0e7c25 */ /* 0x000fc8000f8e000c */
        /* <DEDUP_REMOVED lines=25> */
[----:B---3--:R-:W-:Y:S01]  /*a750*/  SHF.R.S32.HI R33, RZ, 0x1f, R31 ;  /* 0x0000001fff217819 */ /* 0x008fe2000001141f */
[----:B--2---:R-:W-:Y:S02]  /*a760*/  IMAD R13, R13, R31, RZ ;  /* 0x0000001f0d0d7224 */ /* 0x004fe400078e02ff */
[----:B------:R-:W-:-:S04]  /*a770*/  IMAD.WIDE.U32 R6, R31, R12, R6 ;  /* 0x0000000c1f067225 */ /* 0x000fc800078e0006 */
[----:B------:R-:W-:-:S05]  /*a780*/  IMAD R13, R12, R33, R13 ;  /* 0x000000210c0d7224 */ /* 0x000fca00078e020d */
[----:B------:R-:W-:Y:S01]  /*a790*/  IADD3 R7, R7, R13, RZ ;  /* 0x0000000d07077210 */ /* 0x000fe20007ffe0ff */
[----:B----4-:R-:W-:Y:S01]  /*a7a0*/  @P0 IMAD R12, R15, R29, RZ ;  /* 0x0000001d0f0c0224 */ /* 0x010fe200078e02ff */
[----:B------:R-:W-:-:S05]  /*a7b0*/  @P0 SHF.R.S32.HI R13, RZ, 0x1f, R29 ;  /* 0x0000001fff0d0819 */ /* 0x000fca000001141d */
[----:B------:R-:W-:Y:S02]  /*a7c0*/  @P0 IMAD R13, R14, R13, R12 ;  /* 0x0000000d0e0d0224 */ /* 0x000fe400078e020c */
[----:B------:R-:W-:-:S04]  /*a7d0*/  @P0 IMAD.WIDE.U32 R14, R29, R14, R6 ;  /* 0x0000000e1d0e0225 */ /* 0x000fc800078e0006 */
[----:B------:R-:W-:Y:S02]  /*a7e0*/  @P0 IMAD.IADD R7, R15, 0x1, R13 ;  /* 0x000000010f070824 */ /* 0x000fe400078e020d */
[----:B------:R-:W-:-:S07]  /*a7f0*/  @P0 IMAD.MOV.U32 R6, RZ, RZ, R14 ;  /* 0x000000ffff060224 */ /* 0x000fce00078e000e */
.L_x_2661:
        /* <DEDUP_REMOVED lines=8> */
[----:B------:R-:W-:Y:S01]  /*a880*/  IADD3.X R36, R27, -0x1, RZ, P0, !PT ;  /* 0xffffffff1b247810 */ /* 0x000fe200007fe4ff */
[----:B------:R-:W-:Y:S01]  /*a890*/  IMAD.WIDE.U32 R12, R10, UR4, RZ ;  /* 0x000000040a0c7c25 */ /* 0x000fe2000f8e00ff */
[----:B------:R-:W-:Y:S01]  /*a8a0*/  ISETP.GT.U32.AND P0, PT, R34, RZ, PT ;  /* 0x000000ff2200720c */ /* 0x000fe20003f04070 */
        /* <DEDUP_REMOVED lines=17> */
.L_x_2665:
[----:B------:R-:W-:Y:S01]  /*a9c0*/  ULEA UR9, UP0, UR4, UR16, 0x3 ;  /* 0x0000001004097291 */ /* 0x000fe2000f80183f */
[----:B------:R0:W2:Y:S03]  /*a9d0*/  LDG.E.CONSTANT R45, desc[UR6][R32.64] ;  /* 0x00000006202d7981 */ /* 0x0000a6000c1e9900 */
[----:B------:R-:W-:Y:S02]  /*a9e0*/  ULEA.HI.X UR12, UR4, UR17, UR5, 0x3, UP0 ;  /* 0x00000011040c7291 */ /* 0x000fe400080f1c05 */
[----:B------:R-:W-:-:S04]  /*a9f0*/  IMAD.U32 R12, RZ, RZ, UR9 ;  /* 0x00000009ff0c7e24 */ /* 0x000fc8000f8e00ff */
[----:B------:R-:W-:Y:S01]  /*aa00*/  IMAD.U32 R13, RZ, RZ, UR12 ;  /* 0x0000000cff0d7e24 */ /* 0x000fe2000f8e00ff */
[----:B------:R-:W-:-:S04]  /*aa10*/  IADD3 R46, P1, R32, UR15, RZ ;  /* 0x0000000f202e7c10 */ /* 0x000fc8000ff3e0ff */
[----:B------:R-:W3:Y:S01]  /*aa20*/  LDG.E.64 R14, desc[UR6][R12.64] ;  /* 0x000000060c0e7981 */ /* 0x000ee2000c1e1b00 */
[----:B------:R-:W-:-:S03]  /*aa30*/  IADD3.X R47, R33, UR14, RZ, P1, !PT ;  /* 0x0000000e212f7c10 */ /* 0x000fc60008ffe4ff */
[----:B------:R-:W4:Y:S04]  /*aa40*/  LDG.E.64 R18, desc[UR6][R12.64+0x8] ;  /* 0x000008060c127981 */ /* 0x000f28000c1e1b00 */
[----:B------:R-:W5:Y:S01]  /*aa50*/  LDG.E.CONSTANT R41, desc[UR6][R46.64] ;  /* 0x000000062e297981 */ /* 0x000f62000c1e9900 */
[----:B------:R-:W-:-:S03]  /*aa60*/  IADD3 R42, P1, R46, UR15, RZ ;  /* 0x0000000f2e2a7c10 */ /* 0x000fc6000ff3e0ff */
[----:B------:R-:W4:Y:S01]  /*aa70*/  LDG.E.64 R26, desc[UR6][R12.64+0x10] ;  /* 0x000010060c1a7981 */ /* 0x000f22000c1e1b00 */
[----:B------:R-:W-:-:S03]  /*aa80*/  IADD3.X R43, R47, UR14, RZ, P1, !PT ;  /* 0x0000000e2f2b7c10 */ /* 0x000fc60008ffe4ff */
[----:B------:R-:W4:Y:S04]  /*aa90*/  LDG.E.64 R28, desc[UR6][R12.64+0x18] ;  /* 0x000018060c1c7981 */ /* 0x000f28000c1e1b00 */
[----:B------:R-:W4:Y:S01]  /*aaa0*/  LDG.E.CONSTANT R37, desc[UR6][R42.64] ;  /* 0x000000062a257981 */ /* 0x000f22000c1e9900 */
[----:B0-----:R-:W-:-:S04]  /*aab0*/  IADD3 R32, P1, R42, UR15, RZ ;  /* 0x0000000f2a207c10 */ /* 0x001fc8000ff3e0ff */
[----:B------:R-:W-:-:S05]  /*aac0*/  IADD3.X R33, R43, UR14, RZ, P1, !PT ;  /* 0x0000000e2b217c10 */ /* 0x000fca0008ffe4ff */
[----:B------:R0:W4:Y:S01]  /*aad0*/  LDG.E.CONSTANT R39, desc[UR6][R32.64] ;  /* 0x0000000620277981 */ /* 0x000122000c1e9900 */
[----:B------:R-:W-:-:S04]  /*aae0*/  IADD3 R30, P1, R32, UR15, RZ ;  /* 0x0000000f201e7c10 */ /* 0x000fc8000ff3e0ff */
[----:B------:R-:W-:-:S05]  /*aaf0*/  IADD3.X R31, R33, UR14, RZ, P1, !PT ;  /* 0x0000000e211f7c10 */ /* 0x000fca0008ffe4ff */
[----:B------:R1:W4:Y:S01]  /*ab00*/  LDG.E.CONSTANT R43, desc[UR6][R30.64] ;  /* 0x000000061e2b7981 */ /* 0x000322000c1e9900 */
[----:B0-----:R-:W-:-:S04]  /*ab10*/  IADD3 R32, P1, R30, UR15, RZ ;  /* 0x0000000f1e207c10 */ /* 0x001fc8000ff3e0ff */
[----:B------:R-:W-:Y:S02]  /*ab20*/  IADD3.X R33, R31, UR14, RZ, P1, !PT ;  /* 0x0000000e1f217c10 */ /* 0x000fe40008ffe4ff */
[----:B-1----:R-:W-:-:S04]  /*ab30*/  IADD3 R30, P1, R32, UR15, RZ ;  /* 0x0000000f201e7c10 */ /* 0x002fc8000ff3e0ff */
[----:B------:R-:W-:Y:S02]  /*ab40*/  IADD3.X R31, R33, UR14, RZ, P1, !PT ;  /* 0x0000000e211f7c10 */ /* 0x000fe40008ffe4ff */
[----:B--2---:R-:W-:Y:S01]  /*ab50*/  SHF.R.S32.HI R47, RZ, 0x1f, R45 ;  /* 0x0000001fff2f7819 */ /* 0x004fe2000001142d */
[----:B---3--:R-:W-:Y:S02]  /*ab60*/  IMAD R15, R15, R45, RZ ;  /* 0x0000002d0f0f7224 */ /* 0x008fe400078e02ff */
[----:B------:R-:W-:-:S04]  /*ab70*/  IMAD.WIDE.U32 R8, R45, R14, R8 ;  /* 0x0000000e2d087225 */ /* 0x000fc800078e0008 */
[----:B------:R-:W-:Y:S02]  /*ab80*/  IMAD R47, R14, R47, R15 ;  /* 0x0000002f0e2f7224 */ /* 0x000fe400078e020f */
[----:B------:R-:W2:Y:S01]  /*ab90*/  LDG.E.64 R14, desc[UR6][R12.64+0x20] ;  /* 0x000020060c0e7981 */ /* 0x000ea2000c1e1b00 */
[----:B-----5:R-:W-:Y:S01]  /*aba0*/  SHF.R.S32.HI R45, RZ, 0x1f, R41 ;  /* 0x0000001fff2d7819 */ /* 0x020fe20000011429 */
[----:B----4-:R-:W-:Y:S01]  /*abb0*/  IMAD R19, R19, R41, RZ ;  /* 0x0000002913137224 */ /* 0x010fe200078e02ff */
[----:B------:R-:W-:Y:S02]  /*abc0*/  IADD3 R9, R9, R47, RZ ;  /* 0x0000002f09097210 */ /* 0x000fe40007ffe0ff */
[----:B------:R-:W3:Y:S01]  /*abd0*/  LDG.E.CONSTANT R47, desc[UR6][R32.64] ;  /* 0x00000006202f7981 */ /* 0x000ee2000c1e9900 */
[----:B------:R-:W-:Y:S02]  /*abe0*/  IMAD R45, R18, R45, R19 ;  /* 0x0000002d122d7224 */ /* 0x000fe400078e0213 */
[----:B------:R-:W-:-:S02]  /*abf0*/  IMAD.WIDE.U32 R8, R41, R18, R8 ;  /* 0x0000001229087225 */ /* 0x000fc400078e0008 */
[----:B------:R-:W4:Y:S01]  /*ac00*/  LDG.E.64 R18, desc[UR6][R12.64+0x28] ;  /* 0x000028060c127981 */ /* 0x000f22000c1e1b00 */
[----:B------:R-:W-:Y:S01]  /*ac10*/  SHF.R.S32.HI R41, RZ, 0x1f, R37 ;  /* 0x0000001fff297819 */ /* 0x000fe20000011425 */
[----:B------:R-:W-:Y:S02]  /*ac20*/  IMAD R27, R27, R37, RZ ;  /* 0x000000251b1b7224 */ /* 0x000fe400078e02ff */
[----:B------:R-:W-:Y:S02]  /*ac30*/  IMAD.IADD R9, R9, 0x1, R45 ;  /* 0x0000000109097824 */ /* 0x000fe400078e022d */
[----:B------:R0:W5:Y:S01]  /*ac40*/  LDG.E.CONSTANT R45, desc[UR6][R30.64] ;  /* 0x000000061e2d7981 */ /* 0x000162000c1e9900 */
[----:B------:R-:W-:-:S03]  /*ac50*/  IMAD R27, R26, R41, R27 ;  /* 0x000000291a1b7224 */ /* 0x000fc600078e021b */
[----:B------:R-:W5:Y:S01]  /*ac60*/  LDG.E.64 R40, desc[UR6][R12.64+0x30] ;  /* 0x000030060c287981 */ /* 0x000f62000c1e1b00 */
[----:B------:R-:W-:Y:S01]  /*ac70*/  IMAD.WIDE.U32 R8, R37, R26, R8 ;  /* 0x0000001a25087225 */ /* 0x000fe200078e0008 */
[----:B------:R-:W-:-:S03]  /*ac80*/  IADD3 R26, P1, R30, UR15, RZ ;  /* 0x0000000f1e1a7c10 */ /* 0x000fc6000ff3e0ff */
[----:B------:R-:W-:Y:S01]  /*ac90*/  IMAD.IADD R9, R9, 0x1, R27 ;  /* 0x0000000109097824 */ /* 0x000fe200078e021b */
[----:B------:R-:W-:Y:S01]  /*aca0*/  SHF.R.S32.HI R27, RZ, 0x1f, R39 ;  /* 0x0000001fff1b7819 */ /* 0x000fe20000011427 */
[----:B------:R-:W-:Y:S02]  /*acb0*/  IMAD R29, R29, R39, RZ ;  /* 0x000000271d1d7224 */ /* 0x000fe400078e02ff */
[----:B------:R-:W-:-:S04]  /*acc0*/  IMAD.WIDE.U32 R8, R39, R28, R8 ;  /* 0x0000001c27087225 */ /* 0x000fc800078e0008 */
[----:B------:R-:W-:Y:S01]  /*acd0*/  IMAD R29, R28, R27, R29 ;  /* 0x0000001b1c1d7224 */ /* 0x000fe200078e021d */
[----:B------:R-:W-:Y:S02]  /*ace0*/  IADD3.X R27, R31, UR14, RZ, P1, !PT ;  /* 0x0000000e1f1b7c10 */ /* 0x000fe40008ffe4ff */
[----:B0-----:R-:W-:Y:S02]  /*acf0*/  IADD3 R30, P1, R26, UR15, RZ ;  /* 0x0000000f1a1e7c10 */ /* 0x001fe4000ff3e0ff */
[----:B------:R-:W-:Y:S01]  /*ad00*/  IADD3 R9, R9, R29, RZ ;  /* 0x0000001d09097210 */ /* 0x000fe20007ffe0ff */
[----:B------:R0:W5:Y:S01]  /*ad10*/  LDG.E.CONSTANT R33, desc[UR6][R26.64] ;  /* 0x000000061a217981 */ /* 0x000162000c1e9900 */
[----:B------:R-:W-:-:S03]  /*ad20*/  SHF.R.S32.HI R37, RZ, 0x1f, R43 ;  /* 0x0000001fff257819 */ /* 0x000fc6000001142b */
[----:B------:R-:W5:Y:S01]  /*ad30*/  LDG.E.64 R28, desc[UR6][R12.64+0x38] ;  /* 0x000038060c1c7981 */ /* 0x000f62000c1e1b00 */
[----:B------:R-:W-:Y:S02]  /*ad40*/  IADD3.X R31, R27, UR14, RZ, P1, !PT ;  /* 0x0000000e1b1f7c10 */ /* 0x000fe40008ffe4ff */
[----:B0-----:R-:W-:-:S04]  /*ad50*/  IADD3 R26, P1, R30, UR15, RZ ;  /* 0x0000000f1e1a7c10 */ /* 0x001fc8000ff3e0ff */
[----:B------:R-:W-:Y:S01]  /*ad60*/  IADD3.X R27, R31, UR14, RZ, P1, !PT ;  /* 0x0000000e1f1b7c10 */ /* 0x000fe20008ffe4ff */
[----:B--2---:R-:W-:Y:S02]  /*ad70*/  IMAD R15, R15, R43, RZ ;  /* 0x0000002b0f0f7224 */ /* 0x004fe400078e02ff */
[----:B------:R-:W-:Y:S02]  /*ad80*/  IMAD.WIDE.U32 R8, R43, R14, R8 ;  /* 0x0000000e2b087225 */ /* 0x000fe400078e0008 */
[----:B------:R-:W2:Y:S02]  /*ad90*/  LDG.E.CONSTANT R43, desc[UR6][R26.64] ;  /* 0x000000061a2b7981 */ /* 0x000ea4000c1e9900 */
[----:B------:R-:W-:Y:S02]  /*ada0*/  IMAD R39, R14, R37, R15 ;  /* 0x000000250e277224 */ /* 0x000fe400078e020f */
[----:B------:R0:W2:Y:S04]  /*adb0*/  LDG.E.CONSTANT R37, desc[UR6][R30.64] ;  /* 0x000000061e257981 */ /* 0x0000a8000c1e9900 */
[----:B------:R-:W2:Y:S01]  /*adc0*/  LDG.E.64 R14, desc[UR6][R12.64+0x40] ;  /* 0x000040060c0e7981 */ /* 0x000ea2000c1e1b00 */
[----:B------:R-:W-:Y:S01]  /*add0*/  IMAD.IADD R9, R9, 0x1, R39 ;  /* 0x0000000109097824 */ /* 0x000fe200078e0227 */
[----:B---3--:R-:W-:Y:S01]  /*ade0*/  SHF.R.S32.HI R39, RZ, 0x1f, R47 ;  /* 0x0000001fff277819 */ /* 0x008fe2000001142f */
[----:B----4-:R-:W-:-:S02]  /*adf0*/  IMAD R19, R19, R47, RZ ;  /* 0x0000002f13137224 */ /* 0x010fc400078e02ff */
[----:B------:R-:W-:-:S04]  /*ae00*/  IMAD.WIDE.U32 R8, R47, R18, R8 ;  /* 0x000000122f087225 */ /* 0x000fc800078e0008 */
[----:B------:R-:W-:Y:S02]  /*ae10*/  IMAD R39, R18, R39, R19 ;  /* 0x0000002712277224 */ /* 0x000fe400078e0213 */
[----:B------:R-:W3:Y:S01]  /*ae20*/  LDG.E.64 R18, desc[UR6][R12.64+0x48] ;  /* 0x000048060c127981 */ /* 0x000ee2000c1e1b00 */
[----:B0-----:R-:W-:Y:S01]  /*ae30*/  IADD3 R30, P1, R26, UR15, RZ ;  /* 0x0000000f1a1e7c10 */ /* 0x001fe2000ff3e0ff */
[----:B------:R-:W-:Y:S01]  /*ae40*/  IMAD.IADD R9, R9, 0x1, R39 ;  /* 0x0000000109097824 */ /* 0x000fe200078e0227 */
[----:B-----5:R-:W-:Y:S01]  /*ae50*/  SHF.R.S32.HI R39, RZ, 0x1f, R45 ;  /* 0x0000001fff277819 */ /* 0x020fe2000001142d */
[----:B------:R-:W-:Y:S01]  /*ae60*/  IMAD R32, R41, R45, RZ ;  /* 0x0000002d29207224 */ /* 0x000fe200078e02ff */
[----:B------:R-:W-:-:S03]  /*ae70*/  IADD3.X R31, R27, UR14, RZ, P1, !PT ;  /* 0x0000000e1b1f7c10 */ /* 0x000fc60008ffe4ff */
[----:B------:R-:W-:Y:S02]  /*ae80*/  IMAD R41, R40, R39, R32 ;  /* 0x0000002728297224 */ /* 0x000fe400078e0220 */
[----:B------:R0:W4:Y:S04]  /*ae90*/  LDG.E.CONSTANT R47, desc[UR6][R30.64] ;  /* 0x000000061e2f7981 */ /* 0x000128000c1e9900 */
[----:B------:R-:W5:Y:S01]  /*aea0*/  LDG.E.64 R38, desc[UR6][R12.64+0x50] ;  /* 0x000050060c267981 */ /* 0x000f62000c1e1b00 */
[----:B------:R-:W-:Y:S01]  /*aeb0*/  IMAD.WIDE.U32 R8, R45, R40, R8 ;  /* 0x000000282d087225 */ /* 0x000fe200078e0008 */
[----:B------:R-:W-:-:S04]  /*aec0*/  SHF.R.S32.HI R27, RZ, 0x1f, R33 ;  /* 0x0000001fff1b7819 */ /* 0x000fc80000011421 */
[----:B------:R-:W-:Y:S01]  /*aed0*/  IADD3 R9, R9, R41, RZ ;  /* 0x0000002909097210 */ /* 0x000fe20007ffe0ff */
[----:B------:R-:W-:-:S04]  /*aee0*/  IMAD R26, R29, R33, RZ ;  /* 0x000000211d1a7224 */ /* 0x000fc800078e02ff */
[----:B------:R-:W-:Y:S01]  /*aef0*/  IMAD R41, R28, R27, R26 ;  /* 0x0000001b1c297224 */ /* 0x000fe200078e021a */
[----:B------:R-:W-:Y:S01]  /*af00*/  IADD3 R26, P1, R30, UR15, RZ ;  /* 0x0000000f1e1a7c10 */ /* 0x000fe2000ff3e0ff */
[----:B------:R-:W-:-:S03]  /*af10*/  IMAD.WIDE.U32 R28, R33, R28, R8 ;  /* 0x0000001c211c7225 */ /* 0x000fc600078e0008 */
[----:B------:R-:W-:Y:S01]  /*af20*/  IADD3.X R27, R31, UR14, RZ, P1, !PT ;  /* 0x0000000e1f1b7c10 */ /* 0x000fe20008ffe4ff */
[----:B------:R-:W-:-:S04]  /*af30*/  IMAD.IADD R29, R29, 0x1, R41 ;  /* 0x000000011d1d7824 */ /* 0x000fc800078e0229 */
[----:B------:R-:W5:Y:S01]  /*af40*/  LDG.E.CONSTANT R33, desc[UR6][R26.64] ;  /* 0x000000061a217981 */ /* 0x000f62000c1e9900 */
[----:B--2---:R-:W-:Y:S01]  /*af50*/  SHF.R.S32.HI R9, RZ, 0x1f, R37 ;  /* 0x0000001fff097819 */ /* 0x004fe20000011425 */
[----:B------:R-:W-:Y:S02]  /*af60*/  IMAD R8, R15, R37, RZ ;  /* 0x000000250f087224 */ /* 0x000fe400078e02ff */
[----:B------:R-:W-:-:S04]  /*af70*/  IMAD.WIDE.U32 R28, R37, R14, R28 ;  /* 0x0000000e251c7225 */ /* 0x000fc800078e001c */
[----:B0-----:R-:W-:Y:S01]  /*af80*/  IMAD R31, R14, R9, R8 ;  /* 0x000000090e1f7224 */ /* 0x001fe200078e0208 */
[----:B------:R-:W-:Y:S01]  /*af90*/  IADD3 R8, P1, R26, UR15, RZ ;  /* 0x0000000f1a087c10 */ /* 0x000fe2000ff3e0ff */
[----:B------:R-:W2:Y:S02]  /*afa0*/  LDG.E.64 R14, desc[UR6][R12.64+0x58] ;  /* 0x000058060c0e7981 */ /* 0x000ea4000c1e1b00 */
[----:B------:R-:W-:Y:S01]  /*afb0*/  IMAD.IADD R29, R29, 0x1, R31 ;  /* 0x000000011d1d7824 */ /* 0x000fe200078e021f */
[----:B------:R-:W-:Y:S01]  /*afc0*/  IADD3.X R9, R27, UR14, RZ, P1, !PT ;  /* 0x0000000e1b097c10 */ /* 0x000fe20008ffe4ff */
[----:B---3--:R-:W-:Y:S01]  /*afd0*/  IMAD R19, R19, R43, RZ ;  /* 0x0000002b13137224 */ /* 0x008fe200078e02ff */
[----:B------:R-:W-:Y:S01]  /*afe0*/  SHF.R.S32.HI R31, RZ, 0x1f, R43 ;  /* 0x0000001fff1f7819 */ /* 0x000fe2000001142b */
[----:B------:R-:W3:Y:S01]  /*aff0*/  LDG.E.64 R26, desc[UR6][R12.64+0x60] ;  /* 0x000060060c1a7981 */ /* 0x000ee2000c1e1b00 */
[----:B------:R-:W-:-:S03]  /*b000*/  IADD3 R30, P1, R8, UR15, RZ ;  /* 0x0000000f081e7c10 */ /* 0x000fc6000ff3e0ff */
[----:B------:R-:W3:Y:S01]  /*b010*/  LDG.E.CONSTANT R37, desc[UR6][R8.64] ;  /* 0x0000000608257981 */ /* 0x000ee2000c1e9900 */
[----:B------:R-:W-:Y:S01]  /*b020*/  IMAD R41, R18, R31, R19 ;  /* 0x0000001f12297224 */ /* 0x000fe200078e0213 */
[----:B------:R-:W-:Y:S01]  /*b030*/  IADD3.X R31, R9, UR14, RZ, P1, !PT ;  /* 0x0000000e091f7c10 */ /* 0x000fe20008ffe4ff */
[----:B------:R-:W-:Y:S01]  /*b040*/  IMAD.WIDE.U32 R18, R43, R18, R28 ;  /* 0x000000122b127225 */ /* 0x000fe200078e001c */
[----:B------:R-:W-:Y:S01]  /*b050*/  IADD3 R28, P1, R30, UR15, RZ ;  /* 0x0000000f1e1c7c10 */ /* 0x000fe2000ff3e0ff */
[----:B------:R-:W3:Y:S03]  /*b060*/  LDG.E.64 R42, desc[UR6][R12.64+0x70] ;  /* 0x000070060c2a7981 */ /* 0x000ee6000c1e1b00 */
[----:B------:R-:W-:Y:S02]  /*b070*/  IADD3 R19, R19, R41, RZ ;  /* 0x0000002913137210 */ /* 0x000fe40007ffe0ff */
[----:B------:R-:W3:Y:S01]  /*b080*/  LDG.E.CONSTANT R41, desc[UR6][R30.64] ;  /* 0x000000061e297981 */ /* 0x000ee2000c1e9900 */
[----:B----4-:R-:W-:Y:S01]  /*b090*/  SHF.R.S32.HI R45, RZ, 0x1f, R47 ;  /* 0x0000001fff2d7819 */ /* 0x010fe2000001142f */
[----:B-----5:R-:W-:-:S02]  /*b0a0*/  IMAD R32, R39, R47, RZ ;  /* 0x0000002f27207224 */ /* 0x020fc400078e02ff */
[----:B------:R-:W4:Y:S01]  /*b0b0*/  LDG.E.64 R8, desc[UR6][R12.64+0x68] ;  /* 0x000068060c087981 */ /* 0x000f22000c1e1b00 */
[----:B------:R-:W-:Y:S01]  /*b0c0*/  IADD3.X R29, R31, UR14, RZ, P1, !PT ;  /* 0x0000000e1f1d7c10 */ /* 0x000fe20008ffe4ff */
[----:B------:R-:W-:Y:S02]  /*b0d0*/  IMAD R45, R38, R45, R32 ;  /* 0x0000002d262d7224 */ /* 0x000fe400078e0220 */
[----:B------:R-:W-:Y:S01]  /*b0e0*/  IMAD.WIDE.U32 R38, R47, R38, R18 ;  /* 0x000000262f267225 */ /* 0x000fe200078e0012 */
[----:B------:R-:W-:Y:S01]  /*b0f0*/  IADD3 R18, P1, R28, UR15, RZ ;  /* 0x0000000f1c127c10 */ /* 0x000fe2000ff3e0ff */
[----:B------:R3:W5:Y:S03]  /*b100*/  LDG.E.CONSTANT R47, desc[UR6][R28.64] ;  /* 0x000000061c2f7981 */ /* 0x000766000c1e9900 */
[----:B------:R-:W-:Y:S01]  /*b110*/  IADD3.X R19, R29, UR14, RZ, P1, !PT ;  /* 0x0000000e1d137c10 */ /* 0x000fe20008ffe4ff */
[----:B------:R0:W5:Y:S04]  /*b120*/  LDG.E.64 R30, desc[UR6][R12.64+0x78] ;  /* 0x000078060c1e7981 */ /* 0x000168000c1e1b00 */
[----:B------:R-:W5:Y:S01]  /*b130*/  LDG.E.CONSTANT R49, desc[UR6][R18.64] ;  /* 0x0000000612317981 */ /* 0x000f62000c1e9900 */
[----:B------:R-:W-:Y:S01]  /*b140*/  IMAD.IADD R39, R39, 0x1, R45 ;  /* 0x0000000127277824 */ /* 0x000fe200078e022d */
[----:B------:R-:W-:-:S02]  /*b150*/  SHF.R.S32.HI R45, RZ, 0x1f, R33 ;  /* 0x0000001fff2d7819 */ /* 0x000fc40000011421 */
[----:B------:R-:W-:-:S04]  /*b160*/  IADD3 R34, P1, R34, -0x10, RZ ;  /* 0xfffffff022227810 */ /* 0x000fc80007f3e0ff */
[----:B------:R-:W-:Y:S02]  /*b170*/  IADD3.X R36, R36, -0x1, RZ, P1, !PT ;  /* 0xffffffff24247810 */ /* 0x000fe40000ffe4ff */
[----:B------:R-:W-:-:S04]  /*b180*/  ISETP.GT.U32.AND P1, PT, R34, 0xc, PT ;  /* 0x0000000c2200780c */ /* 0x000fc80003f24070 */
[----:B------:R-:W-:Y:S01]  /*b190*/  ISETP.GT.AND.EX P1, PT, R36, RZ, PT, P1 ;  /* 0x000000ff2400720c */ /* 0x000fe20003f24310 */
[----:B------:R-:W-:Y:S01]  /*b1a0*/  UIADD3 UR4, UP0, UR4, 0x10, URZ ;  /* 0x0000001004047890 */ /* 0x000fe2000ff1e03f */
[----:B------:R-:W-:-:S03]  /*b1b0*/  IADD3 R32, P3, R18, UR15, RZ ;  /* 0x0000000f12207c10 */ /* 0x000fc6000ff7e0ff */
[----:B------:R-:W-:Y:S01]  /*b1c0*/  UIADD3.X UR5, URZ, UR5, URZ, UP0, !UPT ;  /* 0x000000053f057290 */ /* 0x000fe200087fe43f */
[----:B--2---:R-:W-:-:S04]  /*b1d0*/  IMAD R15, R15, R33, RZ ;  /* 0x000000210f0f7224 */ /* 0x004fc800078e02ff */
[----:B------:R-:W-:Y:S02]  /*b1e0*/  IMAD R45, R14, R45, R15 ;  /* 0x0000002d0e2d7224 */ /* 0x000fe400078e020f */
[----:B------:R-:W-:Y:S01]  /*b1f0*/  IMAD.WIDE.U32 R14, R33, R14, R38 ;  /* 0x0000000e210e7225 */ /* 0x000fe200078e0026 */
[----:B---3--:R-:W-:-:S03]  /*b200*/  SHF.R.S32.HI R29, RZ, 0x1f, R37 ;  /* 0x0000001fff1d7819 */ /* 0x008fc60000011425 */
[----:B------:R-:W-:Y:S02]  /*b210*/  IMAD.IADD R15, R15, 0x1, R45 ;  /* 0x000000010f0f7824 */ /* 0x000fe400078e022d */
[----:B------:R-:W-:Y:S02]  /*b220*/  IMAD R27, R27, R37, RZ ;  /* 0x000000251b1b7224 */ /* 0x000fe400078e02ff */
[----:B0-----:R-:W-:-:S04]  /*b230*/  IMAD.WIDE.U32 R12, R37, R26, R14 ;  /* 0x0000001a250c7225 */ /* 0x001fc800078e000e */
[----:B------:R-:W-:Y:S01]  /*b240*/  IMAD R27, R26, R29, R27 ;  /* 0x0000001d1a1b7224 */ /* 0x000fe200078e021b */
[----:B------:R-:W-:-:S04]  /*b250*/  SHF.R.S32.HI R15, RZ, 0x1f, R41 ;  /* 0x0000001fff0f7819 */ /* 0x000fc80000011429 */
[----:B------:R-:W-:Y:S01]  /*b260*/  IADD3 R13, R13, R27, RZ ;  /* 0x0000001b0d0d7210 */ /* 0x000fe20007ffe0ff */
[----:B----4-:R-:W-:-:S04]  /*b270*/  IMAD R9, R9, R41, RZ ;  /* 0x0000002909097224 */ /* 0x010fc800078e02ff */
[----:B------:R-:W-:Y:S02]  /*b280*/  IMAD R15, R8, R15, R9 ;  /* 0x0000000f080f7224 */ /* 0x000fe400078e0209 */
[----:B------:R-:W-:Y:S01]  /*b290*/  IMAD.WIDE.U32 R8, R41, R8, R12 ;  /* 0x0000000829087225 */ /* 0x000fe200078e000c */
[----:B-----5:R-:W-:-:S03]  /*b2a0*/  SHF.R.S32.HI R13, RZ, 0x1f, R47 ;  /* 0x0000001fff0d7819 */ /* 0x020fc6000001142f */
[----:B------:R-:W-:Y:S02]  /*b2b0*/  IMAD.IADD R9, R9, 0x1, R15 ;  /* 0x0000000109097824 */ /* 0x000fe400078e020f */
[----:B------:R-:W-:Y:S02]  /*b2c0*/  IMAD R12, R43, R47, RZ ;  /* 0x0000002f2b0c7224 */ /* 0x000fe400078e02ff */
[----:B------:R-:W-:-:S04]  /*b2d0*/  IMAD.WIDE.U32 R8, R47, R42, R8 ;  /* 0x0000002a2f087225 */ /* 0x000fc800078e0008 */
[----:B------:R-:W-:Y:S02]  /*b2e0*/  IMAD R13, R42, R13, R12 ;  /* 0x0000000d2a0d7224 */ /* 0x000fe400078e020c */
[----:B------:R-:W-:Y:S02]  /*b2f0*/  IMAD R12, R31, R49, RZ ;  /* 0x000000311f0c7224 */ /* 0x000fe400078e02ff */
[----:B------:R-:W-:Y:S01]  /*b300*/  IMAD.IADD R9, R9, 0x1, R13 ;  /* 0x0000000109097824 */ /* 0x000fe200078e020d */
[----:B------:R-:W-:Y:S01]  /*b310*/  SHF.R.S32.HI R13, RZ, 0x1f, R49 ;  /* 0x0000001fff0d7819 */ /* 0x000fe20000011431 */
[----:B------:R-:W-:Y:S01]  /*b320*/  IMAD.WIDE.U32 R8, R49, R30, R8 ;  /* 0x0000001e31087225 */ /* 0x000fe200078e0008 */
[----:B------:R-:W-:-:S03]  /*b330*/  IADD3.X R33, R19, UR14, RZ, P3, !PT ;  /* 0x0000000e13217c10 */ /* 0x000fc60009ffe4ff */
[----:B------:R-:W-:-:S05]  /*b340*/  IMAD R13, R30, R13, R12 ;  /* 0x0000000d1e0d7224 */ /* 0x000fca00078e020c */
[----:B------:R-:W-:Y:S01]  /*b350*/  IADD3 R9, R9, R13, RZ ;  /* 0x0000000d09097210 */ /* 0x000fe20007ffe0ff */
[----:B------:R-:W-:Y:S06]  /*b360*/  @P1 BRA `(.L_x_2665) ;  /* 0xfffffff400941947 */ /* 0x000fec000383ffff */
.L_x_2664:
        /* <DEDUP_REMOVED lines=13> */
[----:B------:R0:W5:Y:S01]  /*b440*/  LDG.E.CONSTANT R39, desc[UR6][R30.64] ;  /* 0x000000061e277981 */ /* 0x000162000c1e9900 */
[----:B------:R-:W-:-:S03]  /*b450*/  IADD3 R40, P0, R30, UR15, RZ ;  /* 0x0000000f1e287c10 */ /* 0x000fc6000ff1e0ff */
[----:B------:R-:W4:Y:S01]  /*b460*/  LDG.E.64 R14, desc[UR6][R28.64+0x10] ;  /* 0x000010061c0e7981 */ /* 0x000f22000c1e1b00 */
[----:B------:R-:W-:-:S03]  /*b470*/  IADD3.X R41, R31, UR14, RZ, P0, !PT ;  /* 0x0000000e1f297c10 */ /* 0x000fc600087fe4ff */
[----:B------:R-:W4:Y:S04]  /*b480*/  LDG.E.64 R46, desc[UR6][R28.64+0x38] ;  /* 0x000038061c2e7981 */ /* 0x000f28000c1e1b00 */
[----:B------:R5:W4:Y:S01]  /*b490*/  LDG.E.CONSTANT R37, desc[UR6][R40.64] ;  /* 0x0000000628257981 */ /* 0x000b22000c1e9900 */
[----:B------:R-:W-:-:S04]  /*b4a0*/  IADD3 R12, P0, R40, UR15, RZ ;  /* 0x0000000f280c7c10 */ /* 0x000fc8000ff1e0ff */
[----:B------:R-:W-:Y:S02]  /*b4b0*/  IADD3.X R13, R41, UR14, RZ, P0, !PT ;  /* 0x0000000e290d7c10 */ /* 0x000fe400087fe4ff */
[----:B0-----:R-:W-:-:S03]  /*b4c0*/  IADD3 R30, P0, R12, UR15, RZ ;  /* 0x0000000f0c1e7c10 */ /* 0x001fc6000ff1e0ff */
[----:B------:R4:W4:Y:S01]  /*b4d0*/  LDG.E.CONSTANT R33, desc[UR6][R12.64] ;  /* 0x000000060c217981 */ /* 0x000922000c1e9900 */
[----:B------:R-:W-:Y:S02]  /*b4e0*/  IADD3.X R31, R13, UR14, RZ, P0, !PT ;  /* 0x0000000e0d1f7c10 */ /* 0x000fe400087fe4ff */
[----:B------:R-:W-:Y:S02]  /*b4f0*/  IADD3 R38, P0, R30, UR15, RZ ;  /* 0x0000000f1e267c10 */ /* 0x000fe4000ff1e0ff */
[----:B--2---:R-:W-:Y:S01]  /*b500*/  SHF.R.S32.HI R45, RZ, 0x1f, R43 ;  /* 0x0000001fff2d7819 */ /* 0x004fe2000001142b */
[----:B---3--:R-:W-:Y:S02]  /*b510*/  IMAD R27, R27, R43, RZ ;  /* 0x0000002b1b1b7224 */ /* 0x008fe400078e02ff */
[----:B------:R-:W-:-:S04]  /*b520*/  IMAD.WIDE.U32 R8, R43, R26, R8 ;  /* 0x0000001a2b087225 */ /* 0x000fc800078e0008 */
[----:B------:R-:W-:Y:S02]  /*b530*/  IMAD R45, R26, R45, R27 ;  /* 0x0000002d1a2d7224 */ /* 0x000fe400078e021b */
[----:B------:R-:W2:Y:S01]  /*b540*/  LDG.E.64 R26, desc[UR6][R28.64+0x18] ;  /* 0x000018061c1a7981 */ /* 0x000ea2000c1e1b00 */
[----:B-----5:R-:W-:Y:S01]  /*b550*/  SHF.R.S32.HI R41, RZ, 0x1f, R39 ;  /* 0x0000001fff297819 */ /* 0x020fe20000011427 */
[----:B----4-:R-:W-:Y:S01]  /*b560*/  IMAD R12, R19, R39, RZ ;  /* 0x00000027130c7224 */ /* 0x010fe200078e02ff */
[----:B------:R-:W-:Y:S01]  /*b570*/  IADD3 R9, R9, R45, RZ ;  /* 0x0000002d09097210 */ /* 0x000fe20007ffe0ff */
[----:B------:R0:W3:Y:S02]  /*b580*/  LDG.E.CONSTANT R19, desc[UR6][R30.64] ;  /* 0x000000061e137981 */ /* 0x0000e4000c1e9900 */
[----:B------:R-:W-:Y:S02]  /*b590*/  IMAD R41, R18, R41, R12 ;  /* 0x0000002912297224 */ /* 0x000fe400078e020c */
[----:B------:R-:W4:Y:S01]  /*b5a0*/  LDG.E.64 R12, desc[UR6][R28.64+0x20] ;  /* 0x000020061c0c7981 */ /* 0x000f22000c1e1b00 */
[----:B------:R-:W-:Y:S01]  /*b5b0*/  IMAD.WIDE.U32 R8, R39, R18, R8 ;  /* 0x0000001227087225 */ /* 0x000fe200078e0008 */
[----:B------:R-:W-:-:S03]  /*b5c0*/  IADD3.X R39, R31, UR14, RZ, P0, !PT ;  /* 0x0000000e1f277c10 */ /* 0x000fc600087fe4ff */
[----:B------:R-:W-:Y:S01]  /*b5d0*/  IMAD.IADD R9, R9, 0x1, R41 ;  /* 0x0000000109097824 */ /* 0x000fe200078e0229 */
[----:B0-----:R-:W-:Y:S01]  /*b5e0*/  IADD3 R30, P0, R38, UR15, RZ ;  /* 0x0000000f261e7c10 */ /* 0x001fe2000ff1e0ff */
[----:B------:R-:W5:Y:S04]  /*b5f0*/  LDG.E.CONSTANT R43, desc[UR6][R38.64] ;  /* 0x00000006262b7981 */ /* 0x000f68000c1e9900 */
[----:B------:R-:W5:Y:S01]  /*b600*/  LDG.E.64 R40, desc[UR6][R28.64+0x28] ;  /* 0x000028061c287981 */ /* 0x000f62000c1e1b00 */
[----:B------:R-:W-:Y:S01]  /*b610*/  SHF.R.S32.HI R45, RZ, 0x1f, R37 ;  /* 0x0000001fff2d7819 */ /* 0x000fe20000011425 */
[----:B------:R-:W-:Y:S01]  /*b620*/  IMAD R15, R15, R37, RZ ;  /* 0x000000250f0f7224 */ /* 0x000fe200078e02ff */
[----:B------:R-:W-:Y:S01]  /*b630*/  IADD3.X R31, R39, UR14, RZ, P0, !PT ;  /* 0x0000000e271f7c10 */ /* 0x000fe200087fe4ff */
[----:B------:R-:W-:Y:S01]  /*b640*/  IMAD.WIDE.U32 R8, R37, R14, R8 ;  /* 0x0000000e25087225 */ /* 0x000fe200078e0008 */
[----:B------:R-:W5:Y:S03]  /*b650*/  LDG.E.64 R38, desc[UR6][R28.64+0x30] ;  /* 0x000030061c267981 */ /* 0x000f66000c1e1b00 */
[----:B------:R-:W-:Y:S01]  /*b660*/  IMAD R45, R14, R45, R15 ;  /* 0x0000002d0e2d7224 */ /* 0x000fe200078e020f */
[----:B------:R-:W-:Y:S01]  /*b670*/  IADD3 R14, P0, R30, UR15, RZ ;  /* 0x0000000f1e0e7c10 */ /* 0x000fe2000ff1e0ff */
[----:B------:R-:W5:Y:S03]  /*b680*/  LDG.E.CONSTANT R37, desc[UR6][R30.64] ;  /* 0x000000061e257981 */ /* 0x000f66000c1e9900 */
[----:B------:R-:W-:-:S05]  /*b690*/  IADD3.X R15, R31, UR14, RZ, P0, !PT ;  /* 0x0000000e1f0f7c10 */ /* 0x000fca00087fe4ff */
[----:B------:R-:W5:Y:S01]  /*b6a0*/  LDG.E.CONSTANT R49, desc[UR6][R14.64] ;  /* 0x000000060e317981 */ /* 0x000f62000c1e9900 */
[----:B------:R-:W-:Y:S01]  /*b6b0*/  IMAD.IADD R9, R9, 0x1, R45 ;  /* 0x0000000109097824 */ /* 0x000fe200078e022d */
[----:B------:R-:W-:Y:S02]  /*b6c0*/  SHF.R.S32.HI R45, RZ, 0x1f, R33 ;  /* 0x0000001fff2d7819 */ /* 0x000fe40000011421 */
[----:B------:R-:W-:Y:S02]  /*b6d0*/  IADD3 R34, P3, R34, -0x8, RZ ;  /* 0xfffffff822227810 */ /* 0x000fe40007f7e0ff */
[----:B------:R-:W-:Y:S01]  /*b6e0*/  IADD3 R32, P1, R14, UR15, RZ ;  /* 0x0000000f0e207c10 */ /* 0x000fe2000ff3e0ff */
[----:B------:R-:W-:Y:S01]  /*b6f0*/  UIADD3 UR4, UP0, UR4, 0x8, URZ ;  /* 0x0000000804047890 */ /* 0x000fe2000ff1e03f */
[----:B------:R-:W-:Y:S02]  /*b700*/  PLOP3.LUT P0, PT, PT, PT, PT, 0x8, 0x0 ;  /* 0x000000000000781c */ /* 0x000fe40003f0e170 */
[----:B------:R-:W-:Y:S01]  /*b710*/  IADD3.X R36, R36, -0x1, RZ, P3, !PT ;  /* 0xffffffff24247810 */ /* 0x000fe20001ffe4ff */
[----:B------:R-:W-:Y:S01]  /*b720*/  UIADD3.X UR5, URZ, UR5, URZ, UP0, !UPT ;  /* 0x000000053f057290 */ /* 0x000fe200087fe43f */
[----:B--2---:R-:W-:-:S02]  /*b730*/  IMAD R18, R27, R33, RZ ;  /* 0x000000211b127224 */ /* 0x004fc400078e02ff */
[----:B------:R-:W-:-:S04]  /*b740*/  IMAD.WIDE.U32 R8, R33, R26, R8 ;  /* 0x0000001a21087225 */ /* 0x000fc800078e0008 */
[----:B------:R-:W-:Y:S01]  /*b750*/  IMAD R45, R26, R45, R18 ;  /* 0x0000002d1a2d7224 */ /* 0x000fe200078e0212 */
[----:B---3--:R-:W-:Y:S01]  /*b760*/  SHF.R.S32.HI R27, RZ, 0x1f, R19 ;  /* 0x0000001fff1b7819 */ /* 0x008fe20000011413 */
[----:B----4-:R-:W-:-:S03]  /*b770*/  IMAD R13, R13, R19, RZ ;  /* 0x000000130d0d7224 */ /* 0x010fc600078e02ff */
[----:B------:R-:W-:Y:S01]  /*b780*/  IADD3 R9, R9, R45, RZ ;  /* 0x0000002d09097210 */ /* 0x000fe20007ffe0ff */
[----:B------:R-:W-:Y:S02]  /*b790*/  IMAD R13, R12, R27, R13 ;  /* 0x0000001b0c0d7224 */ /* 0x000fe400078e020d */
[----:B------:R-:W-:-:S04]  /*b7a0*/  IMAD.WIDE.U32 R8, R19, R12, R8 ;  /* 0x0000000c13087225 */ /* 0x000fc800078e0008 */
[----:B------:R-:W-:Y:S01]  /*b7b0*/  IMAD.IADD R9, R9, 0x1, R13 ;  /* 0x0000000109097824 */ /* 0x000fe200078e020d */
[----:B-----5:R-:W-:Y:S01]  /*b7c0*/  SHF.R.S32.HI R13, RZ, 0x1f, R43 ;  /* 0x0000001fff0d7819 */ /* 0x020fe2000001142b */
[----:B------:R-:W-:Y:S02]  /*b7d0*/  IMAD R12, R41, R43, RZ ;  /* 0x0000002b290c7224 */ /* 0x000fe400078e02ff */
[----:B------:R-:W-:-:S04]  /*b7e0*/  IMAD.WIDE.U32 R8, R43, R40, R8 ;  /* 0x000000282b087225 */ /* 0x000fc800078e0008 */
[----:B------:R-:W-:Y:S02]  /*b7f0*/  IMAD R13, R40, R13, R12 ;  /* 0x0000000d280d7224 */ /* 0x000fe400078e020c */
[----:B------:R-:W-:Y:S02]  /*b800*/  IMAD R12, R39, R37, RZ ;  /* 0x00000025270c7224 */ /* 0x000fe400078e02ff */
[----:B------:R-:W-:Y:S01]  /*b810*/  IMAD.IADD R9, R9, 0x1, R13 ;  /* 0x0000000109097824 */ /* 0x000fe200078e020d */
[----:B------:R-:W-:Y:S01]  /*b820*/  SHF.R.S32.HI R13, RZ, 0x1f, R37 ;  /* 0x0000001fff0d7819 */ /* 0x000fe20000011425 */
[----:B------:R-:W-:-:S04]  /*b830*/  IMAD.WIDE.U32 R8, R37, R38, R8 ;  /* 0x0000002625087225 */ /* 0x000fc800078e0008 */
[----:B------:R-:W-:Y:S01]  /*b840*/  IMAD R19, R38, R13, R12 ;  /* 0x0000000d26137224 */ /* 0x000fe200078e020c */
[----:B------:R-:W-:Y:S01]  /*b850*/  SHF.R.S32.HI R13, RZ, 0x1f, R49 ;  /* 0x0000001fff0d7819 */ /* 0x000fe20000011431 */
[----:B------:R-:W-:-:S03]  /*b860*/  IMAD R12, R47, R49, RZ ;  /* 0x000000312f0c7224 */ /* 0x000fc600078e02ff */
[----:B------:R-:W-:Y:S01]  /*b870*/  IADD3 R9, R9, R19, RZ ;  /* 0x0000001309097210 */ /* 0x000fe20007ffe0ff */
[----:B------:R-:W-:Y:S02]  /*b880*/  IMAD R13, R46, R13, R12 ;  /* 0x0000000d2e0d7224 */ /* 0x000fe400078e020c */
[----:B------:R-:W-:Y:S01]  /*b890*/  IMAD.WIDE.U32 R8, R49, R46, R8 ;  /* 0x0000002e31087225 */ /* 0x000fe200078e0008 */
[----:B------:R-:W-:-:S03]  /*b8a0*/  IADD3.X R33, R15, UR14, RZ, P1, !PT ;  /* 0x0000000e0f217c10 */ /* 0x000fc60008ffe4ff */
[----:B------:R-:W-:-:S07]  /*b8b0*/  IMAD.IADD R9, R9, 0x1, R13 ;  /* 0x0000000109097824 */ /* 0x000fce00078e020d */
.L_x_2666:
[----:B------:R-:W-:-:S04]  /*b8c0*/  ISETP.NE.U32.AND P1, PT, R34, RZ, PT ;  /* 0x000000ff2200720c */ /* 0x000fc80003f25070 */
[----:B------:R-:W-:-:S13]  /*b8d0*/  ISETP.NE.OR.EX P0, PT, R36, RZ, P0, P1 ;  /* 0x000000ff2400720c */ /* 0x000fda0000705710 */
[----:B------:R-:W-:Y:S05]  /*b8e0*/  @!P0 BRA `(.L_x_2662) ;  /* 0x0000000000bc8947 */ /* 0x000fea0003800000 */
.L_x_2663:
        /* <DEDUP_REMOVED lines=33> */
[----:B0-----:R-:W-:-:S03]  /*bb00*/  SHF.R.S32.HI R14, RZ, 0x1f, R41 ;  /* 0x0000001fff0e7819 */ /* 0x001fc60000011429 */
        /* <DEDUP_REMOVED lines=8> */
[----:B------:R-:W-:Y:S01]  /*bb90*/  IMAD.WIDE.U32 R8, R32, R43, R8 ;  /* 0x0000002b20087225 */ /* 0x000fe200078e0008 */
[----:B------:R-:W-:-:S04]  /*bba0*/  IADD3 R32, P1, R12, UR15, RZ ;  /* 0x0000000f0c207c10 */ /* 0x000fc8000ff3e0ff */
[----:B------:R-:W-:Y:S01]  /*bbb0*/  IADD3.X R33, R13, UR14, RZ, P1, !PT ;  /* 0x0000000e0d217c10 */ /* 0x000fe20008ffe4ff */
[----:B------:R-:W-:Y:S01]  /*bbc0*/  IMAD.IADD R9, R9, 0x1, R15 ;  /* 0x0000000109097824 */ /* 0x000fe200078e020f */
[----:B------:R-:W-:Y:S07]  /*bbd0*/  @P0 BRA `(.L_x_2663) ;  /* 0xfffffffc00440947 */ /* 0x000fee000383ffff */
.L_x_2662:
[----:B------:R-:W-:Y:S05]  /*bbe0*/  @!P2 BRA `(.L_x_2619) ;  /* 0x0000000000cca947 */ /* 0x000fea0003800000 */
[----:B------:R-:W-:Y:S01]  /*bbf0*/  ULDC.64 UR12, c[0x0][0x220] ;  /* 0x00008800000c7ab9 */ /* 0x000fe20000000a00 */
[----:B------:R-:W-:Y:S01]  /*bc00*/  MOV R15, UR4 ;  /* 0x00000004000f7c02 */ /* 0x000fe20008000f00 */
[----:B------:R-:W-:Y:S01]  /*bc10*/  IMAD R11, R11, UR12, RZ ;  /* 0x0000000c0b0b7c24 */ /* 0x000fe2000f8e02ff */
[----:B------:R-:W-:Y:S01]  /*bc20*/  ULDC.64 UR14, c[0x0][0x230] ;  /* 0x00008c00000e7ab9 */ /* 0x000fe20000000a00 */
[C---:B------:R-:W-:Y:S01]  /*bc30*/  IMAD.WIDE.U32 R12, R10.reuse, UR12, RZ ;  /* 0x0000000c0a0c7c25 */ /* 0x040fe2000f8e00ff */
[----:B------:R-:W-:Y:S02]  /*bc40*/  UIMAD UR12, UR5, UR10, URZ ;  /* 0x0000000a050c72a4 */ /* 0x000fe4000f8e023f */
[----:B------:R-:W-:Y:S01]  /*bc50*/  ULEA UR9, UP0, UR4, UR14, 0x3 ;  /* 0x0000000e04097291 */ /* 0x000fe2000f80183f */
[----:B------:R-:W-:Y:S01]  /*bc60*/  IMAD R11, R10, UR13, R11 ;  /* 0x0000000d0a0b7c24 */ /* 0x000fe2000f8e020b */
[----:B------:R-:W-:Y:S02]  /*bc70*/  UIMAD UR12, UR4, UR11, UR12 ;  /* 0x0000000b040c72a4 */ /* 0x000fe4000f8e020c */
[----:B------:R-:W-:Y:S01]  /*bc80*/  ULEA.HI.X UR4, UR4, UR15, UR5, 0x3, UP0 ;  /* 0x0000000f04047291 */ /* 0x000fe200080f1c05 */
[----:B------:R-:W-:-:S02]  /*bc90*/  IMAD.IADD R13, R13, 0x1, R11 ;  /* 0x000000010d0d7824 */ /* 0x000fc400078e020b */
[----:B------:R-:W-:Y:S01]  /*bca0*/  ULDC.64 UR14, c[0x0][0x218] ;  /* 0x00008600000e7ab9 */ /* 0x000fe20000000a00 */
[----:B------:R-:W-:Y:S02]  /*bcb0*/  IMAD.U32 R10, RZ, RZ, UR9 ;  /* 0x00000009ff0a7e24 */ /* 0x000fe4000f8e00ff */
[----:B------:R-:W-:Y:S01]  /*bcc0*/  IMAD.WIDE.U32 R14, R15, UR10, R12 ;  /* 0x0000000a0f0e7c25 */ /* 0x000fe2000f8e000c */
[----:B------:R-:W-:-:S03]  /*bcd0*/  MOV R11, UR4 ;  /* 0x00000004000b7c02 */ /* 0x000fc60008000f00 */
        /* <DEDUP_REMOVED lines=25> */
[----:B---3--:R-:W-:Y:S01]  /*be70*/  SHF.R.S32.HI R29, RZ, 0x1f, R25 ;  /* 0x0000001fff1d7819 */ /* 0x008fe20000011419 */
[----:B--2---:R-:W-:Y:S02]  /*be80*/  IMAD R13, R13, R25, RZ ;  /* 0x000000190d0d7224 */ /* 0x004fe400078e02ff */
[----:B------:R-:W-:-:S04]  /*be90*/  IMAD.WIDE.U32 R8, R25, R12, R8 ;  /* 0x0000000c19087225 */ /* 0x000fc800078e0008 */
[----:B------:R-:W-:-:S04]  /*bea0*/  IMAD R13, R12, R29, R13 ;  /* 0x0000001d0c0d7224 */ /* 0x000fc800078e020d */
[----:B------:R-:W-:Y:S01]  /*beb0*/  IMAD.IADD R9, R9, 0x1, R13 ;  /* 0x0000000109097824 */ /* 0x000fe200078e020d */
[----:B-----5:R-:W-:Y:S01]  /*bec0*/  @P0 SHF.R.S32.HI R13, RZ, 0x1f, R27 ;  /* 0x0000001fff0d0819 */ /* 0x020fe2000001141b */
[----:B----4-:R-:W-:-:S04]  /*bed0*/  @P0 IMAD R12, R15, R27, RZ ;  /* 0x0000001b0f0c0224 */ /* 0x010fc800078e02ff */
[----:B------:R-:W-:Y:S02]  /*bee0*/  @P0 IMAD R13, R14, R13, R12 ;  /* 0x0000000d0e0d0224 */ /* 0x000fe400078e020c */
[----:B------:R-:W-:-:S04]  /*bef0*/  @P0 IMAD.WIDE.U32 R14, R27, R14, R8 ;  /* 0x0000000e1b0e0225 */ /* 0x000fc800078e0008 */
[----:B------:R-:W-:Y:S01]  /*bf00*/  @P0 IMAD.MOV.U32 R8, RZ, RZ, R14 ;  /* 0x000000ffff080224 */ /* 0x000fe200078e000e */
[----:B------:R-:W-:-:S07]  /*bf10*/  @P0 IADD3 R9, R15, R13, RZ ;  /* 0x0000000d0f090210 */ /* 0x000fce0007ffe0ff */
.L_x_2619:
[----:B------:R-:W-:Y:S01]  /*bf20*/  ULDC.64 UR4, c[0x0][0x248] ;  /* 0x0000920000047ab9 */ /* 0x000fe20000000a00 */
[----:B------:R-:W-:Y:S01]  /*bf30*/  IMAD.MOV.U32 R14, RZ, RZ, R24 ;  /* 0x000000ffff0e7224 */ /* 0x000fe200078e0018 */
[----:B------:R-:W-:Y:S01]  /*bf40*/  UIMAD.WIDE.U32 UR4, UR8, 0x8, UR4 ;  /* 0x00000008080478a5 */ /* 0x000fe2000f8e0004 */
[----:B------:R-:W-:Y:S01]  /*bf50*/  IMAD.MOV.U32 R15, RZ, RZ, R35 ;  /* 0x000000ffff0f7224 */ /* 0x000fe200078e0023 */
[----:B------:R-:W-:Y:S01]  /*bf60*/  MOV R18, R16 ;  /* 0x0000001000127202 */ /* 0x000fe20000000f00 */
[----:B------:R-:W-:Y:S02]  /*bf70*/  IMAD.MOV.U32 R12, RZ, RZ, R2 ;  /* 0x000000ffff0c7224 */ /* 0x000fe400078e0002 */
[----:B------:R-:W-:Y:S01]  /*bf80*/  IMAD.MOV.U32 R13, RZ, RZ, R5 ;  /* 0x000000ffff0d7224 */ /* 0x000fe200078e0005 */
[----:B------:R-:W-:Y:S01]  /*bf90*/  MOV R11, UR5 ;  /* 0x00000005000b7c02 */ /* 0x000fe20008000f00 */
[----:B------:R-:W-:Y:S02]  /*bfa0*/  IMAD.U32 R10, RZ, RZ, UR4 ;  /* 0x00000004ff0a7e24 */ /* 0x000fe4000f8e00ff */
[----:B------:R-:W-:Y:S01]  /*bfb0*/  IMAD.MOV.U32 R19, RZ, RZ, R17 ;  /* 0x000000ffff137224 */ /* 0x000fe200078e0011 */
[----:B------:R-:W-:Y:S01]  /*bfc0*/  MOV R17, R3 ;  /* 0x0000000300117202 */ /* 0x000fe20000000f00 */
[----:B------:R-:W-:-:S04]  /*bfd0*/  IMAD.WIDE R10, R4, 0x10, R10 ;  /* 0x00000010040a7825 */ /* 0x000fc800078e020a */
[----:B------:R-:W-:Y:S01]  /*bfe0*/  IMAD.MOV.U32 R16, RZ, RZ, R0 ;  /* 0x000000ffff107224 */ /* 0x000fe200078e0000 */
[----:B------:R0:W-:Y:S04]  /*bff0*/  STG.E.128 desc[UR6][R10.64+0x1000], R12 ;  /* 0x0010000c0a007986 */ /* 0x0001e8000c101d06 */
[----:B------:R-:W-:Y:S04]  /*c000*/  STG.E.128 desc[UR6][R10.64], R20 ;  /* 0x000000140a007986 */ /* 0x000fe8000c101d06 */
[----:B------:R-:W-:Y:S01]  /*c010*/  STG.E.128 desc[UR6][R10.64+0x800], R16 ;  /* 0x000800100a007986 */ /* 0x000fe2000c101d06 */
[----:B0-----:R-:W-:Y:S01]  /*c020*/  MOV R14, R8 ;  /* 0x00000008000e7202 */ /* 0x001fe20000000f00 */
[----:B------:R-:W-:Y:S01]  /*c030*/  IMAD.MOV.U32 R15, RZ, RZ, R9 ;  /* 0x000000ffff0f7224 */ /* 0x000fe200078e0009 */
[----:B------:R-:W-:Y:S01]  /*c040*/  MOV R13, R7 ;  /* 0x00000007000d7202 */ /* 0x000fe20000000f00 */
[----:B------:R-:W-:-:S05]  /*c050*/  IMAD.MOV.U32 R12, RZ, RZ, R6 ;  /* 0x000000ffff0c7224 */ /* 0x000fca00078e0006 */
[----:B------:R-:W-:Y:S01]  /*c060*/  STG.E.128 desc[UR6][R10.64+0x1800], R12 ;  /* 0x0018000c0a007986 */ /* 0x000fe2000c101d06 */
[----:B------:R-:W-:Y:S05]  /*c070*/  EXIT ;  /* 0x000000000000794d */ /* 0x000fea0003800000 */
.L_x_2618:
[----:B------:R-:W0:Y:S01]  /*c080*/  S2R R0, SR_TID.X ;  /* 0x0000000000007919 */ /* 0x000e220000002100 */
[----:B------:R-:W-:Y:S02]  /*c090*/  CS2R R24, SRZ ;  /* 0x0000000000187805 */ /* 0x000fe4000001ff00 */
[----:B------:R-:W-:Y:S01]  /*c0a0*/  CS2R R40, SRZ ;  /* 0x0000000000287805 */ /* 0x000fe2000001ff00 */
[----:B------:R-:W-:Y:S01]  /*c0b0*/  ULDC.64 UR16, c[0x0][0x228] ;  /* 0x00008a0000107ab9 */ /* 0x000fe20000000a00 */
[----:B0-----:R-:W-:-:S13]  /*c0c0*/  ISETP.GE.AND P1, PT, R0, UR4, PT ;  /* 0x0000000400007c0c */ /* 0x001fda000bf26270 */
[C---:B------:R-:W-:Y:S02]  /*c0d0*/  @!P1 VIADD R23, R0.reuse, UR8 ;  /* 0x0000000800179c36 */ /* 0x040fe40008000000 */
[----:B------:R-:W-:-:S05]  /*c0e0*/  @!P1 VIADD R0, R0, 0x80 ;  /* 0x0000008000009836 */ /* 0x000fca0000000000 */
[----:B------:R-:W-:-:S13]  /*c0f0*/  ISETP.GE.AND P6, PT, R0, UR4, PT ;  /* 0x0000000400007c0c */ /* 0x000fda000bfc6270 */
[C---:B------:R-:W-:Y:S01]  /*c100*/  @!P6 IADD3 R7, R0.reuse, UR8, RZ ;  /* 0x000000080007ec10 */ /* 0x040fe2000fffe0ff */
[----:B------:R-:W-:Y:S01]  /*c110*/  @!P6 VIADD R0, R0, 0x80 ;  /* 0x000000800000e836 */ /* 0x000fe20000000000 */
[----:B------:R-:W0:Y:S04]  /*c120*/  @!P6 LDC.64 R2, c[0x0][0x250] ;  /* 0x00009400ff02eb82 */ /* 0x000e280000000a00 */
        /* <DEDUP_REMOVED lines=9> */
[----:B------:R-:W2:Y:S01]  /*c1c0*/  @!P4 LDC.64 R12, c[0x0][0x250] ;  /* 0x00009400ff0ccb82 */ /* 0x000ea20000000a00 */
[----:B------:R-:W-:-:S05]  /*c1d0*/  @!P4 VIADD R0, R0, 0x80 ;  /* 0x000000800000c836 */ /* 0x000fca0000000000 */
[----:B------:R-:W-:-:S13]  /*c1e0*/  ISETP.GE.AND P3, PT, R0, UR4, PT ;  /* 0x0000000400007c0c */ /* 0x000fda000bf66270 */
[C---:B------:R-:W-:Y:S01]  /*c1f0*/  @!P3 IADD3 R29, R0.reuse, UR8, RZ ;  /* 0x00000008001dbc10 */ /* 0x040fe2000fffe0ff */
[----:B------:R-:W-:Y:S01]  /*c200*/  @!P3 VIADD R0, R0, 0x80 ;  /* 0x000000800000b836 */ /* 0x000fe20000000000 */
[----:B------:R-:W3:Y:S04]  /*c210*/  @!P3 LDC.64 R14, c[0x0][0x250] ;  /* 0x00009400ff0ebb82 */ /* 0x000ee80000000a00 */
[----:B------:R-:W-:-:S13]  /*c220*/  ISETP.GE.AND P2, PT, R0, UR4, PT ;  /* 0x0000000400007c0c */ /* 0x000fda000bf46270 */
[C---:B------:R-:W-:Y:S01]  /*c230*/  @!P2 VIADD R31, R0.reuse, UR8 ;  /* 0x00000008001fac36 */ /* 0x040fe20008000000 */
[----:B------:R-:W-:Y:S01]  /*c240*/  @!P2 IADD3 R0, R0, 0x80, RZ ;  /* 0x000000800000a810 */ /* 0x000fe20007ffe0ff */
[----:B------:R-:W4:Y:S03]  /*c250*/  @!P2 LDC.64 R16, c[0x0][0x250] ;  /* 0x00009400ff10ab82 */ /* 0x000f260000000a00 */
[----:B------:R-:W-:-:S13]  /*c260*/  ISETP.GE.AND P0, PT, R0, UR4, PT ;  /* 0x0000000400007c0c */ /* 0x000fda000bf06270 */
[----:B------:R-:W1:Y:S01]  /*c270*/  @!P0 LDC.64 R18, c[0x0][0x250] ;  /* 0x00009400ff128b82 */ /* 0x000e620000000a00 */
[----:B------:R-:W-:Y:S02]  /*c280*/  @!P0 VIADD R35, R0, UR8 ;  /* 0x0000000800238c36 */ /* 0x000fe40008000000 */
[----:B--2---:R-:W-:-:S04]  /*c290*/  @!P4 IMAD.WIDE.U32 R26, R27, 0x8, R12 ;  /* 0x000000081b1ac825 */ /* 0x004fc800078e000c */
[----:B---3--:R-:W-:Y:S01]  /*c2a0*/  @!P3 IMAD.WIDE.U32 R28, R29, 0x8, R14 ;  /* 0x000000081d1cb825 */ /* 0x008fe200078e000e */
[----:B------:R-:W5:Y:S03]  /*c2b0*/  @!P4 LDG.E.64 R24, desc[UR6][R26.64] ;  /* 0x000000061a18c981 */ /* 0x000f66000c1e1b00 */
[----:B----4-:R-:W-:Y:S01]  /*c2c0*/  @!P2 IMAD.WIDE.U32 R30, R31, 0x8, R16 ;  /* 0x000000081f1ea825 */ /* 0x010fe200078e0010 */
[----:B------:R-:W-:-:S03]  /*c2d0*/  CS2R R16, SRZ ;  /* 0x0000000000107805 */ /* 0x000fc6000001ff00 */
[----:B------:R-:W-:-:S03]  /*c2e0*/  @!P0 VIADD R0, R0, 0x80 ;  /* 0x0000008000008836 */ /* 0x000fc60000000000 */
[----:B------:R-:W5:Y:S01]  /*c2f0*/  @!P2 LDG.E.64 R16, desc[UR6][R30.64] ;  /* 0x000000061e10a981 */ /* 0x000f62000c1e1b00 */
[----:B-1----:R-:W-:Y:S01]  /*c300*/  @!P0 IMAD.WIDE.U32 R34, R35, 0x8, R18 ;  /* 0x0000000823228825 */ /* 0x002fe200078e0012 */
[----:B------:R-:W-:-:S06]  /*c310*/  CS2R R18, SRZ ;  /* 0x0000000000127805 */ /* 0x000fcc000001ff00 */
[----:B------:R-:W5:Y:S01]  /*c320*/  @!P3 LDG.E.64 R18, desc[UR6][R28.64] ;  /* 0x000000061c12b981 */ /* 0x000f62000c1e1b00 */
[----:B------:R-:W-:Y:S01]  /*c330*/  ISETP.GE.AND P6, PT, R0, UR4, PT ;  /* 0x0000000400007c0c */ /* 0x000fe2000bfc6270 */
[----:B------:R-:W-:Y:S01]  /*c340*/  UISETP.GE.U32.AND UP0, UPT, UR16, 0x1, UPT ;  /* 0x000000011000788c */ /* 0x000fe2000bf06070 */
[----:B------:R-:W-:-:S11]  /*c350*/  CS2R R12, SRZ ;  /* 0x00000000000c7805 */ /* 0x000fd6000001ff00 */
[----:B------:R-:W1:Y:S01]  /*c360*/  @!P6 LDC.64 R4, c[0x0][0x250] ;  /* 0x00009400ff04eb82 */ /* 0x000e620000000a00 */
[----:B------:R-:W-:Y:S01]  /*c370*/  UISETP.GE.AND.EX UP0, UPT, UR17, URZ, UPT, UP0 ;  /* 0x0000003f1100728c */ /* 0x000fe2000bf06300 */
[----:B------:R2:W5:Y:S01]  /*c380*/  @!P0 LDG.E.64 R12, desc[UR6][R34.64] ;  /* 0x00000006220c8981 */ /* 0x000562000c1e1b00 */
[----:B------:R-:W-:-:S04]  /*c390*/  @!P5 IMAD.WIDE.U32 R10, R11, 0x8, R8 ;  /* 0x000000080b0ad825 */ /* 0x000fc800078e0008 */
[----:B------:R-:W-:Y:S02]  /*c3a0*/  PLOP3.LUT P0, PT, PT, PT, UP0, 0x80, 0x0 ;  /* 0x000000000000781c */ /* 0x000fe40003f0f008 */
[----:B------:R-:W-:Y:S01]  /*c3b0*/  @!P6 IADD3 R9, R0, UR8, RZ ;  /* 0x000000080009ec10 */ /* 0x000fe2000fffe0ff */
[----:B0-----:R-:W-:Y:S01]  /*c3c0*/  @!P1 IMAD.WIDE.U32 R6, R23, 0x8, R2 ;  /* 0x0000000817069825 */ /* 0x001fe200078e0002 */
[----:B------:R-:W-:Y:S02]  /*c3d0*/  CS2R R20, SRZ ;  /* 0x0000000000147805 */ /* 0x000fe4000001ff00 */
[----:B------:R-:W-:Y:S02]  /*c3e0*/  CS2R R14, SRZ ;  /* 0x00000000000e7805 */ /* 0x000fe4000001ff00 */
[----:B------:R-:W-:Y:S02]  /*c3f0*/  CS2R R22, SRZ ;  /* 0x0000000000167805 */ /* 0x000fe4000001ff00 */
[----:B------:R-:W-:-:S02]  /*c400*/  CS2R R2, SRZ ;  /* 0x0000000000027805 */ /* 0x000fc4000001ff00 */
[----:B------:R-:W-:Y:S01]  /*c410*/  CS2R R32, SRZ ;  /* 0x0000000000207805 */ /* 0x000fe2000001ff00 */
[----:B------:R-:W-:Y:S01]  /*c420*/  IMAD.MOV.U32 R0, RZ, RZ, RZ ;  /* 0x000000ffff007224 */ /* 0x000fe200078e00ff */
[----:B------:R0:W5:Y:S01]  /*c430*/  @!P5 LDG.E.64 R20, desc[UR6][R10.64] ;  /* 0x000000060a14d981 */ /* 0x000162000c1e1b00 */
[----:B--2---:R-:W-:Y:S01]  /*c440*/  CS2R R34, SRZ ;  /* 0x0000000000227805 */ /* 0x004fe2000001ff00 */
[----:B------:R-:W-:Y:S02]  /*c450*/  IMAD.MOV.U32 R37, RZ, RZ, RZ ;  /* 0x000000ffff257224 */ /* 0x000fe400078e00ff */
[----:B------:R2:W5:Y:S01]  /*c460*/  @!P1 LDG.E.64 R22, desc[UR6][R6.64] ;  /* 0x0000000606169981 */ /* 0x000562000c1e1b00 */
[----:B-1----:R-:W-:Y:S01]  /*c470*/  @!P6 IMAD.WIDE.U32 R8, R9, 0x8, R4 ;  /* 0x000000080908e825 */ /* 0x002fe200078e0004 */
[----:B------:R-:W-:Y:S02]  /*c480*/  CS2R R4, SRZ ;  /* 0x0000000000047805 */ /* 0x000fe4000001ff00 */
[----:B0-----:R-:W-:-:S02]  /*c490*/  CS2R R10, SRZ ;  /* 0x00000000000a7805 */ /* 0x001fc4000001ff00 */
[----:B------:R0:W5:Y:S01]  /*c4a0*/  @!P6 LDG.E.64 R14, desc[UR6][R8.64] ;  /* 0x00000006080ee981 */ /* 0x000162000c1e1b00 */
[----:B--2---:R-:W-:Y:S02]  /*c4b0*/  CS2R R6, SRZ ;  /* 0x0000000000067805 */ /* 0x004fe4000001ff00 */
        /* <DEDUP_REMOVED lines=8> */
[----:B------:R-:W-:Y:S01]  /*c540*/  HFMA2.MMA R34, -RZ, RZ, 0, 0 ;  /* 0x00000000ff227435 */ /* 0x000fe200000001ff */
[----:B------:R-:W-:Y:S02]  /*c550*/  IMAD.MOV.U32 R37, RZ, RZ, RZ ;  /* 0x000000ffff257224 */ /* 0x000fe400078e00ff */
        /* <DEDUP_REMOVED lines=24> */
[----:B------:R-:W-:Y:S01]  /*c6e0*/  MOV R22, UR15 ;  /* 0x0000000f00167c02 */ /* 0x000fe20008000f00 */
[----:B------:R-:W-:Y:S01]  /*c6f0*/  UMOV UR5, URZ ;  /* 0x0000003f00057c82 */ /* 0x000fe20008000000 */
[----:B------:R-:W-:Y:S02]  /*c700*/  ULDC.64 UR20, c[0x0][0x230] ;  /* 0x00008c0000147ab9 */ /* 0x000fe40000000a00 */
        /* <DEDUP_REMOVED lines=9> */
.L_x_2673:
[----:B------:R-:W-:Y:S01]  /*c7a0*/  ULEA UR12, UP0, UR4, UR18, 0x3 ;  /* 0x00000012040c7291 */ /* 0x000fe2000f80183f */
[----:B------:R-:W-:Y:S02]  /*c7b0*/  IMAD.MOV.U32 R45, RZ, RZ, R39 ;  /* 0x000000ffff2d7224 */ /* 0x000fe400078e0027 */
[----:B------:R-:W-:Y:S01]  /*c7c0*/  IMAD.MOV.U32 R44, RZ, RZ, R36 ;  /* 0x000000ffff2c7224 */ /* 0x000fe200078e0024 */
[----:B------:R-:W-:Y:S02]  /*c7d0*/  ULEA.HI.X UR13, UR4, UR19, UR5, 0x3, UP0 ;  /* 0x00000013040d7291 */ /* 0x000fe400080f1c05 */
[----:B------:R-:W-:Y:S02]  /*c7e0*/  IMAD.U32 R26, RZ, RZ, UR12 ;  /* 0x0000000cff1a7e24 */ /* 0x000fe4000f8e00ff */
[----:B------:R-:W2:Y:S02]  /*c7f0*/  LDG.E.CONSTANT R45, desc[UR6][R44.64] ;  /* 0x000000062c2d7981 */ /* 0x000ea4000c1e9900 */
[----:B------:R-:W-:-:S02]  /*c800*/  MOV R27, UR13 ;  /* 0x0000000d001b7c02 */ /* 0x000fc40008000f00 */
[----:B------:R-:W-:-:S03]  /*c810*/  IADD3 R38, P2, R36, UR10, RZ ;  /* 0x0000000a24267c10 */ /* 0x000fc6000ff5e0ff */
[----:B------:R-:W3:Y:S01]  /*c820*/  LDG.E.64 R22, desc[UR6][R26.64] ;  /* 0x000000061a167981 */ /* 0x000ee2000c1e1b00 */
[----:B------:R-:W-:-:S03]  /*c830*/  IADD3.X R39, R39, UR14, RZ, P2, !PT ;  /* 0x0000000e27277c10 */ /* 0x000fc600097fe4ff */
[----:B------:R-:W4:Y:S04]  /*c840*/  LDG.E.64 R42, desc[UR6][R26.64+0x8] ;  /* 0x000008061a2a7981 */ /* 0x000f28000c1e1b00 */
[----:B------:R-:W4:Y:S01]  /*c850*/  LDG.E.CONSTANT R47, desc[UR6][R38.64] ;  /* 0x00000006262f7981 */ /* 0x000f22000c1e9900 */
[----:B------:R-:W-:Y:S02]  /*c860*/  MOV R36, R34 ;  /* 0x0000002200247202 */ /* 0x000fe40000000f00 */
[----:B--2---:R-:W-:Y:S01]  /*c870*/  SHF.R.S32.HI R49, RZ, 0x1f, R45 ;  /* 0x0000001fff317819 */ /* 0x004fe2000001142d */
[----:B---3--:R-:W-:Y:S02]  /*c880*/  IMAD R23, R23, R45, RZ ;  /* 0x0000002d17177224 */ /* 0x008fe400078e02ff */
[----:B------:R-:W-:-:S04]  /*c890*/  IMAD.WIDE.U32 R36, R45, R22, R36 ;  /* 0x000000162d247225 */ /* 0x000fc800078e0024 */
[----:B------:R-:W-:Y:S01]  /*c8a0*/  IMAD R23, R22, R49, R23 ;  /* 0x0000003116177224 */ /* 0x000fe200078e0217 */
[----:B------:R-:W-:-:S03]  /*c8b0*/  IADD3 R22, P2, R38, UR10, RZ ;  /* 0x0000000a26167c10 */ /* 0x000fc6000ff5e0ff */
[----:B------:R-:W-:Y:S01]  /*c8c0*/  IMAD.IADD R37, R37, 0x1, R23 ;  /* 0x0000000125257824 */ /* 0x000fe200078e0217 */
[----:B------:R-:W-:Y:S01]  /*c8d0*/  IADD3.X R23, R39, UR14, RZ, P2, !PT ;  /* 0x0000000e27177c10 */ /* 0x000fe200097fe4ff */
[----:B----4-:R-:W-:Y:S01]  /*c8e0*/  IMAD R34, R43, R47, RZ ;  /* 0x0000002f2b227224 */ /* 0x010fe200078e02ff */
[----:B------:R-:W-:-:S03]  /*c8f0*/  SHF.R.S32.HI R39, RZ, 0x1f, R47 ;  /* 0x0000001fff277819 */ /* 0x000fc6000001142f */
[----:B------:R-:W2:Y:S02]  /*c900*/  LDG.E.CONSTANT R43, desc[UR6][R22.64] ;  /* 0x00000006162b7981 */ /* 0x000ea4000c1e9900 */
[----:B------:R-:W-:Y:S02]  /*c910*/  IMAD R34, R42, R39, R34 ;  /* 0x000000272a227224 */ /* 0x000fe400078e0222 */
[----:B------:R-:W2:Y:S01]  /*c920*/  LDG.E.64 R38, desc[UR6][R26.64+0x10] ;  /* 0x000010061a267981 */ /* 0x000ea2000c1e1b00 */
[----:B------:R-:W-:Y:S01]  /*c930*/  IADD3 R44, P2, R22, UR10, RZ ;  /* 0x0000000a162c7c10 */ /* 0x000fe2000ff5e0ff */
[----:B------:R-:W-:-:S03]  /*c940*/  IMAD.WIDE.U32 R36, R47, R42, R36 ;  /* 0x0000002a2f247225 */ /* 0x000fc600078e0024 */
[----:B------:R-:W-:Y:S01]  /*c950*/  IADD3.X R45, R23, UR14, RZ, P2, !PT ;  /* 0x0000000e172d7c10 */ /* 0x000fe200097fe4ff */
[----:B------:R-:W-:Y:S01]  /*c960*/  IMAD.IADD R37, R37, 0x1, R34 ;  /* 0x0000000125257824 */ /* 0x000fe200078e0222 */
[----:B------:R-:W3:Y:S01]  /*c970*/  LDG.E.64 R22, desc[UR6][R26.64+0x18] ;  /* 0x000018061a167981 */ /* 0x000ee2000c1e1b00 */
[----:B--2---:R-:W-:-:S03]  /*c980*/  IMAD R34, R39, R43, RZ ;  /* 0x0000002b27227224 */ /* 0x004fc600078e02ff */
[----:B------:R-:W3:Y:S01]  /*c990*/  LDG.E.CONSTANT R39, desc[UR6][R44.64] ;  /* 0x000000062c277981 */ /* 0x000ee2000c1e9900 */
[----:B------:R-:W-:Y:S02]  /*c9a0*/  SHF.R.S32.HI R47, RZ, 0x1f, R43 ;  /* 0x0000001fff2f7819 */ /* 0x000fe4000001142b */
[----:B------:R-:W-:Y:S01]  /*c9b0*/  IADD3 R42, P2, R44, UR10, RZ ;  /* 0x0000000a2c2a7c10 */ /* 0x000fe2000ff5e0ff */
[----:B------:R-:W-:-:S04]  /*c9c0*/  IMAD.WIDE.U32 R36, R43, R38, R36 ;  /* 0x000000262b247225 */ /* 0x000fc800078e0024 */
[----:B------:R-:W-:Y:S01]  /*c9d0*/  IMAD R34, R38, R47, R34 ;  /* 0x0000002f26227224 */ /* 0x000fe200078e0222 */
[----:B------:R-:W-:Y:S02]  /*c9e0*/  IADD3.X R43, R45, UR14, RZ, P2, !PT ;  /* 0x0000000e2d2b7c10 */ /* 0x000fe400097fe4ff */
[----:B------:R-:W2:Y:S02]  /*c9f0*/  LDG.E.64 R44, desc[UR6][R26.64+0x20] ;  /* 0x000020061a2c7981 */ /* 0x000ea4000c1e1b00 */
[----:B------:R-:W-:Y:S01]  /*ca00*/  IADD3 R37, R37, R34, RZ ;  /* 0x0000002225257210 */ /* 0x000fe20007ffe0ff */
[----:B---3--:R-:W-:Y:S02]  /*ca10*/  IMAD R34, R23, R39, RZ ;  /* 0x0000002717227224 */ /* 0x008fe400078e02ff */
[----:B------:R-:W2:Y:S01]  /*ca20*/  LDG.E.CONSTANT R23, desc[UR6][R42.64] ;  /* 0x000000062a177981 */ /* 0x000ea2000c1e9900 */
[----:B------:R-:W-:Y:S01]  /*ca30*/  IADD3 R38, P2, R42, UR10, RZ ;  /* 0x0000000a2a267c10 */ /* 0x000fe2000ff5e0ff */
[----:B------:R-:W-:Y:S01]  /*ca40*/  IMAD.WIDE.U32 R36, R39, R22, R36 ;  /* 0x0000001627247225 */ /* 0x000fe200078e0024 */
[----:B------:R-:W-:-:S02]  /*ca50*/  SHF.R.S32.HI R47, RZ, 0x1f, R39 ;  /* 0x0000001fff2f7819 */ /* 0x000fc40000011427 */
[----:B------:R-:W-:-:S03]  /*ca60*/  IADD3.X R39, R43, UR14, RZ, P2, !PT ;  /* 0x0000000e2b277c10 */ /* 0x000fc600097fe4ff */
[----:B------:R-:W-:Y:S01]  /*ca70*/  IMAD R34, R22, R47, R34 ;  /* 0x0000002f16227224 */ /* 0x000fe200078e0222 */
[----:B------:R-:W3:Y:S03]  /*ca80*/  LDG.E.64 R42, desc[UR6][R26.64+0x28] ;  /* 0x000028061a2a7981 */ /* 0x000ee6000c1e1b00 */
[----:B------:R-:W-:Y:S02]  /*ca90*/  IMAD.IADD R37, R37, 0x1, R34 ;  /* 0x0000000125257824 */ /* 0x000fe400078e0222 */
[----:B--2---:R-:W-:Y:S02]  /*caa0*/  IMAD R22, R45, R23, RZ ;  /* 0x000000172d167224 */ /* 0x004fe400078e02ff */
[----:B------:R-:W3:Y:S01]  /*cab0*/  LDG.E.CONSTANT R45, desc[UR6][R38.64] ;  /* 0x00000006262d7981 */ /* 0x000ee2000c1e9900 */
[----:B------:R-:W-:-:S05]  /*cac0*/  SHF.R.S32.HI R47, RZ, 0x1f, R23 ;  /* 0x0000001fff2f7819 */ /* 0x000fca0000011417 */
[----:B------:R-:W-:Y:S02]  /*cad0*/  IMAD R22, R44, R47, R22 ;  /* 0x0000002f2c167224 */ /* 0x000fe400078e0216 */
[----:B------:R-:W-:Y:S01]  /*cae0*/  IMAD.WIDE.U32 R46, R23, R44, R36 ;  /* 0x0000002c172e7225 */ /* 0x000fe200078e0024 */
[----:B------:R-:W-:-:S04]  /*caf0*/  IADD3 R36, P2, R38, UR10, RZ ;  /* 0x0000000a26247c10 */ /* 0x000fc8000ff5e0ff */
[----:B------:R-:W-:Y:S02]  /*cb00*/  IADD3.X R37, R39, UR14, RZ, P2, !PT ;  /* 0x0000000e27257c10 */ /* 0x000fe400097fe4ff */
[----:B------:R-:W2:Y:S01]  /*cb10*/  LDG.E.64 R38, desc[UR6][R26.64+0x30] ;  /* 0x000030061a267981 */ /* 0x000ea2000c1e1b00 */
[----:B---3--:R-:W-:-:S03]  /*cb20*/  IMAD R34, R43, R45, RZ ;  /* 0x0000002d2b227224 */ /* 0x008fc600078e02ff */
[----:B------:R-:W2:Y:S01]  /*cb30*/  LDG.E.CONSTANT R43, desc[UR6][R36.64] ;  /* 0x00000006242b7981 */ /* 0x000ea2000c1e9900 */
[----:B------:R-:W-:Y:S01]  /*cb40*/  IMAD.IADD R23, R47, 0x1, R22 ;  /* 0x000000012f177824 */ /* 0x000fe200078e0216 */
[----:B------:R-:W-:Y:S02]  /*cb50*/  MOV R22, R46 ;  /* 0x0000002e00167202 */ /* 0x000fe40000000f00 */
[----:B------:R-:W-:Y:S02]  /*cb60*/  SHF.R.S32.HI R47, RZ, 0x1f, R45 ;  /* 0x0000001fff2f7819 */ /* 0x000fe4000001142d */
[----:B------:R-:W-:Y:S01]  /*cb70*/  IADD3 R44, P2, R36, UR10, RZ ;  /* 0x0000000a242c7c10 */ /* 0x000fe2000ff5e0ff */
[----:B------:R-:W-:-:S03]  /*cb80*/  IMAD.WIDE.U32 R22, R45, R42, R22 ;  /* 0x0000002a2d167225 */ /* 0x000fc600078e0016 */
[----:B------:R-:W-:Y:S01]  /*cb90*/  IADD3.X R45, R37, UR14, RZ, P2, !PT ;  /* 0x0000000e252d7c10 */ /* 0x000fe200097fe4ff */
[----:B------:R-:W-:Y:S01]  /*cba0*/  IMAD R34, R42, R47, R34 ;  /* 0x0000002f2a227224 */ /* 0x000fe200078e0222 */
[----:B------:R-:W3:Y:S03]  /*cbb0*/  LDG.E.64 R36, desc[UR6][R26.64+0x38] ;  /* 0x000038061a247981 */ /* 0x000ee6000c1e1b00 */
[----:B------:R-:W-:Y:S02]  /*cbc0*/  IMAD.IADD R23, R23, 0x1, R34 ;  /* 0x0000000117177824 */ /* 0x000fe400078e0222 */
[----:B--2---:R-:W-:Y:S02]  /*cbd0*/  IMAD R34, R39, R43, RZ ;  /* 0x0000002b27227224 */ /* 0x004fe400078e02ff */
[----:B------:R-:W3:Y:S01]  /*cbe0*/  LDG.E.CONSTANT R39, desc[UR6][R44.64] ;  /* 0x000000062c277981 */ /* 0x000ee2000c1e9900 */
[----:B------:R-:W-:-:S02]  /*cbf0*/  SHF.R.S32.HI R47, RZ, 0x1f, R43 ;  /* 0x0000001fff2f7819 */ /* 0x000fc4000001142b */
[----:B------:R-:W-:Y:S01]  /*cc00*/  IADD3 R42, P2, R44, UR10, RZ ;  /* 0x0000000a2c2a7c10 */ /* 0x000fe2000ff5e0ff */
[----:B------:R-:W-:-:S03]  /*cc10*/  IMAD.WIDE.U32 R22, R43, R38, R22 ;  /* 0x000000262b167225 */ /* 0x000fc600078e0016 */
[----:B------:R-:W-:Y:S01]  /*cc20*/  IADD3.X R43, R45, UR14, RZ, P2, !PT ;  /* 0x0000000e2d2b7c10 */ /* 0x000fe200097fe4ff */
[----:B------:R-:W-:Y:S01]  /*cc30*/  IMAD R34, R38, R47, R34 ;  /* 0x0000002f26227224 */ /* 0x000fe200078e0222 */
[----:B------:R-:W2:Y:S03]  /*cc40*/  LDG.E.64 R44, desc[UR6][R26.64+0x40] ;  /* 0x000040061a2c7981 */ /* 0x000ea6000c1e1b00 */
[----:B------:R-:W-:Y:S02]  /*cc50*/  IMAD.IADD R23, R23, 0x1, R34 ;  /* 0x0000000117177824 */ /* 0x000fe400078e0222 */
[----:B---3--:R-:W-:Y:S02]  /*cc60*/  IMAD R34, R37, R39, RZ ;  /* 0x0000002725227224 */ /* 0x008fe400078e02ff */
[----:B------:R-:W2:Y:S01]  /*cc70*/  LDG.E.CONSTANT R37, desc[UR6][R42.64] ;  /* 0x000000062a257981 */ /* 0x000ea2000c1e9900 */
[----:B------:R-:W-:-:S02]  /*cc80*/  SHF.R.S32.HI R47, RZ, 0x1f, R39 ;  /* 0x0000001fff2f7819 */ /* 0x000fc40000011427 */
[----:B------:R-:W-:Y:S01]  /*cc90*/  IADD3 R38, P2, R42, UR10, RZ ;  /* 0x0000000a2a267c10 */ /* 0x000fe2000ff5e0ff */
[----:B------:R-:W-:-:S04]  /*cca0*/  IMAD.WIDE.U32 R22, R39, R36, R22 ;  /* 0x0000002427167225 */ /* 0x000fc800078e0016 */
[----:B------:R-:W-:Y:S01]  /*ccb0*/  IMAD R34, R36, R47, R34 ;  /* 0x0000002f24227224 */ /* 0x000fe200078e0222 */
[----:B------:R-:W-:Y:S02]  /*ccc0*/  IADD3.X R39, R43, UR14, RZ, P2, !PT ;  /* 0x0000000e2b277c10 */ /* 0x000fe400097fe4ff */
[----:B------:R-:W3:Y:S02]  /*ccd0*/  LDG.E.64 R42, desc[UR6][R26.64+0x48] ;  /* 0x000048061a2a7981 */ /* 0x000ee4000c1e1b00 */
[----:B------:R-:W-:Y:S01]  /*cce0*/  IADD3 R23, R23, R34, RZ ;  /* 0x0000002217177210 */ /* 0x000fe20007ffe0ff */
[----:B--2---:R-:W-:Y:S02]  /*ccf0*/  IMAD R34, R45, R37, RZ ;  /* 0x000000252d227224 */ /* 0x004fe400078e02ff */
[----:B------:R-:W3:Y:S01]  /*cd00*/  LDG.E.CONSTANT R45, desc[UR6][R38.64] ;  /* 0x00000006262d7981 */ /* 0x000ee2000c1e9900 */
[----:B------:R-:W-:Y:S02]  /*cd10*/  SHF.R.S32.HI R47, RZ, 0x1f, R37 ;  /* 0x0000001fff2f7819 */ /* 0x000fe40000011425 */
        /* <DEDUP_REMOVED lines=34> */
[----:B------:R-:W2:Y:S01]  /*cf40*/  LDG.E.CONSTANT R45, desc[UR6][R38.64] ;  /* 0x00000006262d7981 */ /* 0x000ea2000c1e9900 */
[----:B------:R-:W-:Y:S01]  /*cf50*/  SHF.R.S32.HI R47, RZ, 0x1f, R37 ;  /* 0x0000001fff2f7819 */ /* 0x000fe20000011425 */
[----:B------:R-:W-:Y:S01]  /*cf60*/  IMAD.WIDE.U32 R22, R37, R44, R22 ;  /* 0x0000002c25167225 */ /* 0x000fe200078e0016 */
[----:B------:R-:W-:-:S03]  /*cf70*/  IADD3 R46, P2, R38, UR10, RZ ;  /* 0x0000000a262e7c10 */ /* 0x000fc6000ff5e0ff */
[----:B------:R-:W-:Y:S01]  /*cf80*/  IMAD R34, R44, R47, R34 ;  /* 0x0000002f2c227224 */ /* 0x000fe200078e0222 */
[----:B------:R-:W-:-:S03]  /*cf90*/  IADD3.X R47, R39, UR14, RZ, P2, !PT ;  /* 0x0000000e272f7c10 */ /* 0x000fc600097fe4ff */
[----:B------:R-:W-:Y:S01]  /*cfa0*/  IMAD.IADD R23, R23, 0x1, R34 ;  /* 0x0000000117177824 */ /* 0x000fe200078e0222 */
[----:B--2---:R-:W-:Y:S01]  /*cfb0*/  SHF.R.S32.HI R37, RZ, 0x1f, R45 ;  /* 0x0000001fff257819 */ /* 0x004fe2000001142d */
[----:B---3--:R-:W-:Y:S02]  /*cfc0*/  IMAD R34, R43, R45, RZ ;  /* 0x0000002d2b227224 */ /* 0x008fe400078e02ff */
[----:B------:R-:W2:Y:S02]  /*cfd0*/  LDG.E.CONSTANT R43, desc[UR6][R46.64] ;  /* 0x000000062e2b7981 */ /* 0x000ea4000c1e9900 */
[----:B------:R-:W-:Y:S02]  /*cfe0*/  IMAD R34, R42, R37, R34 ;  /* 0x000000252a227224 */ /* 0x000fe400078e0222 */
[----:B------:R-:W3:Y:S01]  /*cff0*/  LDG.E.64 R36, desc[UR6][R26.64+0x70] ;  /* 0x000070061a247981 */ /* 0x000ee2000c1e1b00 */
[----:B------:R-:W-:Y:S01]  /*d000*/  IMAD.WIDE.U32 R38, R45, R42, R22 ;  /* 0x0000002a2d267225 */ /* 0x000fe200078e0016 */
[----:B------:R-:W-:-:S04]  /*d010*/  IADD3 R22, P2, R46, UR10, RZ ;  /* 0x0000000a2e167c10 */ /* 0x000fc8000ff5e0ff */
[----:B------:R-:W-:Y:S02]  /*d020*/  IADD3 R39, R39, R34, RZ ;  /* 0x0000002227277210 */ /* 0x000fe40007ffe0ff */
[----:B------:R-:W-:Y:S01]  /*d030*/  IADD3.X R23, R47, UR14, RZ, P2, !PT ;  /* 0x0000000e2f177c10 */ /* 0x000fe200097fe4ff */
[----:B------:R-:W4:Y:S01]  /*d040*/  LDG.E.64 R26, desc[UR6][R26.64+0x78] ;  /* 0x000078061a1a7981 */ /* 0x000f22000c1e1b00 */
[----:B--2---:R-:W-:Y:S01]  /*d050*/  SHF.R.S32.HI R45, RZ, 0x1f, R43 ;  /* 0x0000001fff2d7819 */ /* 0x004fe2000001142b */
[----:B---3--:R-:W-:-:S04]  /*d060*/  IMAD R34, R37, R43, RZ ;  /* 0x0000002b25227224 */ /* 0x008fc800078e02ff */
[----:B------:R-:W-:Y:S02]  /*d070*/  IMAD R45, R36, R45, R34 ;  /* 0x0000002d242d7224 */ /* 0x000fe400078e0222 */
[----:B------:R-:W-:Y:S02]  /*d080*/  IMAD.WIDE.U32 R36, R43, R36, R38 ;  /* 0x000000242b247225 */ /* 0x000fe400078e0026 */
[----:B------:R-:W2:Y:S01]  /*d090*/  LDG.E.CONSTANT R39, desc[UR6][R22.64] ;  /* 0x0000000616277981 */ /* 0x000ea2000c1e9900 */
[----:B------:R-:W-:-:S04]  /*d0a0*/  UIADD3 UR9, UP0, UR9, -0x10, URZ ;  /* 0xfffffff009097890 */ /* 0x000fc8000ff1e03f */
[----:B------:R-:W-:Y:S02]  /*d0b0*/  UIADD3.X UR15, UR15, -0x1, URZ, UP0, !UPT ;  /* 0xffffffff0f0f7890 */ /* 0x000fe400087fe43f */
[----:B------:R-:W-:-:S04]  /*d0c0*/  UISETP.GT.U32.AND UP0, UPT, UR9, 0xc, UPT ;  /* 0x0000000c0900788c */ /* 0x000fc8000bf04070 */
[----:B------:R-:W-:Y:S01]  /*d0d0*/  UISETP.GT.AND.EX UP0, UPT, UR15, URZ, UPT, UP0 ;  /* 0x0000003f0f00728c */ /* 0x000fe2000bf04300 */
[----:B------:R-:W-:-:S05]  /*d0e0*/  IMAD.IADD R37, R37, 0x1, R45 ;  /* 0x0000000125257824 */ /* 0x000fca00078e022d */
[----:B------:R-:W-:Y:S01]  /*d0f0*/  PLOP3.LUT P3, PT, PT, PT, UP0, 0x80, 0x0 ;  /* 0x000000000000781c */ /* 0x000fe20003f6f008 */
[----:B------:R-:W-:-:S04]  /*d100*/  UIADD3 UR4, UP1, UR4, 0x10, URZ ;  /* 0x0000001004047890 */ /* 0x000fc8000ff3e03f */
[----:B------:R-:W-:Y:S01]  /*d110*/  UIADD3.X UR5, URZ, UR5, URZ, UP1, !UPT ;  /* 0x000000053f057290 */ /* 0x000fe20008ffe43f */
[----:B--2---:R-:W-:Y:S01]  /*d120*/  SHF.R.S32.HI R43, RZ, 0x1f, R39 ;  /* 0x0000001fff2b7819 */ /* 0x004fe20000011427 */
[----:B----4-:R-:W-:-:S04]  /*d130*/  IMAD R34, R27, R39, RZ ;  /* 0x000000271b227224 */ /* 0x010fc800078e02ff */
[----:B------:R-:W-:Y:S02]  /*d140*/  IMAD R43, R26, R43, R34 ;  /* 0x0000002b1a2b7224 */ /* 0x000fe400078e0222 */
[----:B------:R-:W-:Y:S01]  /*d150*/  IMAD.WIDE.U32 R26, R39, R26, R36 ;  /* 0x0000001a271a7225 */ /* 0x000fe200078e0024 */
[----:B------:R-:W-:-:S04]  /*d160*/  IADD3 R36, P2, R22, UR10, RZ ;  /* 0x0000000a16247c10 */ /* 0x000fc8000ff5e0ff */
[----:B------:R-:W-:Y:S01]  /*d170*/  IADD3.X R39, R23, UR14, RZ, P2, !PT ;  /* 0x0000000e17277c10 */ /* 0x000fe200097fe4ff */
[----:B------:R-:W-:Y:S01]  /*d180*/  IMAD.IADD R37, R27, 0x1, R43 ;  /* 0x000000011b257824 */ /* 0x000fe200078e022b */
[----:B------:R-:W-:Y:S01]  /*d190*/  MOV R34, R26 ;  /* 0x0000001a00227202 */ /* 0x000fe20000000f00 */
[----:B------:R-:W-:Y:S06]  /*d1a0*/  @P3 BRA `(.L_x_2673) ;  /* 0xfffffff4007c3947 */ /* 0x000fec000383ffff */
.L_x_2672:
        /* <DEDUP_REMOVED lines=10> */
[----:B------:R-:W2:Y:S03]  /*d250*/  LDG.E.CONSTANT R45, desc[UR6][R44.64] ;  /* 0x000000062c2d7981 */ /* 0x000ea6000c1e9900 */
[----:B------:R-:W-:Y:S01]  /*d260*/  IMAD.U32 R27, RZ, RZ, UR13 ;  /* 0x0000000dff1b7e24 */ /* 0x000fe2000f8e00ff */
[----:B------:R-:W-:-:S04]  /*d270*/  IADD3 R38, P0, R36, UR10, RZ ;  /* 0x0000000a24267c10 */ /* 0x000fc8000ff1e0ff */
[----:B------:R-:W3:Y:S01]  /*d280*/  LDG.E.64 R22, desc[UR6][R26.64] ;  /* 0x000000061a167981 */ /* 0x000ee2000c1e1b00 */
[----:B------:R-:W-:-:S03]  /*d290*/  IADD3.X R39, R39, UR14, RZ, P0, !PT ;  /* 0x0000000e27277c10 */ /* 0x000fc600087fe4ff */
[----:B------:R-:W4:Y:S04]  /*d2a0*/  LDG.E.64 R42, desc[UR6][R26.64+0x8] ;  /* 0x000008061a2a7981 */ /* 0x000f28000c1e1b00 */
[----:B------:R-:W4:Y:S01]  /*d2b0*/  LDG.E.CONSTANT R47, desc[UR6][R38.64] ;  /* 0x00000006262f7981 */ /* 0x000f22000c1e9900 */
[----:B------:R-:W-:Y:S01]  /*d2c0*/  IMAD.MOV.U32 R36, RZ, RZ, R34 ;  /* 0x000000ffff247224 */ /* 0x000fe200078e0022 */
[----:B--2---:R-:W-:Y:S01]  /*d2d0*/  SHF.R.S32.HI R49, RZ, 0x1f, R45 ;  /* 0x0000001fff317819 */ /* 0x004fe2000001142d */
[----:B---3--:R-:W-:Y:S02]  /*d2e0*/  IMAD R23, R23, R45, RZ ;  /* 0x0000002d17177224 */ /* 0x008fe400078e02ff */
[----:B------:R-:W-:-:S04]  /*d2f0*/  IMAD.WIDE.U32 R36, R45, R22, R36 ;  /* 0x000000162d247225 */ /* 0x000fc800078e0024 */
[----:B------:R-:W-:Y:S01]  /*d300*/  IMAD R23, R22, R49, R23 ;  /* 0x0000003116177224 */ /* 0x000fe200078e0217 */
[----:B------:R-:W-:Y:S01]  /*d310*/  IADD3 R22, P0, R38, UR10, RZ ;  /* 0x0000000a26167c10 */ /* 0x000fe2000ff1e0ff */
[----:B----4-:R-:W-:-:S03]  /*d320*/  IMAD R34, R43, R47, RZ ;  /* 0x0000002f2b227224 */ /* 0x010fc600078e02ff */
[----:B------:R-:W-:Y:S02]  /*d330*/  IADD3 R37, R37, R23, RZ ;  /* 0x0000001725257210 */ /* 0x000fe40007ffe0ff */
[----:B------:R-:W-:Y:S02]  /*d340*/  IADD3.X R23, R39, UR14, RZ, P0, !PT ;  /* 0x0000000e27177c10 */ /* 0x000fe400087fe4ff */
        /* <DEDUP_REMOVED lines=20> */
[----:B------:R-:W-:Y:S01]  /*d490*/  IADD3 R38, P0, R42, UR10, RZ ;  /* 0x0000000a2a267c10 */ /* 0x000fe2000ff1e0ff */
[----:B------:R-:W-:Y:S01]  /*d4a0*/  IMAD.WIDE.U32 R36, R39, R22, R36 ;  /* 0x0000001627247225 */ /* 0x000fe200078e0024 */
[----:B------:R-:W-:-:S02]  /*d4b0*/  SHF.R.S32.HI R47, RZ, 0x1f, R39 ;  /* 0x0000001fff2f7819 */ /* 0x000fc40000011427 */
[----:B------:R-:W-:-:S03]  /*d4c0*/  IADD3.X R39, R43, UR14, RZ, P0, !PT ;  /* 0x0000000e2b277c10 */ /* 0x000fc600087fe4ff */
[----:B------:R-:W-:Y:S01]  /*d4d0*/  IMAD R34, R22, R47, R34 ;  /* 0x0000002f16227224 */ /* 0x000fe200078e0222 */
[----:B------:R-:W3:Y:S01]  /*d4e0*/  LDG.E.64 R42, desc[UR6][R26.64+0x28] ;  /* 0x000028061a2a7981 */ /* 0x000ee2000c1e1b00 */
[----:B--2---:R-:W-:-:S03]  /*d4f0*/  IMAD R22, R45, R23, RZ ;  /* 0x000000172d167224 */ /* 0x004fc600078e02ff */
[----:B------:R-:W2:Y:S01]  /*d500*/  LDG.E.CONSTANT R45, desc[UR6][R38.64] ;  /* 0x00000006262d7981 */ /* 0x000ea2000c1e9900 */
[----:B------:R-:W-:Y:S02]  /*d510*/  IADD3 R37, R37, R34, RZ ;  /* 0x0000002225257210 */ /* 0x000fe40007ffe0ff */
[----:B------:R-:W-:Y:S02]  /*d520*/  SHF.R.S32.HI R47, RZ, 0x1f, R23 ;  /* 0x0000001fff2f7819 */ /* 0x000fe40000011417 */
[----:B------:R-:W-:Y:S01]  /*d530*/  IADD3 R46, P0, R38, UR10, RZ ;  /* 0x0000000a262e7c10 */ /* 0x000fe2000ff1e0ff */
[----:B------:R-:W-:-:S04]  /*d540*/  IMAD.WIDE.U32 R36, R23, R44, R36 ;  /* 0x0000002c17247225 */ /* 0x000fc800078e0024 */
[----:B------:R-:W-:Y:S01]  /*d550*/  IMAD R22, R44, R47, R22 ;  /* 0x0000002f2c167224 */ /* 0x000fe200078e0216 */
[----:B------:R-:W-:-:S03]  /*d560*/  IADD3.X R47, R39, UR14, RZ, P0, !PT ;  /* 0x0000000e272f7c10 */ /* 0x000fc600087fe4ff */
[----:B------:R-:W-:Y:S02]  /*d570*/  IMAD.IADD R23, R37, 0x1, R22 ;  /* 0x0000000125177824 */ /* 0x000fe400078e0216 */
[----:B------:R-:W-:Y:S01]  /*d580*/  IMAD.MOV.U32 R22, RZ, RZ, R36 ;  /* 0x000000ffff167224 */ /* 0x000fe200078e0024 */
        /* <DEDUP_REMOVED lines=14> */
[----:B------:R-:W2:Y:S02]  /*d670*/  LDG.E.CONSTANT R39, desc[UR6][R22.64] ;  /* 0x0000000616277981 */ /* 0x000ea4000c1e9900 */
[----:B------:R-:W-:Y:S01]  /*d680*/  IMAD.IADD R37, R37, 0x1, R45 ;  /* 0x0000000125257824 */ /* 0x000fe200078e022d */
[----:B------:R-:W-:Y:S01]  /*d690*/  UIADD3 UR9, UP1, UR9, -0x8, URZ ;  /* 0xfffffff809097890 */ /* 0x000fe2000ff3e03f */
[----:B------:R-:W-:Y:S01]  /*d6a0*/  PLOP3.LUT P0, PT, PT, PT, PT, 0x8, 0x0 ;  /* 0x000000000000781c */ /* 0x000fe20003f0e170 */
[----:B------:R-:W-:Y:S02]  /*d6b0*/  UIADD3 UR4, UP0, UR4, 0x8, URZ ;  /* 0x0000000804047890 */ /* 0x000fe4000ff1e03f */
[----:B------:R-:W-:-:S02]  /*d6c0*/  UIADD3.X UR15, UR15, -0x1, URZ, UP1, !UPT ;  /* 0xffffffff0f0f7890 */ /* 0x000fc40008ffe43f */
[----:B------:R-:W-:Y:S01]  /*d6d0*/  UIADD3.X UR5, URZ, UR5, URZ, UP0, !UPT ;  /* 0x000000053f057290 */ /* 0x000fe200087fe43f */
[----:B--2---:R-:W-:Y:S01]  /*d6e0*/  SHF.R.S32.HI R43, RZ, 0x1f, R39 ;  /* 0x0000001fff2b7819 */ /* 0x004fe20000011427 */
[----:B----4-:R-:W-:Y:S02]  /*d6f0*/  IMAD R34, R27, R39, RZ ;  /* 0x000000271b227224 */ /* 0x010fe400078e02ff */
[----:B------:R-:W-:Y:S01]  /*d700*/  IMAD.WIDE.U32 R38, R39, R26, R36 ;  /* 0x0000001a27267225 */ /* 0x000fe200078e0024 */
[----:B------:R-:W-:-:S03]  /*d710*/  IADD3 R36, P2, R22, UR10, RZ ;  /* 0x0000000a16247c10 */ /* 0x000fc6000ff5e0ff */
[----:B------:R-:W-:Y:S01]  /*d720*/  IMAD R43, R26, R43, R34 ;  /* 0x0000002b1a2b7224 */ /* 0x000fe200078e0222 */
[----:B------:R-:W-:-:S03]  /*d730*/  MOV R34, R38 ;  /* 0x0000002600227202 */ /* 0x000fc60000000f00 */
[----:B------:R-:W-:Y:S01]  /*d740*/  IMAD.IADD R37, R39, 0x1, R43 ;  /* 0x0000000127257824 */ /* 0x000fe200078e022b */
[----:B------:R-:W-:-:S07]  /*d750*/  IADD3.X R39, R23, UR14, RZ, P2, !PT ;  /* 0x0000000e17277c10 */ /* 0x000fce00097fe4ff */
.L_x_2674:
[----:B------:R-:W-:-:S04]  /*d760*/  ISETP.NE.U32.AND P2, PT, RZ, UR9, PT ;  /* 0x00000009ff007c0c */ /* 0x000fc8000bf45070 */
[----:B------:R-:W-:-:S13]  /*d770*/  ISETP.NE.OR.EX P0, PT, RZ, UR15, P0, P2 ;  /* 0x0000000fff007c0c */ /* 0x000fda0008705720 */
[----:B------:R-:W-:Y:S05]  /*d780*/  @!P0 BRA `(.L_x_2670) ;  /* 0x0000000000cc8947 */ /* 0x000fea0003800000 */
.L_x_2671:
        /* <DEDUP_REMOVED lines=10> */
[----:B------:R-:W5:Y:S01]  /*d830*/  LDG.E.CONSTANT R36, desc[UR6][R22.64] ;  /* 0x0000000616247981 */ /* 0x000f62000c1e9900 */
[----:B------:R-:W-:Y:S02]  /*d840*/  IMAD.MOV.U32 R46, RZ, RZ, R34 ;  /* 0x000000ffff2e7224 */ /* 0x000fe400078e0022 */
[----:B------:R-:W-:Y:S01]  /*d850*/  IMAD.MOV.U32 R47, RZ, RZ, R37 ;  /* 0x000000ffff2f7224 */ /* 0x000fe200078e0025 */
[----:B--2---:R-:W-:Y:S01]  /*d860*/  SHF.R.S32.HI R37, RZ, 0x1f, R45 ;  /* 0x0000001fff257819 */ /* 0x004fe2000001142d */
[----:B---3--:R-:W-:-:S04]  /*d870*/  IMAD.WIDE.U32 R46, R42, R45, R46 ;  /* 0x0000002d2a2e7225 */ /* 0x008fc800078e002e */
[----:B------:R-:W-:-:S04]  /*d880*/  IMAD R45, R43, R45, RZ ;  /* 0x0000002d2b2d7224 */ /* 0x000fc800078e02ff */
[----:B------:R-:W-:Y:S01]  /*d890*/  IMAD R37, R42, R37, R45 ;  /* 0x000000252a257224 */ /* 0x000fe200078e022d */
[----:B------:R-:W-:Y:S02]  /*d8a0*/  IADD3 R42, P0, R22, UR10, RZ ;  /* 0x0000000a162a7c10 */ /* 0x000fe4000ff1e0ff */
[----:B-----5:R-:W-:Y:S02]  /*d8b0*/  SHF.R.S32.HI R34, RZ, 0x1f, R36 ;  /* 0x0000001fff227819 */ /* 0x020fe40000011424 */
[----:B------:R-:W-:Y:S01]  /*d8c0*/  IADD3.X R43, R23, UR14, RZ, P0, !PT ;  /* 0x0000000e172b7c10 */ /* 0x000fe200087fe4ff */
[----:B----4-:R-:W-:Y:S01]  /*d8d0*/  IMAD R23, R39, R36, RZ ;  /* 0x0000002427177224 */ /* 0x010fe200078e02ff */
[----:B------:R-:W-:-:S03]  /*d8e0*/  IADD3 R47, R47, R37, RZ ;  /* 0x000000252f2f7210 */ /* 0x000fc60007ffe0ff */
[C---:B------:R-:W-:Y:S01]  /*d8f0*/  IMAD R34, R38.reuse, R34, R23 ;  /* 0x0000002226227224 */ /* 0x040fe200078e0217 */
[----:B------:R-:W2:Y:S04]  /*d900*/  LDG.E.CONSTANT R37, desc[UR6][R42.64] ;  /* 0x000000062a257981 */ /* 0x000ea8000c1e9900 */
[----:B------:R-:W3:Y:S01]  /*d910*/  LDG.E.64 R22, desc[UR6][R26.64+0x10] ;  /* 0x000010061a167981 */ /* 0x000ee2000c1e1b00 */
[----:B------:R-:W-:Y:S01]  /*d920*/  IMAD.WIDE.U32 R46, R38, R36, R46 ;  /* 0x00000024262e7225 */ /* 0x000fe200078e002e */
[----:B------:R-:W-:-:S03]  /*d930*/  IADD3 R38, P0, R42, UR10, RZ ;  /* 0x0000000a2a267c10 */ /* 0x000fc6000ff1e0ff */
[----:B------:R-:W-:Y:S01]  /*d940*/  IMAD.IADD R47, R47, 0x1, R34 ;  /* 0x000000012f2f7824 */ /* 0x000fe200078e0222 */
[----:B------:R-:W-:Y:S01]  /*d950*/  IADD3.X R39, R43, UR14, RZ, P0, !PT ;  /* 0x0000000e2b277c10 */ /* 0x000fe200087fe4ff */
[----:B------:R-:W4:Y:S01]  /*d960*/  LDG.E.64 R26, desc[UR6][R26.64+0x18] ;  /* 0x000018061a1a7981 */ /* 0x000f22000c1e1b00 */
[----:B--2---:R-:W-:Y:S01]  /*d970*/  SHF.R.S32.HI R34, RZ, 0x1f, R37 ;  /* 0x0000001fff227819 */ /* 0x004fe20000011425 */
[----:B---3--:R-:W-:-:S04]  /*d980*/  IMAD R45, R23, R37, RZ ;  /* 0x00000025172d7224 */ /* 0x008fc800078e02ff */
[C---:B------:R-:W-:Y:S02]  /*d990*/  IMAD R45, R22.reuse, R34, R45 ;  /* 0x00000022162d7224 */ /* 0x040fe400078e022d */
[----:B------:R-:W-:Y:S02]  /*d9a0*/  IMAD.WIDE.U32 R22, R22, R37, R46 ;  /* 0x0000002516167225 */ /* 0x000fe400078e002e */
[----:B------:R0:W2:Y:S01]  /*d9b0*/  LDG.E.CONSTANT R37, desc[UR6][R38.64] ;  /* 0x0000000626257981 */ /* 0x0000a2000c1e9900 */
        /* <DEDUP_REMOVED lines=8> */
[----:B0-----:R-:W-:Y:S02]  /*da40*/  IADD3.X R39, R39, UR14, RZ, P2, !PT ;  /* 0x0000000e27277c10 */ /* 0x001fe400097fe4ff */
[----:B--2---:R-:W-:Y:S01]  /*da50*/  SHF.R.S32.HI R34, RZ, 0x1f, R37 ;  /* 0x0000001fff227819 */ /* 0x004fe20000011425 */
[-C--:B----4-:R-:W-:Y:S02]  /*da60*/  IMAD R43, R27, R37.reuse, RZ ;  /* 0x000000251b2b7224 */ /* 0x090fe400078e02ff */
[----:B------:R-:W-:-:S04]  /*da70*/  IMAD.WIDE.U32 R22, R26, R37, R22 ;  /* 0x000000251a167225 */ /* 0x000fc800078e0016 */
[----:B------:R-:W-:Y:S02]  /*da80*/  IMAD R43, R26, R34, R43 ;  /* 0x000000221a2b7224 */ /* 0x000fe400078e022b */
[----:B------:R-:W-:-:S03]  /*da90*/  IMAD.MOV.U32 R34, RZ, RZ, R22 ;  /* 0x000000ffff227224 */ /* 0x000fc600078e0016 */
[----:B------:R-:W-:Y:S01]  /*daa0*/  IADD3 R37, R23, R43, RZ ;  /* 0x0000002b17257210 */ /* 0x000fe20007ffe0ff */
[----:B------:R-:W-:Y:S06]  /*dab0*/  @P0 BRA `(.L_x_2671) ;  /* 0xfffffffc00340947 */ /* 0x000fec000383ffff */
.L_x_2670:
        /* <DEDUP_REMOVED lines=18> */
[----:B------:R-:W-:Y:S02]  /*dbe0*/  IMAD.U32 R27, RZ, RZ, UR5 ;  /* 0x00000005ff1b7e24 */ /* 0x000fe4000f8e00ff */
[----:B------:R-:W2:Y:S04]  /*dbf0*/  LDG.E.CONSTANT R43, desc[UR6][R46.64] ;  /* 0x000000062e2b7981 */ /* 0x000ea8000c1e9900 */
[----:B------:R-:W3:Y:S01]  /*dc00*/  LDG.E.64 R38, desc[UR6][R26.64] ;  /* 0x000000061a267981 */ /* 0x000ee2000c1e1b00 */
[----:B------:R-:W-:-:S02]  /*dc10*/  ISETP.NE.U32.AND P0, PT, R42, 0x1, PT ;  /* 0x000000012a00780c */ /* 0x000fc40003f05070 */
[----:B------:R-:W-:Y:S02]  /*dc20*/  MOV R36, R34 ;  /* 0x0000002200247202 */ /* 0x000fe40000000f00 */
[----:B------:R-:W-:Y:S02]  /*dc30*/  ISETP.NE.AND.EX P0, PT, RZ, RZ, PT, P0 ;  /* 0x000000ffff00720c */ /* 0x000fe40003f05300 */
[----:B--2---:R-:W-:Y:S01]  /*dc40*/  SHF.R.S32.HI R49, RZ, 0x1f, R43 ;  /* 0x0000001fff317819 */ /* 0x004fe2000001142b */
[----:B---3--:R-:W-:-:S04]  /*dc50*/  IMAD.WIDE.U32 R36, R43, R38, R36 ;  /* 0x000000262b247225 */ /* 0x008fc800078e0024 */
[----:B------:R-:W-:Y:S02]  /*dc60*/  IMAD R43, R39, R43, RZ ;  /* 0x0000002b272b7224 */ /* 0x000fe400078e02ff */
[----:B------:R-:W-:Y:S02]  /*dc70*/  IMAD.MOV.U32 R34, RZ, RZ, R36 ;  /* 0x000000ffff227224 */ /* 0x000fe400078e0024 */
[----:B------:R-:W-:-:S04]  /*dc80*/  IMAD R43, R38, R49, R43 ;  /* 0x00000031262b7224 */ /* 0x000fc800078e022b */
[----:B------:R-:W-:Y:S01]  /*dc90*/  IMAD.IADD R37, R37, 0x1, R43 ;  /* 0x0000000125257824 */ /* 0x000fe200078e022b */
        /* <DEDUP_REMOVED lines=29> */
.L_x_2669:
[----:B------:R-:W-:Y:S05]  /*de70*/  BSYNC B0 ;  /* 0x0000000000007941 */ /* 0x000fea0003800000 */
.L_x_2668:
        /* <DEDUP_REMOVED lines=10> */
[----:B------:R-:W-:Y:S02]  /*df20*/  IMAD.MOV.U32 R10, RZ, RZ, RZ ;  /* 0x000000ffff0a7224 */ /* 0x000fe400078e00ff */
[----:B------:R-:W-:Y:S01]  /*df30*/  IMAD.MOV.U32 R35, RZ, RZ, RZ ;  /* 0x000000ffff237224 */ /* 0x000fe200078e00ff */
        /* <DEDUP_REMOVED lines=10> */
[----:B------:R-:W-:-:S04]  /*dfe0*/  UMOV UR5, URZ ;  /* 0x0000003f00057c82 */ /* 0x000fc80008000000 */
        /* <DEDUP_REMOVED lines=9> */
[----:B------:R-:W-:Y:S01]  /*e080*/  IMAD.U32 R26, RZ, RZ, UR11 ;  /* 0x0000000bff1a7e24 */ /* 0x000fe2000f8e00ff */
[----:B------:R-:W-:Y:S01]  /*e090*/  UMOV UR5, URZ ;  /* 0x0000003f00057c82 */ /* 0x000fe20008000000 */
[----:B------:R-:W-:Y:S01]  /*e0a0*/  UIADD3 UR14, UR19, UR4, URZ ;  /* 0x00000004130e7290 */ /* 0x000fe2000fffe03f */
[----:B------:R-:W-:-:S02]  /*e0b0*/  ULDC.64 UR22, c[0x0][0x230] ;  /* 0x00008c0000167ab9 */ /* 0x000fc40000000a00 */
[----:B------:R-:W-:Y:S01]  /*e0c0*/  ISETP.GT.AND.EX P0, PT, R26, RZ, PT, P0 ;  /* 0x000000ff1a00720c */ /* 0x000fe20003f04300 */
[----:B------:R-:W-:Y:S01]  /*e0d0*/  UMOV UR4, URZ ;  /* 0x0000003f00047c82 */ /* 0x000fe20008000000 */
[----:B------:R-:W-:-:S04]  /*e0e0*/  LEA R26, P2, R22, UR12, 0x2 ;  /* 0x0000000c161a7c11 */ /* 0x000fc8000f8410ff */
        /* <DEDUP_REMOVED lines=9> */
.L_x_2680:
        /* <DEDUP_REMOVED lines=9> */
[----:B------:R-:W5:Y:S01]  /*e210*/  LDG.E.CONSTANT R47, desc[UR6][R26.64] ;  /* 0x000000061a2f7981 */ /* 0x000f62000c1e9900 */
[----:B------:R-:W-:Y:S01]  /*e220*/  MOV R43, R35 ;  /* 0x00000023002b7202 */ /* 0x000fe20000000f00 */
[----:B------:R-:W-:Y:S01]  /*e230*/  IMAD.MOV.U32 R42, RZ, RZ, R10 ;  /* 0x000000ffff2a7224 */ /* 0x000fe200078e000a */
[----:B--2---:R-:W-:-:S03]  /*e240*/  SHF.R.S32.HI R35, RZ, 0x1f, R45 ;  /* 0x0000001fff237819 */ /* 0x004fc6000001142d */
[----:B---3--:R-:W-:-:S04]  /*e250*/  IMAD.WIDE.U32 R42, R45, R28, R42 ;  /* 0x0000001c2d2a7225 */ /* 0x008fc800078e002a */
[----:B------:R-:W-:-:S04]  /*e260*/  IMAD R45, R29, R45, RZ ;  /* 0x0000002d1d2d7224 */ /* 0x000fc800078e02ff */
[----:B------:R-:W-:Y:S01]  /*e270*/  IMAD R35, R28, R35, R45 ;  /* 0x000000231c237224 */ /* 0x000fe200078e022d */
[----:B------:R-:W-:-:S04]  /*e280*/  IADD3 R28, P2, R26, UR18, RZ ;  /* 0x000000121a1c7c10 */ /* 0x000fc8000ff5e0ff */
[----:B------:R-:W-:Y:S02]  /*e290*/  IADD3.X R29, R27, UR14, RZ, P2, !PT ;  /* 0x0000000e1b1d7c10 */ /* 0x000fe400097fe4ff */
[----:B------:R-:W2:Y:S04]  /*e2a0*/  LDG.E.64 R26, desc[UR6][R38.64+0x10] ;  /* 0x00001006261a7981 */ /* 0x000ea8000c1e1b00 */
[----:B------:R0:W3:Y:S01]  /*e2b0*/  LDG.E.CONSTANT R45, desc[UR6][R28.64] ;  /* 0x000000061c2d7981 */ /* 0x0000e2000c1e9900 */
[----:B------:R-:W-:Y:S01]  /*e2c0*/  IMAD.IADD R43, R43, 0x1, R35 ;  /* 0x000000012b2b7824 */ /* 0x000fe200078e0223 */
[----:B-----5:R-:W-:Y:S01]  /*e2d0*/  SHF.R.S32.HI R35, RZ, 0x1f, R47 ;  /* 0x0000001fff237819 */ /* 0x020fe2000001142f */
[----:B----4-:R-:W-:-:S04]  /*e2e0*/  IMAD R10, R41, R47, RZ ;  /* 0x0000002f290a7224 */ /* 0x010fc800078e02ff */
[----:B------:R-:W-:Y:S02]  /*e2f0*/  IMAD R35, R40, R35, R10 ;  /* 0x0000002328237224 */ /* 0x000fe400078e020a */
[----:B------:R-:W-:Y:S01]  /*e300*/  IMAD.WIDE.U32 R40, R47, R40, R42 ;  /* 0x000000282f287225 */ /* 0x000fe200078e002a */
[----:B------:R-:W-:Y:S01]  /*e310*/  IADD3 R42, P2, R28, UR18, RZ ;  /* 0x000000121c2a7c10 */ /* 0x000fe2000ff5e0ff */
[----:B------:R-:W4:Y:S03]  /*e320*/  LDG.E.64 R46, desc[UR6][R38.64+0x18] ;  /* 0x00001806262e7981 */ /* 0x000f26000c1e1b00 */
[----:B------:R-:W-:-:S05]  /*e330*/  IADD3.X R43, R29, UR14, RZ, P2, !PT ;  /* 0x0000000e1d2b7c10 */ /* 0x000fca00097fe4ff */
[----:B------:R-:W4:Y:S01]  /*e340*/  LDG.E.CONSTANT R49, desc[UR6][R42.64] ;  /* 0x000000062a317981 */ /* 0x000f22000c1e9900 */
[----:B------:R-:W-:Y:S01]  /*e350*/  IMAD.IADD R41, R41, 0x1, R35 ;  /* 0x0000000129297824 */ /* 0x000fe200078e0223 */
[----:B0-----:R-:W-:Y:S02]  /*e360*/  IADD3 R28, P2, R42, UR18, RZ ;  /* 0x000000122a1c7c10 */ /* 0x001fe4000ff5e0ff */
[----:B---3--:R-:W-:Y:S01]  /*e370*/  SHF.R.S32.HI R29, RZ, 0x1f, R45 ;  /* 0x0000001fff1d7819 */ /* 0x008fe2000001142d */
[----:B--2---:R-:W-:-:S04]  /*e380*/  IMAD R10, R27, R45, RZ ;  /* 0x0000002d1b0a7224 */ /* 0x004fc800078e02ff */
[----:B------:R-:W-:Y:S02]  /*e390*/  IMAD R29, R26, R29, R10 ;  /* 0x0000001d1a1d7224 */ /* 0x000fe400078e020a */
[----:B------:R-:W-:Y:S02]  /*e3a0*/  IMAD.WIDE.U32 R26, R45, R26, R40 ;  /* 0x0000001a2d1a7225 */ /* 0x000fe400078e0028 */
[----:B------:R-:W2:Y:S03]  /*e3b0*/  LDG.E.64 R40, desc[UR6][R38.64+0x20] ;  /* 0x0000200626287981 */ /* 0x000ea6000c1e1b00 */
[----:B------:R-:W-:Y:S02]  /*e3c0*/  IADD3 R27, R27, R29, RZ ;  /* 0x0000001d1b1b7210 */ /* 0x000fe40007ffe0ff */
[----:B------:R-:W-:-:S05]  /*e3d0*/  IADD3.X R29, R43, UR14, RZ, P2, !PT ;  /* 0x0000000e2b1d7c10 */ /* 0x000fca00097fe4ff */
[----:B------:R0:W3:Y:S01]  /*e3e0*/  LDG.E.CONSTANT R43, desc[UR6][R28.64] ;  /* 0x000000061c2b7981 */ /* 0x0000e2000c1e9900 */
[----:B------:R-:W-:Y:S01]  /*e3f0*/  IADD3 R44, P2, R28, UR18, RZ ;  /* 0x000000121c2c7c10 */ /* 0x000fe2000ff5e0ff */
[----:B----4-:R-:W-:Y:S01]  /*e400*/  IMAD R10, R47, R49, RZ ;  /* 0x000000312f0a7224 */ /* 0x010fe200078e02ff */
[----:B------:R-:W-:Y:S02]  /*e410*/  SHF.R.S32.HI R35, RZ, 0x1f, R49 ;  /* 0x0000001fff237819 */ /* 0x000fe40000011431 */
[----:B------:R-:W-:Y:S01]  /*e420*/  IADD3.X R45, R29, UR14, RZ, P2, !PT ;  /* 0x0000000e1d2d7c10 */ /* 0x000fe200097fe4ff */
[----:B------:R-:W-:-:S04]  /*e430*/  IMAD.WIDE.U32 R26, R49, R46, R26 ;  /* 0x0000002e311a7225 */ /* 0x000fc800078e001a */
[----:B------:R-:W-:Y:S01]  /*e440*/  IMAD R35, R46, R35, R10 ;  /* 0x000000232e237224 */ /* 0x000fe200078e020a */
[----:B------:R1:W4:Y:S04]  /*e450*/  LDG.E.CONSTANT R49, desc[UR6][R44.64] ;  /* 0x000000062c317981 */ /* 0x000328000c1e9900 */
[----:B------:R-:W4:Y:S01]  /*e460*/  LDG.E.64 R46, desc[UR6][R38.64+0x28] ;  /* 0x00002806262e7981 */ /* 0x000f22000c1e1b00 */
[----:B------:R-:W-:Y:S01]  /*e470*/  IMAD.IADD R27, R27, 0x1, R35 ;  /* 0x000000011b1b7824 */ /* 0x000fe200078e0223 */
[----:B0-----:R-:W-:Y:S02]  /*e480*/  IADD3 R28, P2, R44, UR18, RZ ;  /* 0x000000122c1c7c10 */ /* 0x001fe4000ff5e0ff */
[----:B---3--:R-:W-:Y:S01]  /*e490*/  SHF.R.S32.HI R29, RZ, 0x1f, R43 ;  /* 0x0000001fff1d7819 */ /* 0x008fe2000001142b */
[----:B--2---:R-:W-:-:S02]  /*e4a0*/  IMAD R10, R41, R43, RZ ;  /* 0x0000002b290a7224 */ /* 0x004fc400078e02ff */
[----:B------:R-:W-:-:S04]  /*e4b0*/  IMAD.WIDE.U32 R26, R43, R40, R26 ;  /* 0x000000282b1a7225 */ /* 0x000fc800078e001a */
[----:B------:R-:W-:Y:S02]  /*e4c0*/  IMAD R29, R40, R29, R10 ;  /* 0x0000001d281d7224 */ /* 0x000fe400078e020a */
[----:B------:R-:W2:Y:S02]  /*e4d0*/  LDG.E.64 R40, desc[UR6][R38.64+0x30] ;  /* 0x0000300626287981 */ /* 0x000ea4000c1e1b00 */
[----:B------:R-:W-:Y:S01]  /*e4e0*/  IMAD.IADD R27, R27, 0x1, R29 ;  /* 0x000000011b1b7824 */ /* 0x000fe200078e021d */
[----:B------:R-:W-:-:S05]  /*e4f0*/  IADD3.X R29, R45, UR14, RZ, P2, !PT ;  /* 0x0000000e2d1d7c10 */ /* 0x000fca00097fe4ff */
[----:B------:R0:W3:Y:S01]  /*e500*/  LDG.E.CONSTANT R43, desc[UR6][R28.64] ;  /* 0x000000061c2b7981 */ /* 0x0000e2000c1e9900 */
[----:B-1----:R-:W-:Y:S01]  /*e510*/  IADD3 R44, P2, R28, UR18, RZ ;  /* 0x000000121c2c7c10 */ /* 0x002fe2000ff5e0ff */
[----:B----4-:R-:W-:Y:S01]  /*e520*/  IMAD R10, R47, R49, RZ ;  /* 0x000000312f0a7224 */ /* 0x010fe200078e02ff */
[----:B------:R-:W-:Y:S02]  /*e530*/  SHF.R.S32.HI R35, RZ, 0x1f, R49 ;  /* 0x0000001fff237819 */ /* 0x000fe40000011431 */
[----:B------:R-:W-:Y:S01]  /*e540*/  IADD3.X R45, R29, UR14, RZ, P2, !PT ;  /* 0x0000000e1d2d7c10 */ /* 0x000fe200097fe4ff */
[----:B------:R-:W-:-:S04]  /*e550*/  IMAD.WIDE.U32 R26, R49, R46, R26 ;  /* 0x0000002e311a7225 */ /* 0x000fc800078e001a */
[----:B------:R-:W-:Y:S01]  /*e560*/  IMAD R35, R46, R35, R10 ;  /* 0x000000232e237224 */ /* 0x000fe200078e020a */
[----:B------:R1:W4:Y:S04]  /*e570*/  LDG.E.CONSTANT R49, desc[UR6][R44.64] ;  /* 0x000000062c317981 */ /* 0x000328000c1e9900 */
[----:B------:R-:W4:Y:S01]  /*e580*/  LDG.E.64 R46, desc[UR6][R38.64+0x38] ;  /* 0x00003806262e7981 */ /* 0x000f22000c1e1b00 */
[----:B------:R-:W-:Y:S02]  /*e590*/  IADD3 R27, R27, R35, RZ ;  /* 0x000000231b1b7210 */ /* 0x000fe40007ffe0ff */
        /* <DEDUP_REMOVED lines=23> */
[----:B------:R-:W2:Y:S03]  /*e710*/  LDG.E.64 R40, desc[UR6][R38.64+0x50] ;  /* 0x0000500626287981 */ /* 0x000ea6000c1e1b00 */
[----:B------:R-:W-:Y:S02]  /*e720*/  IADD3 R27, R27, R29, RZ ;  /* 0x0000001d1b1b7210 */ /* 0x000fe40007ffe0ff */
        /* <DEDUP_REMOVED lines=9> */
[----:B------:R-:W5:Y:S01]  /*e7c0*/  LDG.E.64 R46, desc[UR6][R38.64+0x58] ;  /* 0x00005806262e7981 */ /* 0x000f62000c1e1b00 */
        /* <DEDUP_REMOVED lines=8> */
[----:B------:R-:W-:Y:S02]  /*e850*/  IADD3.X R29, R45, UR14, RZ, P2, !PT ;  /* 0x0000000e2d1d7c10 */ /* 0x000fe400097fe4ff */
[----:B-1----:R-:W-:-:S03]  /*e860*/  IADD3 R44, P2, R28, UR18, RZ ;  /* 0x000000121c2c7c10 */ /* 0x002fc6000ff5e0ff */
[----:B------:R0:W3:Y:S01]  /*e870*/  LDG.E.CONSTANT R43, desc[UR6][R28.64] ;  /* 0x000000061c2b7981 */ /* 0x0000e2000c1e9900 */
[----:B----4-:R-:W-:Y:S01]  /*e880*/  SHF.R.S32.HI R35, RZ, 0x1f, R49 ;  /* 0x0000001fff237819 */ /* 0x010fe20000011431 */
[----:B-----5:R-:W-:Y:S01]  /*e890*/  IMAD R10, R47, R49, RZ ;  /* 0x000000312f0a7224 */ /* 0x020fe200078e02ff */
[----:B------:R-:W-:Y:S01]  /*e8a0*/  IADD3.X R45, R29, UR14, RZ, P2, !PT ;  /* 0x0000000e1d2d7c10 */ /* 0x000fe200097fe4ff */
[----:B------:R-:W-:-:S04]  /*e8b0*/  IMAD.WIDE.U32 R26, R49, R46, R26 ;  /* 0x0000002e311a7225 */ /* 0x000fc800078e001a */
[----:B------:R-:W-:Y:S01]  /*e8c0*/  IMAD R35, R46, R35, R10 ;  /* 0x000000232e237224 */ /* 0x000fe200078e020a */
[----:B------:R-:W4:Y:S04]  /*e8d0*/  LDG.E.CONSTANT R49, desc[UR6][R44.64] ;  /* 0x000000062c317981 */ /* 0x000f28000c1e9900 */
[----:B------:R-:W5:Y:S01]  /*e8e0*/  LDG.E.64 R46, desc[UR6][R38.64+0x68] ;  /* 0x00006806262e7981 */ /* 0x000f62000c1e1b00 */
[----:B------:R-:W-:Y:S02]  /*e8f0*/  IADD3 R27, R27, R35, RZ ;  /* 0x000000231b1b7210 */ /* 0x000fe40007ffe0ff */
[----:B0-----:R-:W-:Y:S02]  /*e900*/  IADD3 R28, P2, R44, UR18, RZ ;  /* 0x000000122c1c7c10 */ /* 0x001fe4000ff5e0ff */
[----:B---3--:R-:W-:Y:S01]  /*e910*/  SHF.R.S32.HI R29, RZ, 0x1f, R43 ;  /* 0x0000001fff1d7819 */ /* 0x008fe2000001142b */
[----:B--2---:R-:W-:-:S02]  /*e920*/  IMAD R10, R41, R43, RZ ;  /* 0x0000002b290a7224 */ /* 0x004fc400078e02ff */
[----:B------:R-:W-:Y:S02]  /*e930*/  IMAD.WIDE.U32 R26, R43, R40, R26 ;  /* 0x000000282b1a7225 */ /* 0x000fe400078e001a */
[----:B------:R-:W2:Y:S02]  /*e940*/  LDG.E.64 R42, desc[UR6][R38.64+0x78] ;  /* 0x00007806262a7981 */ /* 0x000ea4000c1e1b00 */
[----:B------:R-:W-:Y:S01]  /*e950*/  IMAD R29, R40, R29, R10 ;  /* 0x0000001d281d7224 */ /* 0x000fe200078e020a */
[----:B----4-:R-:W-:Y:S01]  /*e960*/  SHF.R.S32.HI R35, RZ, 0x1f, R49 ;  /* 0x0000001fff237819 */ /* 0x010fe20000011431 */
[----:B------:R-:W3:Y:S02]  /*e970*/  LDG.E.64 R40, desc[UR6][R38.64+0x70] ;  /* 0x0000700626287981 */ /* 0x000ee4000c1e1b00 */
[----:B------:R-:W-:Y:S01]  /*e980*/  IMAD.IADD R27, R27, 0x1, R29 ;  /* 0x000000011b1b7824 */ /* 0x000fe200078e021d */
[----:B------:R-:W-:Y:S01]  /*e990*/  IADD3.X R29, R45, UR14, RZ, P2, !PT ;  /* 0x0000000e2d1d7c10 */ /* 0x000fe200097fe4ff */
[----:B-----5:R-:W-:-:S04]  /*e9a0*/  IMAD R10, R47, R49, RZ ;  /* 0x000000312f0a7224 */ /* 0x020fc800078e02ff */
[----:B------:R-:W-:Y:S01]  /*e9b0*/  IMAD R35, R46, R35, R10 ;  /* 0x000000232e237224 */ /* 0x000fe200078e020a */
[----:B------:R-:W4:Y:S01]  /*e9c0*/  LDG.E.CONSTANT R45, desc[UR6][R28.64] ;  /* 0x000000061c2d7981 */ /* 0x000f22000c1e9900 */
[----:B------:R-:W-:Y:S01]  /*e9d0*/  IMAD.WIDE.U32 R46, R49, R46, R26 ;  /* 0x0000002e312e7225 */ /* 0x000fe200078e001a */
[----:B------:R-:W-:-:S04]  /*e9e0*/  IADD3 R26, P2, R28, UR18, RZ ;  /* 0x000000121c1a7c10 */ /* 0x000fc8000ff5e0ff */
[----:B------:R-:W-:-:S05]  /*e9f0*/  IADD3.X R27, R29, UR14, RZ, P2, !PT ;  /* 0x0000000e1d1b7c10 */ /* 0x000fca00097fe4ff */
[----:B------:R0:W5:Y:S01]  /*ea00*/  LDG.E.CONSTANT R49, desc[UR6][R26.64] ;  /* 0x000000061a317981 */ /* 0x000162000c1e9900 */
[----:B------:R-:W-:-:S04]  /*ea10*/  UIADD3 UR9, UP0, UR9, -0x10, URZ ;  /* 0xfffffff009097890 */ /* 0x000fc8000ff1e03f */
[----:B------:R-:W-:Y:S02]  /*ea20*/  UIADD3.X UR11, UR11, -0x1, URZ, UP0, !UPT ;  /* 0xffffffff0b0b7890 */ /* 0x000fe400087fe43f */
[----:B------:R-:W-:Y:S01]  /*ea30*/  UISETP.GT.U32.AND UP0, UPT, UR9, 0xc, UPT ;  /* 0x0000000c0900788c */ /* 0x000fe2000bf04070 */
[----:B------:R-:W-:-:S03]  /*ea40*/  IMAD.IADD R47, R47, 0x1, R35 ;  /* 0x000000012f2f7824 */ /* 0x000fc600078e0223 */
[----:B------:R-:W-:-:S06]  /*ea50*/  UISETP.GT.AND.EX UP0, UPT, UR11, URZ, UPT, UP0 ;  /* 0x0000003f0b00728c */ /* 0x000fcc000bf04300 */
[----:B------:R-:W-:Y:S01]  /*ea60*/  PLOP3.LUT P3, PT, PT, PT, UP0, 0x80, 0x0 ;  /* 0x000000000000781c */ /* 0x000fe20003f6f008 */
[----:B------:R-:W-:Y:S01]  /*ea70*/  UIADD3 UR4, UP1, UR4, 0x10, URZ ;  /* 0x0000001004047890 */ /* 0x000fe2000ff3e03f */
[----:B0-----:R-:W-:-:S03]  /*ea80*/  IADD3 R26, P2, R26, UR18, RZ ;  /* 0x000000121a1a7c10 */ /* 0x001fc6000ff5e0ff */
[----:B------:R-:W-:Y:S01]  /*ea90*/  UIADD3.X UR5, URZ, UR5, URZ, UP1, !UPT ;  /* 0x000000053f057290 */ /* 0x000fe20008ffe43f */
[----:B------:R-:W-:Y:S02]  /*eaa0*/  IADD3.X R27, R27, UR14, RZ, P2, !PT ;  /* 0x0000000e1b1b7c10 */ /* 0x000fe400097fe4ff */
[----:B----4-:R-:W-:Y:S01]  /*eab0*/  SHF.R.S32.HI R35, RZ, 0x1f, R45 ;  /* 0x0000001fff237819 */ /* 0x010fe2000001142d */
[----:B---3--:R-:W-:Y:S02]  /*eac0*/  IMAD R10, R41, R45, RZ ;  /* 0x0000002d290a7224 */ /* 0x008fe400078e02ff */
[----:B------:R-:W-:-:S04]  /*ead0*/  IMAD.WIDE.U32 R28, R45, R40, R46 ;  /* 0x000000282d1c7225 */ /* 0x000fc800078e002e */
[----:B------:R-:W-:Y:S01]  /*eae0*/  IMAD R41, R40, R35, R10 ;  /* 0x0000002328297224 */ /* 0x000fe200078e020a */
[----:B-----5:R-:W-:Y:S01]  /*eaf0*/  SHF.R.S32.HI R35, RZ, 0x1f, R49 ;  /* 0x0000001fff237819 */ /* 0x020fe20000011431 */
[----:B--2---:R-:W-:-:S03]  /*eb00*/  IMAD R10, R43, R49, RZ ;  /* 0x000000312b0a7224 */ /* 0x004fc600078e02ff */
[----:B------:R-:W-:Y:S01]  /*eb10*/  IADD3 R29, R29, R41, RZ ;  /* 0x000000291d1d7210 */ /* 0x000fe20007ffe0ff */
[----:B------:R-:W-:Y:S02]  /*eb20*/  IMAD R35, R42, R35, R10 ;  /* 0x000000232a237224 */ /* 0x000fe400078e020a */
[----:B------:R-:W-:-:S04]  /*eb30*/  IMAD.WIDE.U32 R28, R49, R42, R28 ;  /* 0x0000002a311c7225 */ /* 0x000fc800078e001c */
[----:B------:R-:W-:Y:S02]  /*eb40*/  IMAD.IADD R35, R29, 0x1, R35 ;  /* 0x000000011d237824 */ /* 0x000fe400078e0223 */
[----:B------:R-:W-:Y:S01]  /*eb50*/  IMAD.MOV.U32 R10, RZ, RZ, R28 ;  /* 0x000000ffff0a7224 */ /* 0x000fe200078e001c */
[----:B------:R-:W-:Y:S06]  /*eb60*/  @P3 BRA `(.L_x_2680) ;  /* 0xfffffff400843947 */ /* 0x000fec000383ffff */
.L_x_2679:
        /* <DEDUP_REMOVED lines=23> */
[----:B------:R-:W2:Y:S01]  /*ece0*/  LDG.E.64 R26, desc[UR6][R38.64+0x10] ;  /* 0x00001006261a7981 */ /* 0x000ea2000c1e1b00 */
[----:B------:R-:W-:-:S03]  /*ecf0*/  IMAD.IADD R43, R43, 0x1, R35 ;  /* 0x000000012b2b7824 */ /* 0x000fc600078e0223 */
[----:B------:R0:W3:Y:S01]  /*ed00*/  LDG.E.CONSTANT R45, desc[UR6][R28.64] ;  /* 0x000000061c2d7981 */ /* 0x0000e2000c1e9900 */
[----:B-----5:R-:W-:Y:S01]  /*ed10*/  SHF.R.S32.HI R35, RZ, 0x1f, R47 ;  /* 0x0000001fff237819 */ /* 0x020fe2000001142f */
[----:B----4-:R-:W-:-:S04]  /*ed20*/  IMAD R10, R41, R47, RZ ;  /* 0x0000002f290a7224 */ /* 0x010fc800078e02ff */
[----:B------:R-:W-:Y:S02]  /*ed30*/  IMAD R35, R40, R35, R10 ;  /* 0x0000002328237224 */ /* 0x000fe400078e020a */
[----:B------:R-:W-:Y:S01]  /*ed40*/  IMAD.WIDE.U32 R40, R47, R40, R42 ;  /* 0x000000282f287225 */ /* 0x000fe200078e002a */
[----:B------:R-:W-:Y:S01]  /*ed50*/  IADD3 R42, P0, R28, UR18, RZ ;  /* 0x000000121c2a7c10 */ /* 0x000fe2000ff1e0ff */
[----:B------:R-:W4:Y:S03]  /*ed60*/  LDG.E.64 R46, desc[UR6][R38.64+0x18] ;  /* 0x00001806262e7981 */ /* 0x000f26000c1e1b00 */
[----:B------:R-:W-:-:S05]  /*ed70*/  IADD3.X R43, R29, UR14, RZ, P0, !PT ;  /* 0x0000000e1d2b7c10 */ /* 0x000fca00087fe4ff */
[----:B------:R-:W5:Y:S01]  /*ed80*/  LDG.E.CONSTANT R49, desc[UR6][R42.64] ;  /* 0x000000062a317981 */ /* 0x000f62000c1e9900 */
        /* <DEDUP_REMOVED lines=8> */
[----:B------:R-:W-:Y:S02]  /*ee10*/  IADD3.X R29, R43, UR14, RZ, P0, !PT ;  /* 0x0000000e2b1d7c10 */ /* 0x000fe400087fe4ff */
[----:B------:R-:W-:-:S03]  /*ee20*/  IADD3 R44, P0, R28, UR18, RZ ;  /* 0x000000121c2c7c10 */ /* 0x000fc6000ff1e0ff */
[----:B------:R0:W3:Y:S01]  /*ee30*/  LDG.E.CONSTANT R43, desc[UR6][R28.64] ;  /* 0x000000061c2b7981 */ /* 0x0000e2000c1e9900 */
[----:B-----5:R-:W-:Y:S01]  /*ee40*/  SHF.R.S32.HI R35, RZ, 0x1f, R49 ;  /* 0x0000001fff237819 */ /* 0x020fe20000011431 */
[----:B----4-:R-:W-:Y:S01]  /*ee50*/  IMAD R10, R47, R49, RZ ;  /* 0x000000312f0a7224 */ /* 0x010fe200078e02ff */
[----:B------:R-:W-:Y:S01]  /*ee60*/  IADD3.X R45, R29, UR14, RZ, P0, !PT ;  /* 0x0000000e1d2d7c10 */ /* 0x000fe200087fe4ff */
[----:B------:R-:W-:-:S04]  /*ee70*/  IMAD.WIDE.U32 R26, R49, R46, R26 ;  /* 0x0000002e311a7225 */ /* 0x000fc800078e001a */
[----:B------:R-:W-:Y:S01]  /*ee80*/  IMAD R35, R46, R35, R10 ;  /* 0x000000232e237224 */ /* 0x000fe200078e020a */
[----:B------:R-:W4:Y:S04]  /*ee90*/  LDG.E.CONSTANT R49, desc[UR6][R44.64] ;  /* 0x000000062c317981 */ /* 0x000f28000c1e9900 */
[----:B------:R-:W5:Y:S01]  /*eea0*/  LDG.E.64 R46, desc[UR6][R38.64+0x28] ;  /* 0x00002806262e7981 */ /* 0x000f62000c1e1b00 */
[----:B------:R-:W-:Y:S01]  /*eeb0*/  IMAD.IADD R27, R27, 0x1, R35 ;  /* 0x000000011b1b7824 */ /* 0x000fe200078e0223 */
        /* <DEDUP_REMOVED lines=25> */
[----:B----4-:R-:W-:Y:S01]  /*f050*/  SHF.R.S32.HI R35, RZ, 0x1f, R45 ;  /* 0x0000001fff237819 */ /* 0x010fe2000001142d */
[----:B---3--:R-:W-:-:S04]  /*f060*/  IMAD R10, R41, R45, RZ ;  /* 0x0000002d290a7224 */ /* 0x008fc800078e02ff */
[----:B------:R-:W-:Y:S02]  /*f070*/  IMAD R51, R40, R35, R10 ;  /* 0x0000002328337224 */ /* 0x000fe400078e020a */
[----:B------:R-:W-:Y:S01]  /*f080*/  IMAD.WIDE.U32 R40, R45, R40, R46 ;  /* 0x000000282d287225 */ /* 0x000fe200078e002e */
[----:B-----5:R-:W-:-:S03]  /*f090*/  SHF.R.S32.HI R35, RZ, 0x1f, R49 ;  /* 0x0000001fff237819 */ /* 0x020fc60000011431 */
[----:B--2---:R-:W-:Y:S02]  /*f0a0*/  IMAD R10, R43, R49, RZ ;  /* 0x000000312b0a7224 */ /* 0x004fe400078e02ff */
[----:B------:R-:W-:Y:S02]  /*f0b0*/  IMAD.IADD R29, R41, 0x1, R51 ;  /* 0x00000001291d7824 */ /* 0x000fe400078e0233 */
[----:B------:R-:W-:Y:S02]  /*f0c0*/  IMAD.MOV.U32 R28, RZ, RZ, R40 ;  /* 0x000000ffff1c7224 */ /* 0x000fe400078e0028 */
[----:B------:R-:W-:Y:S02]  /*f0d0*/  IMAD R35, R42, R35, R10 ;  /* 0x000000232a237224 */ /* 0x000fe400078e020a */
[----:B------:R-:W-:-:S04]  /*f0e0*/  IMAD.WIDE.U32 R28, R49, R42, R28 ;  /* 0x0000002a311c7225 */ /* 0x000fc800078e001c */
[----:B------:R-:W-:Y:S01]  /*f0f0*/  IMAD.MOV.U32 R10, RZ, RZ, R28 ;  /* 0x000000ffff0a7224 */ /* 0x000fe200078e001c */
[----:B------:R-:W-:-:S07]  /*f100*/  IADD3 R35, R29, R35, RZ ;  /* 0x000000231d237210 */ /* 0x000fce0007ffe0ff */
.L_x_2681:
[----:B------:R-:W-:-:S04]  /*f110*/  ISETP.NE.U32.AND P2, PT, RZ, UR9, PT ;  /* 0x00000009ff007c0c */ /* 0x000fc8000bf45070 */
[----:B------:R-:W-:-:S13]  /*f120*/  ISETP.NE.OR.EX P0, PT, RZ, UR11, P0, P2 ;  /* 0x0000000bff007c0c */ /* 0x000fda0008705720 */
[----:B------:R-:W-:Y:S05]  /*f130*/  @!P0 BRA `(.L_x_2677) ;  /* 0x0000000000c88947 */ /* 0x000fea0003800000 */
.L_x_2678:
[----:B------:R-:W-:Y:S01]  /*f140*/  ULEA UR12, UP0, UR4, UR22, 0x3 ;  /* 0x00000016040c7291 */ /* 0x000fe2000f80183f */
[----:B------:R0:W2:Y:S03]  /*f150*/  LDG.E.CONSTANT R47, desc[UR6][R26.64] ;  /* 0x000000061a2f7981 */ /* 0x0000a6000c1e9900 */
[----:B------:R-:W-:Y:S02]  /*f160*/  ULEA.HI.X UR13, UR4, UR23, UR5, 0x3, UP0 ;  /* 0x00000017040d7291 */ /* 0x000fe400080f1c05 */
[----:B------:R-:W-:-:S04]  /*f170*/  IMAD.U32 R28, RZ, RZ, UR12 ;  /* 0x0000000cff1c7e24 */ /* 0x000fc8000f8e00ff */
[----:B------:R-:W-:Y:S02]  /*f180*/  MOV R29, UR13 ;  /* 0x0000000d001d7c02 */ /* 0x000fe40008000f00 */
[----:B0-----:R-:W-:-:S03]  /*f190*/  IADD3 R26, P0, R26, UR18, RZ ;  /* 0x000000121a1a7c10 */ /* 0x001fc6000ff1e0ff */
[----:B------:R-:W3:Y:S01]  /*f1a0*/  LDG.E.64 R40, desc[UR6][R28.64] ;  /* 0x000000061c287981 */ /* 0x000ee2000c1e1b00 */
[----:B------:R-:W-:-:S03]  /*f1b0*/  IADD3.X R27, R27, UR14, RZ, P0, !PT ;  /* 0x0000000e1b1b7c10 */ /* 0x000fc600087fe4ff */
[----:B------:R-:W4:Y:S04]  /*f1c0*/  LDG.E.64 R38, desc[UR6][R28.64+0x8] ;  /* 0x000008061c267981 */ /* 0x000f28000c1e1b00 */
[----:B------:R-:W4:Y:S01]  /*f1d0*/  LDG.E.CONSTANT R45, desc[UR6][R26.64] ;  /* 0x000000061a2d7981 */ /* 0x000f22000c1e9900 */
[----:B------:R-:W-:Y:S02]  /*f1e0*/  IMAD.MOV.U32 R42, RZ, RZ, R10 ;  /* 0x000000ffff2a7224 */ /* 0x000fe400078e000a */
[----:B------:R-:W-:Y:S01]  /*f1f0*/  IMAD.MOV.U32 R43, RZ, RZ, R35 ;  /* 0x000000ffff2b7224 */ /* 0x000fe200078e0023 */
[----:B--2---:R-:W-:Y:S01]  /*f200*/  SHF.R.S32.HI R10, RZ, 0x1f, R47 ;  /* 0x0000001fff0a7819 */ /* 0x004fe2000001142f */
[----:B---3--:R-:W-:-:S04]  /*f210*/  IMAD.WIDE.U32 R42, R40, R47, R42 ;  /* 0x0000002f282a7225 */ /* 0x008fc800078e002a */
[----:B------:R-:W-:-:S04]  /*f220*/  IMAD R47, R41, R47, RZ ;  /* 0x0000002f292f7224 */ /* 0x000fc800078e02ff */
[----:B------:R-:W-:Y:S01]  /*f230*/  IMAD R47, R40, R10, R47 ;  /* 0x0000000a282f7224 */ /* 0x000fe200078e022f */
[----:B------:R-:W-:Y:S01]  /*f240*/  IADD3 R40, P0, R26, UR18, RZ ;  /* 0x000000121a287c10 */ /* 0x000fe2000ff1e0ff */
[----:B----4-:R-:W-:Y:S01]  /*f250*/  IMAD R35, R39, R45, RZ ;  /* 0x0000002d27237224 */ /* 0x010fe200078e02ff */
[----:B------:R-:W-:Y:S02]  /*f260*/  SHF.R.S32.HI R10, RZ, 0x1f, R45 ;  /* 0x0000001fff0a7819 */ /* 0x000fe4000001142d */
[----:B------:R-:W-:Y:S02]  /*f270*/  IADD3 R43, R43, R47, RZ ;  /* 0x0000002f2b2b7210 */ /* 0x000fe40007ffe0ff */
[----:B------:R-:W-:Y:S01]  /*f280*/  IADD3.X R41, R27, UR14, RZ, P0, !PT ;  /* 0x0000000e1b297c10 */ /* 0x000fe200087fe4ff */
[----:B------:R-:W-:Y:S01]  /*f290*/  IMAD R35, R38, R10, R35 ;  /* 0x0000000a26237224 */ /* 0x000fe200078e0223 */
[----:B------:R-:W-:Y:S01]  /*f2a0*/  IADD3 R26, P0, R40, UR18, RZ ;  /* 0x00000012281a7c10 */ /* 0x000fe2000ff1e0ff */
[----:B------:R-:W-:-:S02]  /*f2b0*/  IMAD.WIDE.U32 R38, R38, R45, R42 ;  /* 0x0000002d26267225 */ /* 0x000fc400078e002a */
[----:B------:R-:W2:Y:S01]  /*f2c0*/  LDG.E.CONSTANT R47, desc[UR6][R40.64] ;  /* 0x00000006282f7981 */ /* 0x000ea2000c1e9900 */
[----:B------:R-:W-:-:S03]  /*f2d0*/  IADD3.X R27, R41, UR14, RZ, P0, !PT ;  /* 0x0000000e291b7c10 */ /* 0x000fc600087fe4ff */
[----:B------:R-:W3:Y:S04]  /*f2e0*/  LDG.E.64 R42, desc[UR6][R28.64+0x10] ;  /* 0x000010061c2a7981 */ /* 0x000ee8000c1e1b00 */
[----:B------:R0:W4:Y:S04]  /*f2f0*/  LDG.E.CONSTANT R49, desc[UR6][R26.64] ;  /* 0x000000061a317981 */ /* 0x000128000c1e9900 */
[----:B------:R-:W5:Y:S01]  /*f300*/  LDG.E.64 R44, desc[UR6][R28.64+0x18] ;  /* 0x000018061c2c7981 */ /* 0x000f62000c1e1b00 */
        /* <DEDUP_REMOVED lines=13> */
[----:B----4-:R-:W-:-:S03]  /*f3e0*/  SHF.R.S32.HI R10, RZ, 0x1f, R49 ;  /* 0x0000001fff0a7819 */ /* 0x010fc60000011431 */
[----:B------:R-:W-:Y:S02]  /*f3f0*/  IMAD.IADD R39, R39, 0x1, R35 ;  /* 0x0000000127277824 */ /* 0x000fe400078e0223 */
[-C--:B-----5:R-:W-:Y:S02]  /*f400*/  IMAD R35, R45, R49.reuse, RZ ;  /* 0x000000312d237224 */ /* 0x0a0fe400078e02ff */
[----:B------:R-:W-:-:S04]  /*f410*/  IMAD.WIDE.U32 R38, R44, R49, R38 ;  /* 0x000000312c267225 */ /* 0x000fc800078e0026 */
[----:B------:R-:W-:Y:S02]  /*f420*/  IMAD R35, R44, R10, R35 ;  /* 0x0000000a2c237224 */ /* 0x000fe400078e0223 */
[----:B------:R-:W-:-:S03]  /*f430*/  IMAD.MOV.U32 R10, RZ, RZ, R38 ;  /* 0x000000ffff0a7224 */ /* 0x000fc600078e0026 */
[----:B------:R-:W-:Y:S01]  /*f440*/  IADD3 R35, R39, R35, RZ ;  /* 0x0000002327237210 */ /* 0x000fe20007ffe0ff */
[----:B------:R-:W-:Y:S06]  /*f450*/  @P0 BRA `(.L_x_2678) ;  /* 0xfffffffc00380947 */ /* 0x000fec000383ffff */
.L_x_2677:
        /* <DEDUP_REMOVED lines=12> */
[----:B------:R-:W-:-:S02]  /*f520*/  ULEA.HI.X UR5, UR4, UR13, UR5, 0x3, UP0 ;  /* 0x0000000d04057291 */ /* 0x000fc400080f1c05 */
[----:B------:R-:W-:Y:S01]  /*f530*/  IMAD.U32 R26, RZ, RZ, UR9 ;  /* 0x00000009ff1a7e24 */ /* 0x000fe2000f8e00ff */
[----:B------:R-:W-:Y:S01]  /*f540*/  LEA R28, P0, R38, UR14, 0x2 ;  /* 0x0000000e261c7c11 */ /* 0x000fe2000f8010ff */
[----:B------:R-:W-:-:S05]  /*f550*/  VIADD R27, R39, UR12 ;  /* 0x0000000c271b7c36 */ /* 0x000fca0008000000 */
[----:B------:R-:W-:Y:S02]  /*f560*/  LEA.HI.X R29, R38, UR15, R27, 0x2, P0 ;  /* 0x0000000f261d7c11 */ /* 0x000fe400080f141b */
[----:B------:R-:W-:-:S04]  /*f570*/  MOV R27, UR5 ;  /* 0x00000005001b7c02 */ /* 0x000fc80008000f00 */
[----:B------:R-:W2:Y:S04]  /*f580*/  LDG.E.CONSTANT R29, desc[UR6][R28.64] ;  /* 0x000000061c1d7981 */ /* 0x000ea8000c1e9900 */
[----:B------:R-:W3:Y:S01]  /*f590*/  LDG.E.64 R38, desc[UR6][R26.64] ;  /* 0x000000061a267981 */ /* 0x000ee2000c1e1b00 */
[----:B------:R-:W-:Y:S01]  /*f5a0*/  ULOP3.LUT UR10, UR10, 0x3, URZ, 0xc0, !UPT ;  /* 0x000000030a0a7892 */ /* 0x000fe2000f8ec03f */
[----:B------:R-:W-:Y:S02]  /*f5b0*/  IMAD.MOV.U32 R40, RZ, RZ, R10 ;  /* 0x000000ffff287224 */ /* 0x000fe400078e000a */
[----:B------:R-:W-:Y:S01]  /*f5c0*/  IMAD.MOV.U32 R41, RZ, RZ, R35 ;  /* 0x000000ffff297224 */ /* 0x000fe200078e0023 */
[----:B------:R-:W-:-:S04]  /*f5d0*/  UISETP.NE.U32.AND UP0, UPT, UR10, 0x1, UPT ;  /* 0x000000010a00788c */ /* 0x000fc8000bf05070 */
[----:B------:R-:W-:-:S06]  /*f5e0*/  UISETP.NE.AND.EX UP0, UPT, URZ, URZ, UPT, UP0 ;  /* 0x0000003f3f00728c */ /* 0x000fcc000bf05300 */
[----:B------:R-:W-:Y:S02]  /*f5f0*/  PLOP3.LUT P0, PT, PT, PT, UP0, 0x80, 0x0 ;  /* 0x000000000000781c */ /* 0x000fe40003f0f008 */
[----:B--2---:R-:W-:Y:S01]  /*f600*/  SHF.R.S32.HI R43, RZ, 0x1f, R29 ;  /* 0x0000001fff2b7819 */ /* 0x004fe2000001141d */
[----:B---3--:R-:W-:Y:S02]  /*f610*/  IMAD R36, R39, R29, RZ ;  /* 0x0000001d27247224 */ /* 0x008fe400078e02ff */
[----:B------:R-:W-:-:S04]  /*f620*/  IMAD.WIDE.U32 R40, R29, R38, R40 ;  /* 0x000000261d287225 */ /* 0x000fc800078e0028 */
[----:B------:R-:W-:Y:S01]  /*f630*/  IMAD R43, R38, R43, R36 ;  /* 0x0000002b262b7224 */ /* 0x000fe200078e0224 */
[----:B------:R-:W-:-:S03]  /*f640*/  MOV R10, R40 ;  /* 0x00000028000a7202 */ /* 0x000fc60000000f00 */
[----:B------:R-:W-:Y:S01]  /*f650*/  IMAD.IADD R35, R41, 0x1, R43 ;  /* 0x0000000129237824 */ /* 0x000fe200078e022b */
[----:B------:R-:W-:Y:S06]  /*f660*/  @!P0 BRA `(.L_x_2676) ;  /* 0x00000000008c8947 */ /* 0x000fec0003800000 */
[----:B------:R-:W-:Y:S01]  /*f670*/  UISETP.NE.U32.AND UP0, UPT, UR10, 0x2, UPT ;  /* 0x000000020a00788c */ /* 0x000fe2000bf05070 */
[----:B------:R-:W-:Y:S02]  /*f680*/  IMAD.U32 R39, RZ, RZ, UR16 ;  /* 0x00000010ff277e24 */ /* 0x000fe4000f8e00ff */
[----:B------:R-:W-:Y:S01]  /*f690*/  ULDC.64 UR10, c[0x0][0x238] ;  /* 0x00008e00000a7ab9 */ /* 0x000fe20000000a00 */
[----:B------:R-:W-:Y:S02]  /*f6a0*/  UISETP.NE.AND.EX UP0, UPT, URZ, URZ, UPT, UP0 ;  /* 0x0000003f3f00728c */ /* 0x000fe4000bf05300 */
[----:B------:R-:W-:-:S04]  /*f6b0*/  UIMAD.WIDE.U32 UR4, UR4, UR16, UR10 ;  /* 0x00000010040472a5 */ /* 0x000fc8000f8e000a */
[----:B------:R-:W-:Y:S02]  /*f6c0*/  PLOP3.LUT P2, PT, PT, PT, UP0, 0x80, 0x0 ;  /* 0x000000000000781c */ /* 0x000fe40003f4f008 */
[----:B------:R-:W-:Y:S01]  /*f6d0*/  IMAD.U32 R23, RZ, RZ, UR5 ;  /* 0x00000005ff177e24 */ /* 0x000fe2000f8e00ff */
[----:B------:R-:W-:-:S04]  /*f6e0*/  IADD3 R22, P0, R22, UR4, RZ ;  /* 0x0000000416167c10 */ /* 0x000fc8000ff1e0ff */
[----:B------:R-:W-:Y:S02]  /*f6f0*/  IADD3.X R31, R31, UR12, R23, P0, !PT ;  /* 0x0000000c1f1f7c10 */ /* 0x000fe400087fe417 */
[C---:B------:R-:W-:Y:S02]  /*f700*/  LEA R28, P0, R22.reuse, UR14, 0x2 ;  /* 0x0000000e161c7c11 */ /* 0x040fe4000f8010ff */
[----:B------:R-:W-:Y:S02]  /*f710*/  MOV R23, UR16 ;  /* 0x0000001000177c02 */ /* 0x000fe40008000f00 */
[----:B------:R-:W-:Y:S02]  /*f720*/  LEA.HI.X R29, R22, UR15, R31, 0x2, P0 ;  /* 0x0000000f161d7c11 */ /* 0x000fe400080f141f */
[----:B------:R-:W2:Y:S01]  /*f730*/  LDG.E.64 R30, desc[UR6][R26.64+0x8] ;  /* 0x000008061a1e7981 */ /* 0x000ea2000c1e1b00 */
[----:B------:R-:W-:-:S03]  /*f740*/  @P2 LEA R22, P0, R23, R28, 0x2 ;  /* 0x0000001c17162211 */ /* 0x000fc600078010ff */
[----:B------:R-:W3:Y:S01]  /*f750*/  LDG.E.CONSTANT R45, desc[UR6][R28.64] ;  /* 0x000000061c2d7981 */ /* 0x000ee2000c1e9900 */
[----:B------:R-:W-:-:S05]  /*f760*/  IMAD.U32 R23, RZ, RZ, UR17 ;  /* 0x00000011ff177e24 */ /* 0x000fca000f8e00ff */
[----:B------:R-:W-:Y:S02]  /*f770*/  @P2 LEA.HI.X R23, R39, R29, R23, 0x2, P0 ;  /* 0x0000001d27172211 */ /* 0x000fe400000f1417 */
[----:B------:R-:W4:Y:S04]  /*f780*/  @P2 LDG.E.64 R38, desc[UR6][R26.64+0x10] ;  /* 0x000010061a262981 */ /* 0x000f28000c1e1b00 */
[----:B------:R-:W4:Y:S01]  /*f790*/  @P2 LDG.E.CONSTANT R43, desc[UR6][R22.64] ;  /* 0x00000006162b2981 */ /* 0x000f22000c1e9900 */
[----:B------:R-:W-:Y:S01]  /*f7a0*/  MOV R40, R10 ;  /* 0x0000000a00287202 */ /* 0x000fe20000000f00 */
[----:B------:R-:W-:Y:S01]  /*f7b0*/  IMAD.MOV.U32 R41, RZ, RZ, R35 ;  /* 0x000000ffff297224 */ /* 0x000fe200078e0023 */
[----:B---3--:R-:W-:Y:S01]  /*f7c0*/  SHF.R.S32.HI R47, RZ, 0x1f, R45 ;  /* 0x0000001fff2f7819 */ /* 0x008fe2000001142d */
[----:B--2---:R-:W-:-:S02]  /*f7d0*/  IMAD R31, R31, R45, RZ ;  /* 0x0000002d1f1f7224 */ /* 0x004fc400078e02ff */
        /* <DEDUP_REMOVED lines=12> */
.L_x_2676:
[----:B------:R-:W-:Y:S05]  /*f8a0*/  BSYNC B0 ;  /* 0x0000000000007941 */ /* 0x000fea0003800000 */
.L_x_2675:
[----:B------:R-:W0:Y:S01]  /*f8b0*/  S2R R36, SR_TID.X ;  /* 0x0000000000247919 */ /* 0x000e220000002100 */
[----:B------:R-:W-:Y:S01]  /*f8c0*/  ULDC UR14, c[0x0][0x210] ;  /* 0x00008400000e7ab9 */ /* 0x000fe20000000800 */
[----:B------:R-:W-:Y:S01]  /*f8d0*/  BSSY B0, `(.L_x_2682) ;  /* 0x00001a1000007945 */ /* 0x000fe20003800000 */
[----:B------:R-:W-:Y:S01]  /*f8e0*/  UIADD3 UR4, -UR8, UR14, URZ ;  /* 0x0000000e08047290 */ /* 0x000fe2000fffe13f */
[----:B0-----:R-:W-:-:S05]  /*f8f0*/  VIADD R22, R36, 0x100 ;  /* 0x0000010024167836 */ /* 0x001fca0000000000 */
        /* <DEDUP_REMOVED lines=41> */
.L_x_2687:
[----:B------:R-:W-:Y:S01]  /*fb90*/  ULEA UR12, UP0, UR4, UR20, 0x3 ;  /* 0x00000014040c7291 */ /* 0x000fe2000f80183f */
[----:B------:R0:W2:Y:S03]  /*fba0*/  LDG.E.CONSTANT R43, desc[UR6][R20.64] ;  /* 0x00000006142b7981 */ /* 0x0000a6000c1e9900 */
[----:B------:R-:W-:Y:S02]  /*fbb0*/  ULEA.HI.X UR13, UR4, UR21, UR5, 0x3, UP0 ;  /* 0x00000015040d7291 */ /* 0x000fe400080f1c05 */
[----:B------:R-:W-:-:S04]  /*fbc0*/  IMAD.U32 R30, RZ, RZ, UR12 ;  /* 0x0000000cff1e7e24 */ /* 0x000fc8000f8e00ff */
[----:B------:R-:W-:-:S05]  /*fbd0*/  MOV R31, UR13 ;  /* 0x0000000d001f7c02 */ /* 0x000fca0008000f00 */
[----:B------:R-:W3:Y:S01]  /*fbe0*/  LDG.E.64 R26, desc[UR6][R30.64] ;  /* 0x000000061e1a7981 */ /* 0x000ee2000c1e1b00 */
[----:B------:R-:W-:Y:S01]  /*fbf0*/  USHF.L.U32 UR12, UR17, 0x2, URZ ;  /* 0x00000002110c7899 */ /* 0x000fe2000800063f */
[----:B0-----:R-:W-:Y:S02]  /*fc00*/  IADD3 R20, P2, R20, UR18, RZ ;  /* 0x0000001214147c10 */ /* 0x001fe4000ff5e0ff */
[----:B------:R-:W4:Y:S01]  /*fc10*/  LDG.E.64 R38, desc[UR6][R30.64+0x8] ;  /* 0x000008061e267981 */ /* 0x000f22000c1e1b00 */
[----:B------:R-:W-:-:S06]  /*fc20*/  UIADD3 UR12, UR19, UR12, URZ ;  /* 0x0000000c130c7290 */ /* 0x000fcc000fffe03f */
[----:B------:R-:W-:-:S05]  /*fc30*/  IADD3.X R21, R21, UR12, RZ, P2, !PT ;  /* 0x0000000c15157c10 */ /* 0x000fca00097fe4ff */
[----:B------:R0:W5:Y:S01]  /*fc40*/  LDG.E.CONSTANT R45, desc[UR6][R20.64] ;  /* 0x00000006142d7981 */ /* 0x000162000c1e9900 */
[----:B------:R-:W-:-:S04]  /*fc50*/  IADD3 R40, P2, R20, UR18, RZ ;  /* 0x0000001214287c10 */ /* 0x000fc8000ff5e0ff */
[----:B------:R-:W-:Y:S01]  /*fc60*/  IADD3.X R41, R21, UR12, RZ, P2, !PT ;  /* 0x0000000c15297c10 */ /* 0x000fe200097fe4ff */
[----:B0-----:R-:W-:Y:S02]  /*fc70*/  IMAD.MOV.U32 R20, RZ, RZ, R8 ;  /* 0x000000ffff147224 */ /* 0x001fe400078e0008 */
[----:B------:R-:W-:Y:S02]  /*fc80*/  IMAD.MOV.U32 R21, RZ, RZ, R11 ;  /* 0x000000ffff157224 */ /* 0x000fe400078e000b */
[----:B------:R-:W4:Y:S01]  /*fc90*/  LDG.E.CONSTANT R11, desc[UR6][R40.64] ;  /* 0x00000006280b7981 */ /* 0x000f22000c1e9900 */
[----:B--2---:R-:W-:Y:S01]  /*fca0*/  SHF.R.S32.HI R47, RZ, 0x1f, R43 ;  /* 0x0000001fff2f7819 */ /* 0x004fe2000001142b */
[----:B---3--:R-:W-:Y:S02]  /*fcb0*/  IMAD R27, R27, R43, RZ ;  /* 0x0000002b1b1b7224 */ /* 0x008fe400078e02ff */
[----:B------:R-:W-:-:S04]  /*fcc0*/  IMAD.WIDE.U32 R42, R43, R26, R20 ;  /* 0x0000001a2b2a7225 */ /* 0x000fc800078e0014 */
[----:B------:R-:W-:Y:S02]  /*fcd0*/  IMAD R47, R26, R47, R27 ;  /* 0x0000002f1a2f7224 */ /* 0x000fe400078e021b */
[----:B------:R-:W2:Y:S01]  /*fce0*/  LDG.E.64 R26, desc[UR6][R30.64+0x10] ;  /* 0x000010061e1a7981 */ /* 0x000ea2000c1e1b00 */
[----:B------:R-:W-:Y:S02]  /*fcf0*/  IADD3 R20, P2, R40, UR18, RZ ;  /* 0x0000001228147c10 */ /* 0x000fe4000ff5e0ff */
[----:B------:R-:W-:Y:S02]  /*fd00*/  IADD3 R43, R43, R47, RZ ;  /* 0x0000002f2b2b7210 */ /* 0x000fe40007ffe0ff */
[----:B------:R-:W-:Y:S02]  /*fd10*/  IADD3.X R21, R41, UR12, RZ, P2, !PT ;  /* 0x0000000c29157c10 */ /* 0x000fe400097fe4ff */
[----:B------:R-:W3:Y:S01]  /*fd20*/  LDG.E.64 R40, desc[UR6][R30.64+0x18] ;  /* 0x000018061e287981 */ /* 0x000ee2000c1e1b00 */
[----:B-----5:R-:W-:Y:S01]  /*fd30*/  SHF.R.S32.HI R47, RZ, 0x1f, R45 ;  /* 0x0000001fff2f7819 */ /* 0x020fe2000001142d */
[----:B----4-:R-:W-:-:S04]  /*fd40*/  IMAD R8, R39, R45, RZ ;  /* 0x0000002d27087224 */ /* 0x010fc800078e02ff */
[----:B------:R-:W-:Y:S02]  /*fd50*/  IMAD R47, R38, R47, R8 ;  /* 0x0000002f262f7224 */ /* 0x000fe400078e0208 */
[----:B------:R-:W-:Y:S02]  /*fd60*/  IMAD.WIDE.U32 R38, R45, R38, R42 ;  /* 0x000000262d267225 */ /* 0x000fe400078e002a */
[----:B------:R-:W4:Y:S01]  /*fd70*/  LDG.E.CONSTANT R45, desc[UR6][R20.64] ;  /* 0x00000006142d7981 */ /* 0x000f22000c1e9900 */
[----:B------:R-:W-:Y:S01]  /*fd80*/  IADD3 R42, P2, R20, UR18, RZ ;  /* 0x00000012142a7c10 */ /* 0x000fe2000ff5e0ff */
[----:B------:R-:W-:Y:S01]  /*fd90*/  IMAD.IADD R39, R39, 0x1, R47 ;  /* 0x0000000127277824 */ /* 0x000fe200078e022f */
[----:B------:R-:W-:Y:S02]  /*fda0*/  SHF.R.S32.HI R47, RZ, 0x1f, R11 ;  /* 0x0000001fff2f7819 */ /* 0x000fe4000001140b */
[----:B------:R-:W-:Y:S02]  /*fdb0*/  IADD3.X R43, R21, UR12, RZ, P2, !PT ;  /* 0x0000000c152b7c10 */ /* 0x000fe400097fe4ff */
[----:B------:R-:W5:Y:S01]  /*fdc0*/  LDG.E.64 R20, desc[UR6][R30.64+0x20] ;  /* 0x000020061e147981 */ /* 0x000f62000c1e1b00 */
[----:B--2---:R-:W-:-:S04]  /*fdd0*/  IMAD R8, R27, R11, RZ ;  /* 0x0000000b1b087224 */ /* 0x004fc800078e02ff */
[----:B------:R-:W-:Y:S02]  /*fde0*/  IMAD R47, R26, R47, R8 ;  /* 0x0000002f1a2f7224 */ /* 0x000fe400078e0208 */
[----:B------:R-:W-:Y:S02]  /*fdf0*/  IMAD.WIDE.U32 R26, R11, R26, R38 ;  /* 0x0000001a0b1a7225 */ /* 0x000fe400078e0026 */
[----:B------:R-:W2:Y:S01]  /*fe00*/  LDG.E.CONSTANT R11, desc[UR6][R42.64] ;  /* 0x000000062a0b7981 */ /* 0x000ea2000c1e9900 */
[----:B------:R-:W-:Y:S01]  /*fe10*/  IADD3 R38, P2, R42, UR18, RZ ;  /* 0x000000122a267c10 */ /* 0x000fe2000ff5e0ff */
[----:B------:R-:W-:-:S03]  /*fe20*/  IMAD.IADD R27, R27, 0x1, R47 ;  /* 0x000000011b1b7824 */ /* 0x000fc600078e022f */
[----:B------:R-:W-:Y:S02]  /*fe30*/  IADD3.X R39, R43, UR12, RZ, P2, !PT ;  /* 0x0000000c2b277c10 */ /* 0x000fe400097fe4ff */
[----:B----4-:R-:W-:Y:S01]  /*fe40*/  SHF.R.S32.HI R47, RZ, 0x1f, R45 ;  /* 0x0000001fff2f7819 */ /* 0x010fe2000001142d */
[----:B---3--:R-:W-:Y:S01]  /*fe50*/  IMAD R41, R41, R45, RZ ;  /* 0x0000002d29297224 */ /* 0x008fe200078e02ff */
[----:B------:R-:W3:Y:S01]  /*fe60*/  LDG.E.64 R42, desc[UR6][R30.64+0x28] ;  /* 0x000028061e2a7981 */ /* 0x000ee2000c1e1b00 */
[----:B------:R-:W-:-:S03]  /*fe70*/  IMAD.WIDE.U32 R26, R45, R40, R26 ;  /* 0x000000282d1a7225 */ /* 0x000fc600078e001a */
[----:B------:R0:W4:Y:S01]  /*fe80*/  LDG.E.CONSTANT R45, desc[UR6][R38.64] ;  /* 0x00000006262d7981 */ /* 0x000122000c1e9900 */
[----:B------:R-:W-:Y:S01]  /*fe90*/  IMAD R41, R40, R47, R41 ;  /* 0x0000002f28297224 */ /* 0x000fe200078e0229 */
[----:B------:R-:W-:-:S04]  /*fea0*/  IADD3 R40, P2, R38, UR18, RZ ;  /* 0x0000001226287c10 */ /* 0x000fc8000ff5e0ff */
[----:B------:R-:W-:Y:S02]  /*feb0*/  IADD3 R27, R27, R41, RZ ;  /* 0x000000291b1b7210 */ /* 0x000fe40007ffe0ff */
[----:B------:R-:W-:Y:S02]  /*fec0*/  IADD3.X R41, R39, UR12, RZ, P2, !PT ;  /* 0x0000000c27297c10 */ /* 0x000fe400097fe4ff */
[----:B0-----:R-:W-:-:S04]  /*fed0*/  IADD3 R38, P2, R40, UR18, RZ ;  /* 0x0000001228267c10 */ /* 0x001fc8000ff5e0ff */
[----:B------:R-:W-:Y:S02]  /*fee0*/  IADD3.X R39, R41, UR12, RZ, P2, !PT ;  /* 0x0000000c29277c10 */ /* 0x000fe400097fe4ff */
[----:B--2---:R-:W-:Y:S01]  /*fef0*/  SHF.R.S32.HI R47, RZ, 0x1f, R11 ;  /* 0x0000001fff2f7819 */ /* 0x004fe2000001140b */
[----:B-----5:R-:W-:-:S04]  /*ff00*/  IMAD R8, R21, R11, RZ ;  /* 0x0000000b15087224 */ /* 0x020fc800078e02ff */
[----:B------:R-:W-:Y:S02]  /*ff10*/  IMAD R47, R20, R47, R8 ;  /* 0x0000002f142f7224 */ /* 0x000fe400078e0208 */
[----:B------:R-:W-:Y:S02]  /*ff20*/  IMAD.WIDE.U32 R20, R11, R20, R26 ;  /* 0x000000140b147225 */ /* 0x000fe400078e001a */
[----:B------:R-:W2:Y:S04]  /*ff30*/  LDG.E.CONSTANT R11, desc[UR6][R40.64] ;  /* 0x00000006280b7981 */ /* 0x000ea8000c1e9900 */
[----:B------:R-:W5:Y:S01]  /*ff40*/  LDG.E.64 R26, desc[UR6][R30.64+0x30] ;  /* 0x000030061e1a7981 */ /* 0x000f62000c1e1b00 */
[----:B------:R-:W-:Y:S01]  /*ff50*/  IMAD.IADD R21, R21, 0x1, R47 ;  /* 0x0000000115157824 */ /* 0x000fe200078e022f */
[----:B----4-:R-:W-:Y:S01]  /*ff60*/  SHF.R.S32.HI R47, RZ, 0x1f, R45 ;  /* 0x0000001fff2f7819 */ /* 0x010fe2000001142d */
[----:B---3--:R-:W-:-:S02]  /*ff70*/  IMAD R43, R43, R45, RZ ;  /* 0x0000002d2b2b7224 */ /* 0x008fc400078e02ff */
[----:B------:R-:W-:Y:S01]  /*ff80*/  IMAD.WIDE.U32 R20, R45, R42, R20 ;  /* 0x0000002a2d147225 */ /* 0x000fe200078e0014 */
[----:B------:R-:W3:Y:S04]  /*ff90*/  LDG.E.64 R40, desc[UR6][R30.64+0x38] ;  /* 0x000038061e287981 */ /* 0x000ee8000c1e1b00 */
[----:B------:R-:W3:Y:S01]  /*ffa0*/  LDG.E.CONSTANT R45, desc[UR6][R38.64] ;  /* 0x00000006262d7981 */ /* 0x000ee2000c1e9900 */
        /* <DEDUP_REMOVED lines=18> */
[----:B------:R-:W-:Y:S01]  /*100d0*/  IMAD R41, R40, R47, R41 ;  /* 0x0000002f28297224 */ /* 0x000fe200078e0229 */
[----:B------:R-:W-:-:S03]  /*100e0*/  IADD3 R40, P2, R26, UR18, RZ ;  /* 0x000000121a287c10 */ /* 0x000fc6000ff5e0ff */
[----:B------:R-:W-:Y:S01]  /*100f0*/  IMAD.IADD R21, R21, 0x1, R41 ;  /* 0x0000000115157824 */ /* 0x000fe200078e0229 */
[----:B------:R-:W-:Y:S02]  /*10100*/  IADD3.X R41, R27, UR12, RZ, P2, !PT ;  /* 0x0000000c1b297c10 */ /* 0x000fe400097fe4ff */
[----:B------:R-:W3:Y:S01]  /*10110*/  LDG.E.64 R26, desc[UR6][R30.64+0x50] ;  /* 0x000050061e1a7981 */ /* 0x000ee2000c1e1b00 */
[----:B--2---:R-:W-:Y:S01]  /*10120*/  SHF.R.S32.HI R47, RZ, 0x1f, R11 ;  /* 0x0000001fff2f7819 */ /* 0x004fe2000001140b */
[----:B----4-:R-:W-:Y:S02]  /*10130*/  IMAD R39, R39, R11, RZ ;  /* 0x0000000b27277224 */ /* 0x010fe400078e02ff */
[----:B------:R-:W-:Y:S02]  /*10140*/  IMAD.WIDE.U32 R20, R11, R38, R20 ;  /* 0x000000260b147225 */ /* 0x000fe400078e0014 */
[----:B------:R-:W2:Y:S02]  /*10150*/  LDG.E.CONSTANT R11, desc[UR6][R40.64] ;  /* 0x00000006280b7981 */ /* 0x000ea4000c1e9900 */
[----:B------:R-:W-:Y:S01]  /*10160*/  IMAD R39, R38, R47, R39 ;  /* 0x0000002f26277224 */ /* 0x000fe200078e0227 */
[----:B------:R-:W-:-:S03]  /*10170*/  IADD3 R38, P2, R40, UR18, RZ ;  /* 0x0000001228267c10 */ /* 0x000fc6000ff5e0ff */
[----:B------:R-:W-:Y:S01]  /*10180*/  IMAD.IADD R21, R21, 0x1, R39 ;  /* 0x0000000115157824 */ /* 0x000fe200078e0227 */
[----:B------:R-:W-:Y:S02]  /*10190*/  IADD3.X R39, R41, UR12, RZ, P2, !PT ;  /* 0x0000000c29277c10 */ /* 0x000fe400097fe4ff */
[----:B------:R-:W4:Y:S01]  /*101a0*/  LDG.E.64 R40, desc[UR6][R30.64+0x58] ;  /* 0x000058061e287981 */ /* 0x000f22000c1e1b00 */
[----:B-----5:R-:W-:Y:S01]  /*101b0*/  SHF.R.S32.HI R47, RZ, 0x1f, R45 ;  /* 0x0000001fff2f7819 */ /* 0x020fe2000001142d */
[----:B---3--:R-:W-:Y:S02]  /*101c0*/  IMAD R43, R43, R45, RZ ;  /* 0x0000002d2b2b7224 */ /* 0x008fe400078e02ff */
[----:B------:R-:W-:Y:S02]  /*101d0*/  IMAD.WIDE.U32 R20, R45, R42, R20 ;  /* 0x0000002a2d147225 */ /* 0x000fe400078e0014 */
[----:B------:R-:W3:Y:S02]  /*101e0*/  LDG.E.CONSTANT R45, desc[UR6][R38.64] ;  /* 0x00000006262d7981 */ /* 0x000ee4000c1e9900 */
[----:B------:R-:W-:Y:S01]  /*101f0*/  IMAD R43, R42, R47, R43 ;  /* 0x0000002f2a2b7224 */ /* 0x000fe200078e022b */
[----:B------:R-:W-:-:S04]  /*10200*/  IADD3 R42, P2, R38, UR18, RZ ;  /* 0x00000012262a7c10 */ /* 0x000fc8000ff5e0ff */
[----:B------:R-:W-:Y:S02]  /*10210*/  IADD3 R21, R21, R43, RZ ;  /* 0x0000002b15157210 */ /* 0x000fe40007ffe0ff */
[----:B------:R-:W-:Y:S02]  /*10220*/  IADD3.X R43, R39, UR12, RZ, P2, !PT ;  /* 0x0000000c272b7c10 */ /* 0x000fe400097fe4ff */
[----:B------:R-:W5:Y:S01]  /*10230*/  LDG.E.64 R38, desc[UR6][R30.64+0x60] ;  /* 0x000060061e267981 */ /* 0x000f62000c1e1b00 */
        /* <DEDUP_REMOVED lines=19> */
[----:B-----5:R-:W-:-:S04]  /*10370*/  IMAD R8, R39, R11, RZ ;  /* 0x0000000b27087224 */ /* 0x020fc800078e02ff */
[----:B------:R-:W-:Y:S02]  /*10380*/  IMAD R41, R38, R41, R8 ;  /* 0x0000002926297224 */ /* 0x000fe400078e0208 */
[----:B------:R-:W-:Y:S01]  /*10390*/  IMAD.WIDE.U32 R38, R11, R38, R20 ;  /* 0x000000260b267225 */ /* 0x000fe200078e0014 */
[----:B------:R-:W-:Y:S01]  /*103a0*/  IADD3 R20, P2, R46, UR18, RZ ;  /* 0x000000122e147c10 */ /* 0x000fe2000ff5e0ff */
[----:B------:R-:W2:Y:S03]  /*103b0*/  LDG.E.CONSTANT R11, desc[UR6][R46.64] ;  /* 0x000000062e0b7981 */ /* 0x000ea6000c1e9900 */
[----:B------:R-:W-:Y:S02]  /*103c0*/  IADD3 R39, R39, R41, RZ ;  /* 0x0000002927277210 */ /* 0x000fe40007ffe0ff */
[----:B------:R-:W-:Y:S02]  /*103d0*/  IADD3.X R21, R47, UR12, RZ, P2, !PT ;  /* 0x0000000c2f157c10 */ /* 0x000fe400097fe4ff */
[----:B---3--:R-:W-:Y:S01]  /*103e0*/  SHF.R.S32.HI R41, RZ, 0x1f, R45 ;  /* 0x0000001fff297819 */ /* 0x008fe2000001142d */
[----:B------:R-:W-:-:S02]  /*103f0*/  IMAD R8, R43, R45, RZ ;  /* 0x0000002d2b087224 */ /* 0x000fc400078e02ff */
[----:B------:R-:W-:Y:S02]  /*10400*/  IMAD.WIDE.U32 R38, R45, R42, R38 ;  /* 0x0000002a2d267225 */ /* 0x000fe400078e0026 */
[----:B------:R0:W3:Y:S02]  /*10410*/  LDG.E.CONSTANT R45, desc[UR6][R20.64] ;  /* 0x00000006142d7981 */ /* 0x0000e4000c1e9900 */
[----:B------:R-:W-:Y:S02]  /*10420*/  IMAD R41, R42, R41, R8 ;  /* 0x000000292a297224 */ /* 0x000fe400078e0208 */
[----:B------:R-:W5:Y:S01]  /*10430*/  LDG.E.64 R42, desc[UR6][R30.64+0x78] ;  /* 0x000078061e2a7981 */ /* 0x000f62000c1e1b00 */
        /* <DEDUP_REMOVED lines=10> */
[----:B--2---:R-:W-:Y:S01]  /*104e0*/  SHF.R.S32.HI R41, RZ, 0x1f, R11 ;  /* 0x0000001fff297819 */ /* 0x004fe2000001140b */
[----:B----4-:R-:W-:-:S04]  /*104f0*/  IMAD R8, R27, R11, RZ ;  /* 0x0000000b1b087224 */ /* 0x010fc800078e02ff */
[----:B------:R-:W-:Y:S02]  /*10500*/  IMAD R41, R26, R41, R8 ;  /* 0x000000291a297224 */ /* 0x000fe400078e0208 */
[----:B------:R-:W-:-:S04]  /*10510*/  IMAD.WIDE.U32 R26, R11, R26, R38 ;  /* 0x0000001a0b1a7225 */ /* 0x000fc800078e0026 */
[----:B------:R-:W-:Y:S01]  /*10520*/  IMAD.IADD R27, R27, 0x1, R41 ;  /* 0x000000011b1b7824 */ /* 0x000fe200078e0229 */
[----:B---3--:R-:W-:Y:S01]  /*10530*/  SHF.R.S32.HI R11, RZ, 0x1f, R45 ;  /* 0x0000001fff0b7819 */ /* 0x008fe2000001142d */
[----:B-----5:R-:W-:Y:S02]  /*10540*/  IMAD R8, R43, R45, RZ ;  /* 0x0000002d2b087224 */ /* 0x020fe400078e02ff */
[----:B------:R-:W-:-:S04]  /*10550*/  IMAD.WIDE.U32 R26, R45, R42, R26 ;  /* 0x0000002a2d1a7225 */ /* 0x000fc800078e001a */
[----:B------:R-:W-:Y:S02]  /*10560*/  IMAD R11, R42, R11, R8 ;  /* 0x0000000b2a0b7224 */ /* 0x000fe400078e0208 */
[----:B------:R-:W-:-:S03]  /*10570*/  IMAD.MOV.U32 R8, RZ, RZ, R26 ;  /* 0x000000ffff087224 */ /* 0x000fc600078e001a */
[----:B------:R-:W-:Y:S01]  /*10580*/  IADD3 R11, R27, R11, RZ ;  /* 0x0000000b1b0b7210 */ /* 0x000fe20007ffe0ff */
[----:B------:R-:W-:Y:S06]  /*10590*/  @P3 BRA `(.L_x_2687) ;  /* 0xfffffff4007c3947 */ /* 0x000fec000383ffff */
.L_x_2686:
        /* <DEDUP_REMOVED lines=8> */
[----:B------:R-:W-:Y:S01]  /*10620*/  IMAD.U32 R38, RZ, RZ, UR12 ;  /* 0x0000000cff267e24 */ /* 0x000fe2000f8e00ff */
[----:B------:R-:W-:-:S03]  /*10630*/  USHF.L.U32 UR12, UR17, 0x2, URZ ;  /* 0x00000002110c7899 */ /* 0x000fc6000800063f */
[----:B------:R-:W-:Y:S01]  /*10640*/  MOV R39, UR13 ;  /* 0x0000000d00277c02 */ /* 0x000fe20008000f00 */
[----:B------:R-:W-:Y:S01]  /*10650*/  UIADD3 UR12, UR19, UR12, URZ ;  /* 0x0000000c130c7290 */ /* 0x000fe2000fffe03f */
[----:B------:R-:W-:-:S03]  /*10660*/  IADD3 R40, P0, R20, UR18, RZ ;  /* 0x0000001214287c10 */ /* 0x000fc6000ff1e0ff */
[----:B------:R-:W3:Y:S02]  /*10670*/  LDG.E.64 R30, desc[UR6][R38.64] ;  /* 0x00000006261e7981 */ /* 0x000ee4000c1e1b00 */
[----:B------:R-:W-:Y:S02]  /*10680*/  IADD3.X R41, R21, UR12, RZ, P0, !PT ;  /* 0x0000000c15297c10 */ /* 0x000fe400087fe4ff */
[----:B------:R-:W4:Y:S04]  /*10690*/  LDG.E.64 R26, desc[UR6][R38.64+0x8] ;  /* 0x00000806261a7981 */ /* 0x000f28000c1e1b00 */
[----:B------:R1:W4:Y:S01]  /*106a0*/  LDG.E.CONSTANT R45, desc[UR6][R40.64] ;  /* 0x00000006282d7981 */ /* 0x000322000c1e9900 */
[----:B0-----:R-:W-:-:S04]  /*106b0*/  IADD3 R20, P0, R40, UR18, RZ ;  /* 0x0000001228147c10 */ /* 0x001fc8000ff1e0ff */
[----:B------:R-:W-:Y:S01]  /*106c0*/  IADD3.X R21, R41, UR12, RZ, P0, !PT ;  /* 0x0000000c29157c10 */ /* 0x000fe200087fe4ff */
[----:B-1----:R-:W-:Y:S02]  /*106d0*/  IMAD.MOV.U32 R40, RZ, RZ, R8 ;  /* 0x000000ffff287224 */ /* 0x002fe400078e0008 */
[----:B------:R-:W-:Y:S02]  /*106e0*/  IMAD.MOV.U32 R41, RZ, RZ, R11 ;  /* 0x000000ffff297224 */ /* 0x000fe400078e000b */
[----:B------:R-:W5:Y:S01]  /*106f0*/  LDG.E.CONSTANT R11, desc[UR6][R20.64] ;  /* 0x00000006140b7981 */ /* 0x000f62000c1e9900 */
[----:B--2---:R-:W-:Y:S01]  /*10700*/  SHF.R.S32.HI R47, RZ, 0x1f, R43 ;  /* 0x0000001fff2f7819 */ /* 0x004fe2000001142b */
[----:B---3--:R-:W-:Y:S02]  /*10710*/  IMAD R31, R31, R43, RZ ;  /* 0x0000002b1f1f7224 */ /* 0x008fe400078e02ff */
[----:B------:R-:W-:-:S04]  /*10720*/  IMAD.WIDE.U32 R42, R43, R30, R40 ;  /* 0x0000001e2b2a7225 */ /* 0x000fc800078e0028 */
[----:B------:R-:W-:Y:S01]  /*10730*/  IMAD R47, R30, R47, R31 ;  /* 0x0000002f1e2f7224 */ /* 0x000fe200078e021f */
[----:B------:R-:W-:Y:S01]  /*10740*/  IADD3 R40, P0, R20, UR18, RZ ;  /* 0x0000001214287c10 */ /* 0x000fe2000ff1e0ff */
[----:B------:R-:W2:Y:S01]  /*10750*/  LDG.E.64 R30, desc[UR6][R38.64+0x10] ;  /* 0x00001006261e7981 */ /* 0x000ea2000c1e1b00 */
[----:B----4-:R-:W-:Y:S02]  /*10760*/  IMAD R8, R27, R45, RZ ;  /* 0x0000002d1b087224 */ /* 0x010fe400078e02ff */
[----:B------:R-:W-:Y:S02]  /*10770*/  IADD3 R43, R43, R47, RZ ;  /* 0x0000002f2b2b7210 */ /* 0x000fe40007ffe0ff */
[----:B------:R-:W-:Y:S02]  /*10780*/  SHF.R.S32.HI R47, RZ, 0x1f, R45 ;  /* 0x0000001fff2f7819 */ /* 0x000fe4000001142d */
[----:B------:R-:W-:Y:S02]  /*10790*/  IADD3.X R41, R21, UR12, RZ, P0, !PT ;  /* 0x0000000c15297c10 */ /* 0x000fe400087fe4ff */
[----:B------:R-:W3:Y:S01]  /*107a0*/  LDG.E.64 R20, desc[UR6][R38.64+0x18] ;  /* 0x0000180626147981 */ /* 0x000ee2000c1e1b00 */
[----:B------:R-:W-:-:S02]  /*107b0*/  IMAD R47, R26, R47, R8 ;  /* 0x0000002f1a2f7224 */ /* 0x000fc400078e0208 */
[----:B------:R-:W-:Y:S02]  /*107c0*/  IMAD.WIDE.U32 R26, R45, R26, R42 ;  /* 0x0000001a2d1a7225 */ /* 0x000fe400078e002a */
[----:B------:R-:W4:Y:S01]  /*107d0*/  LDG.E.CONSTANT R45, desc[UR6][R40.64] ;  /* 0x00000006282d7981 */ /* 0x000f22000c1e9900 */
[----:B------:R-:W-:Y:S01]  /*107e0*/  IADD3 R42, P0, R40, UR18, RZ ;  /* 0x00000012282a7c10 */ /* 0x000fe2000ff1e0ff */
[----:B------:R-:W-:Y:S01]  /*107f0*/  IMAD.IADD R27, R27, 0x1, R47 ;  /* 0x000000011b1b7824 */ /* 0x000fe200078e022f */
[----:B-----5:R-:W-:Y:S02]  /*10800*/  SHF.R.S32.HI R47, RZ, 0x1f, R11 ;  /* 0x0000001fff2f7819 */ /* 0x020fe4000001140b */
[----:B------:R-:W-:Y:S02]  /*10810*/  IADD3.X R43, R41, UR12, RZ, P0, !PT ;  /* 0x0000000c292b7c10 */ /* 0x000fe400087fe4ff */
[----:B------:R-:W5:Y:S01]  /*10820*/  LDG.E.64 R40, desc[UR6][R38.64+0x20] ;  /* 0x0000200626287981 */ /* 0x000f62000c1e1b00 */
[----:B--2---:R-:W-:-:S02]  /*10830*/  IMAD R31, R31, R11, RZ ;  /* 0x0000000b1f1f7224 */ /* 0x004fc400078e02ff */
[----:B------:R-:W-:Y:S02]  /*10840*/  IMAD.WIDE.U32 R26, R11, R30, R26 ;  /* 0x0000001e0b1a7225 */ /* 0x000fe400078e001a */
[----:B------:R-:W2:Y:S02]  /*10850*/  LDG.E.CONSTANT R11, desc[UR6][R42.64] ;  /* 0x000000062a0b7981 */ /* 0x000ea4000c1e9900 */
[----:B------:R-:W-:Y:S01]  /*10860*/  IMAD R31, R30, R47, R31 ;  /* 0x0000002f1e1f7224 */ /* 0x000fe200078e021f */
[----:B------:R-:W-:-:S03]  /*10870*/  IADD3 R30, P0, R42, UR18, RZ ;  /* 0x000000122a1e7c10 */ /* 0x000fc6000ff1e0ff */
[----:B------:R-:W-:Y:S01]  /*10880*/  IMAD.IADD R27, R27, 0x1, R31 ;  /* 0x000000011b1b7824 */ /* 0x000fe200078e021f */
[----:B------:R-:W-:Y:S02]  /*10890*/  IADD3.X R31, R43, UR12, RZ, P0, !PT ;  /* 0x0000000c2b1f7c10 */ /* 0x000fe400087fe4ff */
[----:B----4-:R-:W-:Y:S01]  /*108a0*/  SHF.R.S32.HI R47, RZ, 0x1f, R45 ;  /* 0x0000001fff2f7819 */ /* 0x010fe2000001142d */
[----:B---3--:R-:W-:-:S04]  /*108b0*/  IMAD R8, R21, R45, RZ ;  /* 0x0000002d15087224 */ /* 0x008fc800078e02ff */
[----:B------:R-:W-:Y:S02]  /*108c0*/  IMAD R47, R20, R47, R8 ;  /* 0x0000002f142f7224 */ /* 0x000fe400078e0208 */
[----:B------:R-:W-:Y:S02]  /*108d0*/  IMAD.WIDE.U32 R20, R45, R20, R26 ;  /* 0x000000142d147225 */ /* 0x000fe400078e001a */
[----:B------:R-:W3:Y:S04]  /*108e0*/  LDG.E.CONSTANT R45, desc[UR6][R30.64] ;  /* 0x000000061e2d7981 */ /* 0x000ee8000c1e9900 */
[----:B------:R-:W4:Y:S01]  /*108f0*/  LDG.E.64 R26, desc[UR6][R38.64+0x28] ;  /* 0x00002806261a7981 */ /* 0x000f22000c1e1b00 */
[----:B------:R-:W-:Y:S02]  /*10900*/  IADD3 R46, P0, R30, UR18, RZ ;  /* 0x000000121e2e7c10 */ /* 0x000fe4000ff1e0ff */
[----:B------:R-:W-:-:S02]  /*10910*/  IADD3 R21, R21, R47, RZ ;  /* 0x0000002f15157210 */ /* 0x000fc40007ffe0ff */
[----:B------:R-:W-:Y:S02]  /*10920*/  IADD3.X R47, R31, UR12, RZ, P0, !PT ;  /* 0x0000000c1f2f7c10 */ /* 0x000fe400087fe4ff */
[----:B------:R-:W4:Y:S01]  /*10930*/  LDG.E.64 R30, desc[UR6][R38.64+0x30] ;  /* 0x00003006261e7981 */ /* 0x000f22000c1e1b00 */
[----:B--2---:R-:W-:Y:S01]  /*10940*/  SHF.R.S32.HI R43, RZ, 0x1f, R11 ;  /* 0x0000001fff2b7819 */ /* 0x004fe2000001140b */
[----:B-----5:R-:W-:-:S04]  /*10950*/  IMAD R8, R41, R11, RZ ;  /* 0x0000000b29087224 */ /* 0x020fc800078e02ff */
[----:B------:R-:W-:Y:S02]  /*10960*/  IMAD R43, R40, R43, R8 ;  /* 0x0000002b282b7224 */ /* 0x000fe400078e0208 */
[----:B------:R-:W-:Y:S01]  /*10970*/  IMAD.WIDE.U32 R40, R11, R40, R20 ;  /* 0x000000280b287225 */ /* 0x000fe200078e0014 */
[----:B------:R-:W-:Y:S01]  /*10980*/  IADD3 R20, P0, R46, UR18, RZ ;  /* 0x000000122e147c10 */ /* 0x000fe2000ff1e0ff */
[----:B------:R-:W2:Y:S02]  /*10990*/  LDG.E.CONSTANT R11, desc[UR6][R46.64] ;  /* 0x000000062e0b7981 */ /* 0x000ea4000c1e9900 */
[----:B------:R-:W-:Y:S01]  /*109a0*/  IMAD.IADD R41, R41, 0x1, R43 ;  /* 0x0000000129297824 */ /* 0x000fe200078e022b */
[----:B------:R-:W-:Y:S02]  /*109b0*/  IADD3.X R21, R47, UR12, RZ, P0, !PT ;  /* 0x0000000c2f157c10 */ /* 0x000fe400087fe4ff */
[----:B---3--:R-:W-:Y:S01]  /*109c0*/  SHF.R.S32.HI R43, RZ, 0x1f, R45 ;  /* 0x0000001fff2b7819 */ /* 0x008fe2000001142d */
[----:B----4-:R-:W-:-:S04]  /*109d0*/  IMAD R8, R27, R45, RZ ;  /* 0x0000002d1b087224 */ /* 0x010fc800078e02ff */
[----:B------:R-:W-:Y:S02]  /*109e0*/  IMAD R43, R26, R43, R8 ;  /* 0x0000002b1a2b7224 */ /* 0x000fe400078e0208 */
[----:B------:R-:W-:Y:S02]  /*109f0*/  IMAD.WIDE.U32 R26, R45, R26, R40 ;  /* 0x0000001a2d1a7225 */ /* 0x000fe400078e0028 */
[----:B------:R0:W3:Y:S04]  /*10a00*/  LDG.E.CONSTANT R45, desc[UR6][R20.64] ;  /* 0x00000006142d7981 */ /* 0x0000e8000c1e9900 */
[----:B------:R-:W4:Y:S01]  /*10a10*/  LDG.E.64 R40, desc[UR6][R38.64+0x38] ;  /* 0x0000380626287981 */ /* 0x000f22000c1e1b00 */
        /* <DEDUP_REMOVED lines=9> */
[----:B------:R-:W-:Y:S02]  /*10ab0*/  IMAD R8, R31, R11, RZ ;  /* 0x0000000b1f087224 */ /* 0x000fe400078e02ff */
[----:B------:R-:W-:-:S04]  /*10ac0*/  IMAD.WIDE.U32 R26, R11, R30, R26 ;  /* 0x0000001e0b1a7225 */ /* 0x000fc800078e001a */
[----:B------:R-:W-:-:S05]  /*10ad0*/  IMAD R43, R30, R43, R8 ;  /* 0x0000002b1e2b7224 */ /* 0x000fca00078e0208 */
[----:B------:R-:W-:Y:S02]  /*10ae0*/  IADD3 R27, R27, R43, RZ ;  /* 0x0000002b1b1b7210 */ /* 0x000fe40007ffe0ff */
[----:B---3--:R-:W-:Y:S01]  /*10af0*/  SHF.R.S32.HI R11, RZ, 0x1f, R45 ;  /* 0x0000001fff0b7819 */ /* 0x008fe2000001142d */
[----:B----4-:R-:W-:Y:S02]  /*10b00*/  IMAD R8, R41, R45, RZ ;  /* 0x0000002d29087224 */ /* 0x010fe400078e02ff */
[----:B------:R-:W-:-:S04]  /*10b10*/  IMAD.WIDE.U32 R26, R45, R40, R26 ;  /* 0x000000282d1a7225 */ /* 0x000fc800078e001a */
[----:B------:R-:W-:Y:S02]  /*10b20*/  IMAD R11, R40, R11, R8 ;  /* 0x0000000b280b7224 */ /* 0x000fe400078e0208 */
[----:B------:R-:W-:Y:S02]  /*10b30*/  IMAD.MOV.U32 R8, RZ, RZ, R26 ;  /* 0x000000ffff087224 */ /* 0x000fe400078e001a */
[----:B------:R-:W-:-:S07]  /*10b40*/  IMAD.IADD R11, R27, 0x1, R11 ;  /* 0x000000011b0b7824 */ /* 0x000fce00078e020b */
.L_x_2688:
[----:B------:R-:W-:-:S04]  /*10b50*/  ISETP.NE.U32.AND P2, PT, RZ, UR9, PT ;  /* 0x00000009ff007c0c */ /* 0x000fc8000bf45070 */
[----:B------:R-:W-:-:S13]  /*10b60*/  ISETP.NE.OR.EX P0, PT, RZ, UR11, P0, P2 ;  /* 0x0000000bff007c0c */ /* 0x000fda0008705720 */
[----:B------:R-:W-:Y:S05]  /*10b70*/  @!P0 BRA `(.L_x_2684) ;  /* 0x0000000000d08947 */ /* 0x000fea0003800000 */
.L_x_2685:
[----:B------:R-:W-:Y:S01]  /*10b80*/  ULEA UR12, UP0, UR4, UR22, 0x3 ;  /* 0x00000016040c7291 */ /* 0x000fe2000f80183f */
[----:B------:R0:W2:Y:S03]  /*10b90*/  LDG.E.CONSTANT R47, desc[UR6][R20.64] ;  /* 0x00000006142f7981 */ /* 0x0000a6000c1e9900 */
[----:B------:R-:W-:Y:S02]  /*10ba0*/  ULEA.HI.X UR13, UR4, UR23, UR5, 0x3, UP0 ;  /* 0x00000017040d7291 */ /* 0x000fe400080f1c05 */
[----:B------:R-:W-:-:S04]  /*10bb0*/  MOV R26, UR12 ;  /* 0x0000000c001a7c02 */ /* 0x000fc80008000f00 */
[----:B------:R-:W-:Y:S01]  /*10bc0*/  IMAD.U32 R27, RZ, RZ, UR13 ;  /* 0x0000000dff1b7e24 */ /* 0x000fe2000f8e00ff */
[----:B------:R-:W-:-:S04]  /*10bd0*/  USHF.L.U32 UR12, UR17, 0x2, URZ ;  /* 0x00000002110c7899 */ /* 0x000fc8000800063f */
[----:B------:R-:W3:Y:S01]  /*10be0*/  LDG.E.64 R38, desc[UR6][R26.64] ;  /* 0x000000061a267981 */ /* 0x000ee2000c1e1b00 */
[----:B------:R-:W-:Y:S01]  /*10bf0*/  UIADD3 UR12, UR19, UR12, URZ ;  /* 0x0000000c130c7290 */ /* 0x000fe2000fffe03f */
[----:B0-----:R-:W-:Y:S02]  /*10c00*/  IADD3 R20, P0, R20, UR18, RZ ;  /* 0x0000001214147c10 */ /* 0x001fe4000ff1e0ff */
[----:B------:R-:W4:Y:S03]  /*10c10*/  LDG.E.64 R30, desc[UR6][R26.64+0x8] ;  /* 0x000008061a1e7981 */ /* 0x000f26000c1e1b00 */
[----:B------:R-:W-:-:S05]  /*10c20*/  IADD3.X R21, R21, UR12, RZ, P0, !PT ;  /* 0x0000000c15157c10 */ /* 0x000fca00087fe4ff */
[----:B------:R0:W5:Y:S01]  /*10c30*/  LDG.E.CONSTANT R43, desc[UR6][R20.64] ;  /* 0x00000006142b7981 */ /* 0x000162000c1e9900 */
[----:B------:R-:W-:Y:S01]  /*10c40*/  MOV R41, R11 ;  /* 0x0000000b00297202 */ /* 0x000fe20000000f00 */
[----:B------:R-:W-:Y:S01]  /*10c50*/  IMAD.MOV.U32 R40, RZ, RZ, R8 ;  /* 0x000000ffff287224 */ /* 0x000fe200078e0008 */
[----:B--2---:R-:W-:Y:S01]  /*10c60*/  SHF.R.S32.HI R45, RZ, 0x1f, R47 ;  /* 0x0000001fff2d7819 */ /* 0x004fe2000001142f */
[-C--:B---3--:R-:W-:Y:S02]  /*10c70*/  IMAD R39, R39, R47.reuse, RZ ;  /* 0x0000002f27277224 */ /* 0x088fe400078e02ff */
[----:B------:R-:W-:-:S04]  /*10c80*/  IMAD.WIDE.U32 R40, R38, R47, R40 ;  /* 0x0000002f26287225 */ /* 0x000fc800078e0028 */
[----:B------:R-:W-:Y:S01]  /*10c90*/  IMAD R45, R38, R45, R39 ;  /* 0x0000002d262d7224 */ /* 0x000fe200078e0227 */
[----:B------:R-:W-:-:S04]  /*10ca0*/  IADD3 R38, P0, R20, UR18, RZ ;  /* 0x0000001214267c10 */ /* 0x000fc8000ff1e0ff */
[----:B------:R-:W-:Y:S01]  /*10cb0*/  IADD3.X R39, R21, UR12, RZ, P0, !PT ;  /* 0x0000000c15277c10 */ /* 0x000fe200087fe4ff */
[----:B------:R-:W-:Y:S01]  /*10cc0*/  IMAD.IADD R41, R41, 0x1, R45 ;  /* 0x0000000129297824 */ /* 0x000fe200078e022d */
[----:B0-----:R-:W-:Y:S01]  /*10cd0*/  IADD3 R20, P0, R38, UR18, RZ ;  /* 0x0000001226147c10 */ /* 0x001fe2000ff1e0ff */
[----:B------:R-:W2:Y:S01]  /*10ce0*/  LDG.E.64 R44, desc[UR6][R26.64+0x10] ;  /* 0x000010061a2c7981 */ /* 0x000ea2000c1e1b00 */
[----:B-----5:R-:W-:-:S03]  /*10cf0*/  SHF.R.S32.HI R8, RZ, 0x1f, R43 ;  /* 0x0000001fff087819 */ /* 0x020fc6000001142b */
[----:B------:R-:W3:Y:S01]  /*10d00*/  LDG.E.CONSTANT R11, desc[UR6][R38.64] ;  /* 0x00000006260b7981 */ /* 0x000ee2000c1e9900 */
[----:B----4-:R-:W-:Y:S01]  /*10d10*/  IMAD R47, R31, R43, RZ ;  /* 0x0000002b1f2f7224 */ /* 0x010fe200078e02ff */
[----:B------:R-:W-:-:S03]  /*10d20*/  IADD3.X R21, R39, UR12, RZ, P0, !PT ;  /* 0x0000000c27157c10 */ /* 0x000fc600087fe4ff */
[C---:B------:R-:W-:Y:S02]  /*10d30*/  IMAD R47, R30.reuse, R8, R47 ;  /* 0x000000081e2f7224 */ /* 0x040fe400078e022f */
[----:B------:R-:W-:Y:S02]  /*10d40*/  IMAD.WIDE.U32 R30, R30, R43, R40 ;  /* 0x0000002b1e1e7225 */ /* 0x000fe400078e0028 */
        /* <DEDUP_REMOVED lines=11> */
[----:B---3--:R-:W-:Y:S01]  /*10e00*/  SHF.R.S32.HI R8, RZ, 0x1f, R11 ;  /* 0x0000001fff087819 */ /* 0x008fe2000001140b */
[-C--:B--2---:R-:W-:Y:S02]  /*10e10*/  IMAD R39, R45, R11.reuse, RZ ;  /* 0x0000000b2d277224 */ /* 0x084fe400078e02ff */
[----:B------:R-:W-:-:S04]  /*10e20*/  IMAD.WIDE.U32 R30, R44, R11, R30 ;  /* 0x0000000b2c1e7225 */ /* 0x000fc800078e001e */
[----:B------:R-:W-:Y:S01]  /*10e30*/  IMAD R39, R44, R8, R39 ;  /* 0x000000082c277224 */ /* 0x000fe200078e0227 */
[----:B----4-:R-:W-:-:S04]  /*10e40*/  SHF.R.S32.HI R8, RZ, 0x1f, R43 ;  /* 0x0000001fff087819 */ /* 0x010fc8000001142b */
[----:B------:R-:W-:Y:S01]  /*10e50*/  IADD3 R31, R31, R39, RZ ;  /* 0x000000271f1f7210 */ /* 0x000fe20007ffe0ff */
[----:B-----5:R-:W-:-:S04]  /*10e60*/  IMAD R11, R41, R43, RZ ;  /* 0x0000002b290b7224 */ /* 0x020fc800078e02ff */
[C---:B------:R-:W-:Y:S02]  /*10e70*/  IMAD R11, R40.reuse, R8, R11 ;  /* 0x00000008280b7224 */ /* 0x040fe400078e020b */
[----:B------:R-:W-:-:S04]  /*10e80*/  IMAD.WIDE.U32 R30, R40, R43, R30 ;  /* 0x0000002b281e7225 */ /* 0x000fc800078e001e */
[----:B------:R-:W-:Y:S02]  /*10e90*/  IMAD.IADD R11, R31, 0x1, R11 ;  /* 0x000000011f0b7824 */ /* 0x000fe400078e020b */
[----:B------:R-:W-:Y:S01]  /*10ea0*/  IMAD.MOV.U32 R8, RZ, RZ, R30 ;  /* 0x000000ffff087224 */ /* 0x000fe200078e001e */
[----:B------:R-:W-:Y:S06]  /*10eb0*/  @P0 BRA `(.L_x_2685) ;  /* 0xfffffffc00300947 */ /* 0x000fec000383ffff */
.L_x_2684:
        /* <DEDUP_REMOVED lines=20> */
[----:B------:R-:W-:Y:S01]  /*11000*/  UISETP.NE.U32.AND UP0, UPT, UR11, 0x1, UPT ;  /* 0x000000010b00788c */ /* 0x000fe2000bf05070 */
[----:B------:R-:W-:Y:S01]  /*11010*/  MOV R39, R11 ;  /* 0x0000000b00277202 */ /* 0x000fe20000000f00 */
[----:B------:R-:W-:Y:S02]  /*11020*/  IMAD.MOV.U32 R38, RZ, RZ, R8 ;  /* 0x000000ffff267224 */ /* 0x000fe400078e0008 */
[----:B------:R-:W-:-:S06]  /*11030*/  UISETP.NE.AND.EX UP0, UPT, URZ, URZ, UPT, UP0 ;  /* 0x0000003f3f00728c */ /* 0x000fcc000bf05300 */
[----:B------:R-:W-:Y:S02]  /*11040*/  PLOP3.LUT P0, PT, PT, PT, UP0, 0x80, 0x0 ;  /* 0x000000000000781c */ /* 0x000fe40003f0f008 */
[----:B--2---:R-:W-:Y:S01]  /*11050*/  SHF.R.S32.HI R41, RZ, 0x1f, R27 ;  /* 0x0000001fff297819 */ /* 0x004fe2000001141b */
[----:B---3--:R-:W-:Y:S02]  /*11060*/  IMAD R31, R31, R27, RZ ;  /* 0x0000001b1f1f7224 */ /* 0x008fe400078e02ff */
[----:B------:R-:W-:-:S04]  /*11070*/  IMAD.WIDE.U32 R38, R27, R30, R38 ;  /* 0x0000001e1b267225 */ /* 0x000fc800078e0026 */
[----:B------:R-:W-:Y:S02]  /*11080*/  IMAD R31, R30, R41, R31 ;  /* 0x000000291e1f7224 */ /* 0x000fe400078e021f */
[----:B------:R-:W-:Y:S02]  /*11090*/  IMAD.MOV.U32 R8, RZ, RZ, R38 ;  /* 0x000000ffff087224 */ /* 0x000fe400078e0026 */
        /* <DEDUP_REMOVED lines=14> */
[----:B------:R-:W2:Y:S01]  /*11180*/  LDG.E.64 R28, desc[UR6][R20.64+0x8] ;  /* 0x00000806141c7981 */ /* 0x000ea2000c1e1b00 */
[----:B------:R-:W-:-:S03]  /*11190*/  @P2 LEA R22, P0, R23, R26, 0x2 ;  /* 0x0000001a17162211 */ /* 0x000fc600078010ff */
[----:B------:R-:W3:Y:S01]  /*111a0*/  LDG.E.CONSTANT R41, desc[UR6][R26.64] ;  /* 0x000000061a297981 */ /* 0x000ee2000c1e9900 */
[----:B------:R-:W-:-:S03]  /*111b0*/  @P2 LEA.HI.X R23, R23, R27, R30, 0x2, P0 ;  /* 0x0000001b17172211 */ /* 0x000fc600000f141e */
[----:B------:R-:W4:Y:S04]  /*111c0*/  @P2 LDG.E.64 R30, desc[UR6][R20.64+0x10] ;  /* 0x00001006141e2981 */ /* 0x000f28000c1e1b00 */
        /* <DEDUP_REMOVED lines=17> */
.L_x_2683:
[----:B------:R-:W-:Y:S05]  /*112e0*/  BSYNC B0 ;  /* 0x0000000000007941 */ /* 0x000fea0003800000 */
.L_x_2682:
[----:B------:R-:W-:Y:S01]  /*112f0*/  UIADD3 UR9, -UR8, UR14, URZ ;  /* 0x0000000e08097290 */ /* 0x000fe2000fffe13f */
[----:B------:R-:W-:Y:S01]  /*11300*/  VIADD R20, R36, 0x180 ;  /* 0x0000018024147836 */ /* 0x000fe20000000000 */
[----:B------:R-:W-:Y:S04]  /*11310*/  BSSY B0, `(.L_x_2689) ;  /* 0x00001a1000007945 */ /* 0x000fe80003800000 */
        /* <DEDUP_REMOVED lines=43> */
.L_x_2694:
[----:B------:R-:W-:Y:S01]  /*115d0*/  ULEA UR12, UP0, UR4, UR22, 0x3 ;  /* 0x00000016040c7291 */ /* 0x000fe2000f80183f */
[----:B------:R-:W-:Y:S02]  /*115e0*/  IMAD.MOV.U32 R40, RZ, RZ, R48 ;  /* 0x000000ffff287224 */ /* 0x000fe400078e0030 */
[----:B------:R-:W-:Y:S01]  /*115f0*/  IMAD.MOV.U32 R41, RZ, RZ, R49 ;  /* 0x000000ffff297224 */ /* 0x000fe200078e0031 */
[----:B------:R-:W-:Y:S02]  /*11600*/  ULEA.HI.X UR13, UR4, UR23, UR5, 0x3, UP0 ;  /* 0x00000017040d7291 */ /* 0x000fe400080f1c05 */
[----:B------:R-:W-:Y:S02]  /*11610*/  IMAD.U32 R38, RZ, RZ, UR12 ;  /* 0x0000000cff267e24 */ /* 0x000fe4000f8e00ff */
[----:B------:R0:W2:Y:S02]  /*11620*/  LDG.E.CONSTANT R47, desc[UR6][R40.64] ;  /* 0x00000006282f7981 */ /* 0x0000a4000c1e9900 */
[----:B------:R-:W-:-:S02]  /*11630*/  MOV R39, UR13 ;  /* 0x0000000d00277c02 */ /* 0x000fc40008000f00 */
[----:B------:R-:W-:-:S03]  /*11640*/  IADD3 R48, P2, R48, UR20, RZ ;  /* 0x0000001430307c10 */ /* 0x000fc6000ff5e0ff */
[----:B------:R-:W3:Y:S01]  /*11650*/  LDG.E.64 R30, desc[UR6][R38.64] ;  /* 0x00000006261e7981 */ /* 0x000ee2000c1e1b00 */
[----:B------:R-:W-:-:S03]  /*11660*/  IADD3.X R49, R49, UR14, RZ, P2, !PT ;  /* 0x0000000e31317c10 */ /* 0x000fc600097fe4ff */
[----:B------:R-:W4:Y:S04]  /*11670*/  LDG.E.64 R28, desc[UR6][R38.64+0x8] ;  /* 0x00000806261c7981 */ /* 0x000f28000c1e1b00 */
[----:B------:R-:W4:Y:S01]  /*11680*/  LDG.E.CONSTANT R45, desc[UR6][R48.64] ;  /* 0x00000006302d7981 */ /* 0x000f22000c1e9900 */
[----:B------:R-:W-:Y:S01]  /*11690*/  IADD3 R24, P2, R48, UR20, RZ ;  /* 0x0000001430187c10 */ /* 0x000fe2000ff5e0ff */
[----:B0-----:R-:W-:Y:S01]  /*116a0*/  IMAD.MOV.U32 R41, RZ, RZ, R9 ;  /* 0x000000ffff297224 */ /* 0x001fe200078e0009 */
[----:B------:R-:W-:Y:S01]  /*116b0*/  MOV R40, R6 ;  /* 0x0000000600287202 */ /* 0x000fe20000000f00 */
[----:B------:R-:W5:Y:S01]  /*116c0*/  LDG.E.64 R26, desc[UR6][R38.64+0x10] ;  /* 0x00001006261a7981 */ /* 0x000f62000c1e1b00 */
[----:B------:R-:W-:-:S05]  /*116d0*/  IADD3.X R25, R49, UR14, RZ, P2, !PT ;  /* 0x0000000e31197c10 */ /* 0x000fca00097fe4ff */
[----:B------:R-:W5:Y:S01]  /*116e0*/  LDG.E.CONSTANT R43, desc[UR6][R24.64] ;  /* 0x00000006182b7981 */ /* 0x000f62000c1e9900 */
[----:B--2---:R-:W-:Y:S01]  /*116f0*/  SHF.R.S32.HI R9, RZ, 0x1f, R47 ;  /* 0x0000001fff097819 */ /* 0x004fe2000001142f */
[----:B---3--:R-:W-:-:S04]  /*11700*/  IMAD.WIDE.U32 R40, R47, R30, R40 ;  /* 0x0000001e2f287225 */ /* 0x008fc800078e0028 */
[----:B------:R-:W-:-:S04]  /*11710*/  IMAD R47, R31, R47, RZ ;  /* 0x0000002f1f2f7224 */ /* 0x000fc800078e02ff */
[----:B------:R-:W-:Y:S01]  /*11720*/  IMAD R9, R30, R9, R47 ;  /* 0x000000091e097224 */ /* 0x000fe200078e022f */
[----:B------:R-:W-:Y:S01]  /*11730*/  IADD3 R30, P2, R24, UR20, RZ ;  /* 0x00000014181e7c10 */ /* 0x000fe2000ff5e0ff */
[----:B----4-:R-:W-:Y:S01]  /*11740*/  IMAD R6, R29, R45, RZ ;  /* 0x0000002d1d067224 */ /* 0x010fe200078e02ff */
[----:B------:R-:W-:Y:S02]  /*11750*/  SHF.R.S32.HI R47, RZ, 0x1f, R45 ;  /* 0x0000001fff2f7819 */ /* 0x000fe4000001142d */
[----:B------:R-:W-:Y:S01]  /*11760*/  IADD3.X R31, R25, UR14, RZ, P2, !PT ;  /* 0x0000000e191f7c10 */ /* 0x000fe200097fe4ff */
[----:B------:R-:W-:Y:S01]  /*11770*/  IMAD.IADD R41, R41, 0x1, R9 ;  /* 0x0000000129297824 */ /* 0x000fe200078e0209 */
[----:B------:R-:W2:Y:S01]  /*11780*/  LDG.E.64 R24, desc[UR6][R38.64+0x18] ;  /* 0x0000180626187981 */ /* 0x000ea2000c1e1b00 */
[----:B------:R-:W-:-:S03]  /*11790*/  IMAD R47, R28, R47, R6 ;  /* 0x0000002f1c2f7224 */ /* 0x000fc600078e0206 */
[----:B------:R-:W3:Y:S01]  /*117a0*/  LDG.E.CONSTANT R9, desc[UR6][R30.64] ;  /* 0x000000061e097981 */ /* 0x000ee2000c1e9900 */
[----:B------:R-:W-:Y:S01]  /*117b0*/  IMAD.WIDE.U32 R28, R45, R28, R40 ;  /* 0x0000001c2d1c7225 */ /* 0x000fe200078e0028 */
[----:B------:R-:W-:-:S04]  /*117c0*/  IADD3 R40, P2, R30, UR20, RZ ;  /* 0x000000141e287c10 */ /* 0x000fc8000ff5e0ff */
[----:B------:R-:W-:Y:S02]  /*117d0*/  IADD3.X R41, R31, UR14, RZ, P2, !PT ;  /* 0x0000000e1f297c10 */ /* 0x000fe400097fe4ff */
[----:B------:R-:W4:Y:S04]  /*117e0*/  LDG.E.64 R30, desc[UR6][R38.64+0x20] ;  /* 0x00002006261e7981 */ /* 0x000f28000c1e1b00 */
[----:B------:R-:W4:Y:S01]  /*117f0*/  LDG.E.CONSTANT R45, desc[UR6][R40.64] ;  /* 0x00000006282d7981 */ /* 0x000f22000c1e9900 */
[----:B------:R-:W-:Y:S01]  /*11800*/  IADD3 R29, R29, R47, RZ ;  /* 0x0000002f1d1d7210 */ /* 0x000fe20007ffe0ff */
[----:B-----5:R-:W-:Y:S01]  /*11810*/  IMAD R6, R27, R43, RZ ;  /* 0x0000002b1b067224 */ /* 0x020fe200078e02ff */
[----:B------:R-:W-:-:S05]  /*11820*/  SHF.R.S32.HI R47, RZ, 0x1f, R43 ;  /* 0x0000001fff2f7819 */ /* 0x000fca000001142b */
[----:B------:R-:W-:Y:S02]  /*11830*/  IMAD R47, R26, R47, R6 ;  /* 0x0000002f1a2f7224 */ /* 0x000fe400078e0206 */
[----:B------:R-:W-:Y:S01]  /*11840*/  IMAD.WIDE.U32 R26, R43, R26, R28 ;  /* 0x0000001a2b1a7225 */ /* 0x000fe200078e001c */
[----:B------:R-:W-:-:S04]  /*11850*/  IADD3 R28, P2, R40, UR20, RZ ;  /* 0x00000014281c7c10 */ /* 0x000fc8000ff5e0ff */
[----:B------:R-:W-:Y:S01]  /*11860*/  IADD3.X R29, R41, UR14, RZ, P2, !PT ;  /* 0x0000000e291d7c10 */ /* 0x000fe200097fe4ff */
[----:B------:R-:W-:Y:S01]  /*11870*/  IMAD.IADD R27, R27, 0x1, R47 ;  /* 0x000000011b1b7824 */ /* 0x000fe200078e022f */
[----:B------:R-:W5:Y:S04]  /*11880*/  LDG.E.64 R40, desc[UR6][R38.64+0x28] ;  /* 0x0000280626287981 */ /* 0x000f68000c1e1b00 */
[----:B------:R4:W5:Y:S01]  /*11890*/  LDG.E.CONSTANT R43, desc[UR6][R28.64] ;  /* 0x000000061c2b7981 */ /* 0x000962000c1e9900 */
[----:B---3--:R-:W-:Y:S01]  /*118a0*/  SHF.R.S32.HI R47, RZ, 0x1f, R9 ;  /* 0x0000001fff2f7819 */ /* 0x008fe20000011409 */
[----:B--2---:R-:W-:-:S04]  /*118b0*/  IMAD R6, R25, R9, RZ ;  /* 0x0000000919067224 */ /* 0x004fc800078e02ff */
[----:B------:R-:W-:Y:S02]  /*118c0*/  IMAD R47, R24, R47, R6 ;  /* 0x0000002f182f7224 */ /* 0x000fe400078e0206 */
[----:B------:R-:W-:Y:S01]  /*118d0*/  IMAD.WIDE.U32 R24, R9, R24, R26 ;  /* 0x0000001809187225 */ /* 0x000fe200078e001a */
[----:B------:R-:W-:-:S04]  /*118e0*/  IADD3 R26, P2, R28, UR20, RZ ;  /* 0x000000141c1a7c10 */ /* 0x000fc8000ff5e0ff */
[----:B------:R-:W-:Y:S02]  /*118f0*/  IADD3.X R27, R29, UR14, RZ, P2, !PT ;  /* 0x0000000e1d1b7c10 */ /* 0x000fe400097fe4ff */
[----:B----4-:R-:W-:Y:S01]  /*11900*/  SHF.R.S32.HI R29, RZ, 0x1f, R45 ;  /* 0x0000001fff1d7819 */ /* 0x010fe2000001142d */
[----:B------:R-:W-:Y:S02]  /*11910*/  IMAD R31, R31, R45, RZ ;  /* 0x0000002d1f1f7224 */ /* 0x000fe400078e02ff */
[----:B------:R5:W2:Y:S02]  /*11920*/  LDG.E.CONSTANT R9, desc[UR6][R26.64] ;  /* 0x000000061a097981 */ /* 0x000aa4000c1e9900 */
[----:B------:R-:W-:Y:S02]  /*11930*/  IMAD R31, R30, R29, R31 ;  /* 0x0000001d1e1f7224 */ /* 0x000fe400078e021f */
[----:B------:R-:W3:Y:S01]  /*11940*/  LDG.E.64 R28, desc[UR6][R38.64+0x30] ;  /* 0x00003006261c7981 */ /* 0x000ee2000c1e1b00 */
[----:B------:R-:W-:-:S02]  /*11950*/  IMAD.IADD R25, R25, 0x1, R47 ;  /* 0x0000000119197824 */ /* 0x000fc400078e022f */
[----:B------:R-:W-:Y:S01]  /*11960*/  IMAD.WIDE.U32 R24, R45, R30, R24 ;  /* 0x0000001e2d187225 */ /* 0x000fe200078e0018 */
[----:B------:R-:W-:-:S04]  /*11970*/  IADD3 R30, P2, R26, UR20, RZ ;  /* 0x000000141a1e7c10 */ /* 0x000fc8000ff5e0ff */
[----:B------:R-:W-:Y:S02]  /*11980*/  IADD3 R25, R25, R31, RZ ;  /* 0x0000001f19197210 */ /* 0x000fe40007ffe0ff */
[----:B------:R-:W-:Y:S02]  /*11990*/  IADD3.X R31, R27, UR14, RZ, P2, !PT ;  /* 0x0000000e1b1f7c10 */ /* 0x000fe400097fe4ff */
[----:B-----5:R-:W-:Y:S01]  /*119a0*/  SHF.R.S32.HI R27, RZ, 0x1f, R43 ;  /* 0x0000001fff1b7819 */ /* 0x020fe2000001142b */
[----:B------:R-:W-:Y:S02]  /*119b0*/  IMAD R41, R41, R43, RZ ;  /* 0x0000002b29297224 */ /* 0x000fe400078e02ff */
[----:B------:R2:W4:Y:S02]  /*119c0*/  LDG.E.CONSTANT R45, desc[UR6][R30.64] ;  /* 0x000000061e2d7981 */ /* 0x000524000c1e9900 */
[----:B------:R-:W-:Y:S02]  /*119d0*/  IMAD R41, R40, R27, R41 ;  /* 0x0000001b28297224 */ /* 0x000fe400078e0229 */
[----:B------:R-:W5:Y:S01]  /*119e0*/  LDG.E.64 R26, desc[UR6][R38.64+0x38] ;  /* 0x00003806261a7981 */ /* 0x000f62000c1e1b00 */
[----:B------:R-:W-:Y:S01]  /*119f0*/  IMAD.WIDE.U32 R24, R43, R40, R24 ;  /* 0x000000282b187225 */ /* 0x000fe200078e0018 */
[----:B------:R-:W-:-:S03]  /*11a00*/  IADD3 R40, P2, R30, UR20, RZ ;  /* 0x000000141e287c10 */ /* 0x000fc6000ff5e0ff */
[----:B------:R-:W-:Y:S01]  /*11a10*/  IMAD.IADD R25, R25, 0x1, R41 ;  /* 0x0000000119197824 */ /* 0x000fe200078e0229 */
[----:B------:R-:W-:-:S05]  /*11a20*/  IADD3.X R41, R31, UR14, RZ, P2, !PT ;  /* 0x0000000e1f297c10 */ /* 0x000fca00097fe4ff */
[----:B------:R0:W5:Y:S01]  /*11a30*/  LDG.E.CONSTANT R43, desc[UR6][R40.64] ;  /* 0x00000006282b7981 */ /* 0x000162000c1e9900 */
[----:B--2---:R-:W-:Y:S01]  /*11a40*/  SHF.R.S32.HI R31, RZ, 0x1f, R9 ;  /* 0x0000001fff1f7819 */ /* 0x004fe20000011409 */
[----:B---3--:R-:W-:-:S04]  /*11a50*/  IMAD R6, R29, R9, RZ ;  /* 0x000000091d067224 */ /* 0x008fc800078e02ff */
[----:B------:R-:W-:Y:S02]  /*11a60*/  IMAD R29, R28, R31, R6 ;  /* 0x0000001f1c1d7224 */ /* 0x000fe400078e0206 */
[----:B------:R-:W2:Y:S01]  /*11a70*/  LDG.E.64 R30, desc[UR6][R38.64+0x40] ;  /* 0x00004006261e7981 */ /* 0x000ea2000c1e1b00 */
[----:B------:R-:W-:Y:S01]  /*11a80*/  IMAD.WIDE.U32 R24, R9, R28, R24 ;  /* 0x0000001c09187225 */ /* 0x000fe200078e0018 */
[----:B------:R-:W-:-:S03]  /*11a90*/  IADD3 R28, P2, R40, UR20, RZ ;  /* 0x00000014281c7c10 */ /* 0x000fc6000ff5e0ff */
[----:B------:R-:W-:Y:S01]  /*11aa0*/  IMAD.IADD R25, R25, 0x1, R29 ;  /* 0x0000000119197824 */ /* 0x000fe200078e021d */
[----:B------:R-:W-:Y:S02]  /*11ab0*/  IADD3.X R29, R41, UR14, RZ, P2, !PT ;  /* 0x0000000e291d7c10 */ /* 0x000fe400097fe4ff */
[----:B----4-:R-:W-:Y:S01]  /*11ac0*/  SHF.R.S32.HI R9, RZ, 0x1f, R45 ;  /* 0x0000001fff097819 */ /* 0x010fe2000001142d */
[----:B-----5:R-:W-:Y:S02]  /*11ad0*/  IMAD R6, R27, R45, RZ ;  /* 0x0000002d1b067224 */ /* 0x020fe400078e02ff */
[----:B------:R-:W-:Y:S02]  /*11ae0*/  IMAD.WIDE.U32 R24, R45, R26, R24 ;  /* 0x0000001a2d187225 */ /* 0x000fe400078e0018 */
[----:B------:R1:W3:Y:S02]  /*11af0*/  LDG.E.CONSTANT R45, desc[UR6][R28.64] ;  /* 0x000000061c2d7981 */ /* 0x0002e4000c1e9900 */
[----:B------:R-:W-:-:S02]  /*11b00*/  IMAD R9, R26, R9, R6 ;  /* 0x000000091a097224 */ /* 0x000fc400078e0206 */
[----:B------:R-:W4:Y:S01]  /*11b10*/  LDG.E.64 R26, desc[UR6][R38.64+0x48] ;  /* 0x00004806261a7981 */ /* 0x000f22000c1e1b00 */
[----:B0-----:R-:W-:Y:S02]  /*11b20*/  IADD3 R40, P2, R28, UR20, RZ ;  /* 0x000000141c287c10 */ /* 0x001fe4000ff5e0ff */
[----:B------:R-:W-:Y:S02]  /*11b30*/  SHF.R.S32.HI R47, RZ, 0x1f, R43 ;  /* 0x0000001fff2f7819 */ /* 0x000fe4000001142b */
[----:B------:R-:W-:Y:S02]  /*11b40*/  IADD3.X R41, R29, UR14, RZ, P2, !PT ;  /* 0x0000000e1d297c10 */ /* 0x000fe400097fe4ff */
[----:B------:R-:W-:-:S03]  /*11b50*/  IADD3 R25, R25, R9, RZ ;  /* 0x0000000919197210 */ /* 0x000fc60007ffe0ff */
[----:B------:R-:W5:Y:S01]  /*11b60*/  LDG.E.CONSTANT R9, desc[UR6][R40.64] ;  /* 0x0000000628097981 */ /* 0x000f62000c1e9900 */
[----:B--2---:R-:W-:-:S04]  /*11b70*/  IMAD R6, R31, R43, RZ ;  /* 0x0000002b1f067224 */ /* 0x004fc800078e02ff */
[----:B------:R-:W-:Y:S02]  /*11b80*/  IMAD R31, R30, R47, R6 ;  /* 0x0000002f1e1f7224 */ /* 0x000fe400078e0206 */
[----:B------:R-:W2:Y:S01]  /*11b90*/  LDG.E.64 R46, desc[UR6][R38.64+0x50] ;  /* 0x00005006262e7981 */ /* 0x000ea2000c1e1b00 */
[----:B------:R-:W-:Y:S01]  /*11ba0*/  IMAD.WIDE.U32 R24, R43, R30, R24 ;  /* 0x0000001e2b187225 */ /* 0x000fe200078e0018 */
[----:B-1----:R-:W-:-:S03]  /*11bb0*/  IADD3 R28, P2, R40, UR20, RZ ;  /* 0x00000014281c7c10 */ /* 0x002fc6000ff5e0ff */
[----:B------:R-:W-:Y:S01]  /*11bc0*/  IMAD.IADD R25, R25, 0x1, R31 ;  /* 0x0000000119197824 */ /* 0x000fe200078e021f */
[----:B------:R-:W-:-:S05]  /*11bd0*/  IADD3.X R29, R41, UR14, RZ, P2, !PT ;  /* 0x0000000e291d7c10 */ /* 0x000fca00097fe4ff */
[----:B------:R0:W2:Y:S01]  /*11be0*/  LDG.E.CONSTANT R41, desc[UR6][R28.64] ;  /* 0x000000061c297981 */ /* 0x0000a2000c1e9900 */
[----:B---3--:R-:W-:Y:S01]  /*11bf0*/  SHF.R.S32.HI R31, RZ, 0x1f, R45 ;  /* 0x0000001fff1f7819 */ /* 0x008fe2000001142d */
[----:B----4-:R-:W-:Y:S02]  /*11c00*/  IMAD R6, R27, R45, RZ ;  /* 0x0000002d1b067224 */ /* 0x010fe400078e02ff */
[----:B------:R-:W-:-:S04]  /*11c10*/  IMAD.WIDE.U32 R24, R45, R26, R24 ;  /* 0x0000001a2d187225 */ /* 0x000fc800078e0018 */
[----:B------:R-:W-:Y:S02]  /*11c20*/  IMAD R31, R26, R31, R6 ;  /* 0x0000001f1a1f7224 */ /* 0x000fe400078e0206 */
[----:B------:R-:W3:Y:S01]  /*11c30*/  LDG.E.64 R26, desc[UR6][R38.64+0x58] ;  /* 0x00005806261a7981 */ /* 0x000ee2000c1e1b00 */
[----:B------:R-:W-:Y:S01]  /*11c40*/  IADD3 R30, P2, R28, UR20, RZ ;  /* 0x000000141c1e7c10 */ /* 0x000fe2000ff5e0ff */
[----:B------:R-:W-:Y:S01]  /*11c50*/  IMAD.IADD R25, R25, 0x1, R31 ;  /* 0x0000000119197824 */ /* 0x000fe200078e021f */
[----:B-----5:R-:W-:Y:S02]  /*11c60*/  SHF.R.S32.HI R43, RZ, 0x1f, R9 ;  /* 0x0000001fff2b7819 */ /* 0x020fe40000011409 */
[----:B------:R-:W-:-:S05]  /*11c70*/  IADD3.X R31, R29, UR14, RZ, P2, !PT ;  /* 0x0000000e1d1f7c10 */ /* 0x000fca00097fe4ff */
[----:B------:R1:W4:Y:S01]  /*11c80*/  LDG.E.CONSTANT R45, desc[UR6][R30.64] ;  /* 0x000000061e2d7981 */ /* 0x000322000c1e9900 */
[----:B--2---:R-:W-:-:S04]  /*11c90*/  IMAD R6, R47, R9, RZ ;  /* 0x000000092f067224 */ /* 0x004fc800078e02ff */
[----:B------:R-:W-:Y:S02]  /*11ca0*/  IMAD R47, R46, R43, R6 ;  /* 0x0000002b2e2f7224 */ /* 0x000fe400078e0206 */
[----:B------:R-:W2:Y:S01]  /*11cb0*/  LDG.E.64 R42, desc[UR6][R38.64+0x60] ;  /* 0x00006006262a7981 */ /* 0x000ea2000c1e1b00 */
[----:B------:R-:W-:Y:S01]  /*11cc0*/  IMAD.WIDE.U32 R24, R9, R46, R24 ;  /* 0x0000002e09187225 */ /* 0x000fe200078e0018 */
[----:B0-----:R-:W-:Y:S02]  /*11cd0*/  IADD3 R28, P2, R30, UR20, RZ ;  /* 0x000000141e1c7c10 */ /* 0x001fe4000ff5e0ff */
[----:B------:R-:W-:Y:S02]  /*11ce0*/  SHF.R.S32.HI R9, RZ, 0x1f, R41 ;  /* 0x0000001fff097819 */ /* 0x000fe40000011429 */
[----:B------:R-:W-:Y:S02]  /*11cf0*/  IADD3 R25, R25, R47, RZ ;  /* 0x0000002f19197210 */ /* 0x000fe40007ffe0ff */
[----:B------:R-:W-:Y:S01]  /*11d00*/  IADD3.X R29, R31, UR14, RZ, P2, !PT ;  /* 0x0000000e1f1d7c10 */ /* 0x000fe200097fe4ff */
[----:B---3--:R-:W-:-:S02]  /*11d10*/  IMAD R6, R27, R41, RZ ;  /* 0x000000291b067224 */ /* 0x008fc400078e02ff */
[----:B------:R-:W-:-:S04]  /*11d20*/  IMAD.WIDE.U32 R24, R41, R26, R24 ;  /* 0x0000001a29187225 */ /* 0x000fc800078e0018 */
[----:B------:R-:W-:Y:S01]  /*11d30*/  IMAD R9, R26, R9, R6 ;  /* 0x000000091a097224 */ /* 0x000fe200078e0206 */
[----:B-1----:R-:W-:Y:S01]  /*11d40*/  IADD3 R30, P2, R28, UR20, RZ ;  /* 0x000000141c1e7c10 */ /* 0x002fe2000ff5e0ff */
[----:B------:R-:W3:Y:S02]  /*11d50*/  LDG.E.64 R26, desc[UR6][R38.64+0x68] ;  /* 0x00006806261a7981 */ /* 0x000ee4000c1e1b00 */
[----:B------:R-:W-:Y:S02]  /*11d60*/  IMAD.IADD R25, R25, 0x1, R9 ;  /* 0x0000000119197824 */ /* 0x000fe400078e0209 */
[----:B------:R-:W5:Y:S01]  /*11d70*/  LDG.E.CONSTANT R9, desc[UR6][R28.64] ;  /* 0x000000061c097981 */ /* 0x000f62000c1e9900 */
[----:B----4-:R-:W-:Y:S02]  /*11d80*/  SHF.R.S32.HI R41, RZ, 0x1f, R45 ;  /* 0x0000001fff297819 */ /* 0x010fe4000001142d */
[----:B------:R-:W-:-:S05]  /*11d90*/  IADD3.X R31, R29, UR14, RZ, P2, !PT ;  /* 0x0000000e1d1f7c10 */ /* 0x000fca00097fe4ff */
[----:B------:R-:W4:Y:S04]  /*11da0*/  LDG.E.CONSTANT R47, desc[UR6][R30.64] ;  /* 0x000000061e2f7981 */ /* 0x000f28000c1e9900 */
[----:B------:R-:W4:Y:S01]  /*11db0*/  LDG.E.64 R28, desc[UR6][R38.64+0x70] ;  /* 0x00007006261c7981 */ /* 0x000f22000c1e1b00 */
[----:B--2---:R-:W-:-:S04]  /*11dc0*/  IMAD R6, R43, R45, RZ ;  /* 0x0000002d2b067224 */ /* 0x004fc800078e02ff */
[----:B------:R-:W-:Y:S02]  /*11dd0*/  IMAD R41, R42, R41, R6 ;  /* 0x000000292a297224 */ /* 0x000fe400078e0206 */
[----:B------:R-:W-:Y:S01]  /*11de0*/  IMAD.WIDE.U32 R42, R45, R42, R24 ;  /* 0x0000002a2d2a7225 */ /* 0x000fe200078e0018 */
[----:B------:R-:W-:Y:S01]  /*11df0*/  IADD3 R24, P2, R30, UR20, RZ ;  /* 0x000000141e187c10 */ /* 0x000fe2000ff5e0ff */
[----:B------:R-:W2:Y:S03]  /*11e00*/  LDG.E.64 R44, desc[UR6][R38.64+0x78] ;  /* 0x00007806262c7981 */ /* 0x000ea6000c1e1b00 */
[----:B------:R-:W-:-:S05]  /*11e10*/  IADD3.X R25, R31, UR14, RZ, P2, !PT ;  /* 0x0000000e1f197c10 */ /* 0x000fca00097fe4ff */
[----:B------:R-:W2:Y:S01]  /*11e20*/  LDG.E.CONSTANT R49, desc[UR6][R24.64] ;  /* 0x0000000618317981 */ /* 0x000ea2000c1e9900 */
[----:B------:R-:W-:Y:S01]  /*11e30*/  IMAD.IADD R43, R43, 0x1, R41 ;  /* 0x000000012b2b7824 */ /* 0x000fe200078e0229 */
[----:B------:R-:W-:-:S04]  /*11e40*/  UIADD3 UR10, UP0, UR10, -0x10, URZ ;  /* 0xfffffff00a0a7890 */ /* 0x000fc8000ff1e03f */
[----:B------:R-:W-:Y:S02]  /*11e50*/  UIADD3.X UR11, UR11, -0x1, URZ, UP0, !UPT ;  /* 0xffffffff0b0b7890 */ /* 0x000fe400087fe43f */
[----:B------:R-:W-:Y:S01]  /*11e60*/  UISETP.GT.U32.AND UP0, UPT, UR10, 0xc, UPT ;  /* 0x0000000c0a00788c */ /* 0x000fe2000bf04070 */
[----:B-----5:R-:W-:Y:S01]  /*11e70*/  SHF.R.S32.HI R41, RZ, 0x1f, R9 ;  /* 0x0000001fff297819 */ /* 0x020fe20000011409 */
[----:B---3--:R-:W-:Y:S02]  /*11e80*/  IMAD R6, R27, R9, RZ ;  /* 0x000000091b067224 */ /* 0x008fe400078e02ff */
[----:B------:R-:W-:Y:S02]  /*11e90*/  UISETP.GT.AND.EX UP0, UPT, UR11, URZ, UPT, UP0 ;  /* 0x0000003f0b00728c */ /* 0x000fe4000bf04300 */
[----:B------:R-:W-:Y:S02]  /*11ea0*/  IMAD R41, R26, R41, R6 ;  /* 0x000000291a297224 */ /* 0x000fe400078e0206 */
[----:B------:R-:W-:Y:S01]  /*11eb0*/  IMAD.WIDE.U32 R26, R9, R26, R42 ;  /* 0x0000001a091a7225 */ /* 0x000fe200078e002a */
[----:B----4-:R-:W-:-:S04]  /*11ec0*/  SHF.R.S32.HI R9, RZ, 0x1f, R47 ;  /* 0x0000001fff097819 */ /* 0x010fc8000001142f */
[----:B------:R-:W-:Y:S01]  /*11ed0*/  IADD3 R27, R27, R41, RZ ;  /* 0x000000291b1b7210 */ /* 0x000fe20007ffe0ff */
[----:B------:R-:W-:Y:S01]  /*11ee0*/  IMAD R6, R29, R47, RZ ;  /* 0x0000002f1d067224 */ /* 0x000fe200078e02ff */
[----:B------:R-:W-:-:S03]  /*11ef0*/  PLOP3.LUT P3, PT, PT, PT, UP0, 0x80, 0x0 ;  /* 0x000000000000781c */ /* 0x000fc60003f6f008 */
[----:B------:R-:W-:Y:S02]  /*11f00*/  IMAD R29, R28, R9, R6 ;  /* 0x000000091c1d7224 */ /* 0x000fe400078e0206 */
[----:B------:R-:W-:Y:S01]  /*11f10*/  IMAD.WIDE.U32 R26, R47, R28, R26 ;  /* 0x0000001c2f1a7225 */ /* 0x000fe200078e001a */
[----:B------:R-:W-:Y:S01]  /*11f20*/  UIADD3 UR4, UP1, UR4, 0x10, URZ ;  /* 0x0000001004047890 */ /* 0x000fe2000ff3e03f */
[----:B------:R-:W-:Y:S02]  /*11f30*/  IADD3 R48, P2, R24, UR20, RZ ;  /* 0x0000001418307c10 */ /* 0x000fe4000ff5e0ff */
[----:B------:R-:W-:Y:S01]  /*11f40*/  IMAD.IADD R27, R27, 0x1, R29 ;  /* 0x000000011b1b7824 */ /* 0x000fe200078e021d */
[----:B------:R-:W-:Y:S01]  /*11f50*/  UIADD3.X UR5, URZ, UR5, URZ, UP1, !UPT ;  /* 0x000000053f057290 */ /* 0x000fe20008ffe43f */
[----:B--2---:R-:W-:Y:S01]  /*11f60*/  SHF.R.S32.HI R9, RZ, 0x1f, R49 ;  /* 0x0000001fff097819 */ /* 0x004fe20000011431 */
[----:B------:R-:W-:Y:S02]  /*11f70*/  IMAD R6, R45, R49, RZ ;  /* 0x000000312d067224 */ /* 0x000fe400078e02ff */
[----:B------:R-:W-:Y:S01]  /*11f80*/  IMAD.WIDE.U32 R26, R49, R44, R26 ;  /* 0x0000002c311a7225 */ /* 0x000fe200078e001a */
[----:B------:R-:W-:-:S03]  /*11f90*/  IADD3.X R49, R25, UR14, RZ, P2, !PT ;  /* 0x0000000e19317c10 */ /* 0x000fc600097fe4ff */
[----:B------:R-:W-:Y:S01]  /*11fa0*/  IMAD R9, R44, R9, R6 ;  /* 0x000000092c097224 */ /* 0x000fe200078e0206 */
[----:B------:R-:W-:-:S03]  /*11fb0*/  MOV R6, R26 ;  /* 0x0000001a00067202 */ /* 0x000fc60000000f00 */
[----:B------:R-:W-:Y:S01]  /*11fc0*/  IMAD.IADD R9, R27, 0x1, R9 ;  /* 0x000000011b097824 */ /* 0x000fe200078e0209 */
[----:B------:R-:W-:Y:S06]  /*11fd0*/  @P3 BRA `(.L_x_2694) ;  /* 0xfffffff4007c3947 */ /* 0x000fec000383ffff */
.L_x_2693:
        /* <DEDUP_REMOVED lines=10> */
[----:B------:R0:W2:Y:S03]  /*12080*/  LDG.E.CONSTANT R47, desc[UR6][R40.64] ;  /* 0x00000006282f7981 */ /* 0x0000a6000c1e9900 */
        /* <DEDUP_REMOVED lines=8> */
[----:B------:R-:W-:-:S05]  /*12110*/  IADD3.X R25, R49, UR14, RZ, P0, !PT ;  /* 0x0000000e31197c10 */ /* 0x000fca00087fe4ff */
[----:B------:R-:W5:Y:S01]  /*12120*/  LDG.E.CONSTANT R43, desc[UR6][R24.64] ;  /* 0x00000006182b7981 */ /* 0x000f62000c1e9900 */
[----:B0-----:R-:W-:Y:S01]  /*12130*/  MOV R41, R9 ;  /* 0x0000000900297202 */ /* 0x001fe20000000f00 */
[----:B------:R-:W-:Y:S01]  /*12140*/  IMAD.MOV.U32 R40, RZ, RZ, R6 ;  /* 0x000000ffff287224 */ /* 0x000fe200078e0006 */
[----:B--2---:R-:W-:-:S03]  /*12150*/  SHF.R.S32.HI R9, RZ, 0x1f, R47 ;  /* 0x0000001fff097819 */ /* 0x004fc6000001142f */
[----:B---3--:R-:W-:-:S04]  /*12160*/  IMAD.WIDE.U32 R40, R47, R30, R40 ;  /* 0x0000001e2f287225 */ /* 0x008fc800078e0028 */
[----:B------:R-:W-:-:S04]  /*12170*/  IMAD R47, R31, R47, RZ ;  /* 0x0000002f1f2f7224 */ /* 0x000fc800078e02ff */
[----:B------:R-:W-:Y:S01]  /*12180*/  IMAD R9, R30, R9, R47 ;  /* 0x000000091e097224 */ /* 0x000fe200078e022f */
[----:B------:R-:W-:Y:S01]  /*12190*/  IADD3 R30, P0, R24, UR20, RZ ;  /* 0x00000014181e7c10 */ /* 0x000fe2000ff1e0ff */
[----:B----4-:R-:W-:Y:S02]  /*121a0*/  IMAD R6, R29, R45, RZ ;  /* 0x0000002d1d067224 */ /* 0x010fe400078e02ff */
[----:B------:R-:W-:Y:S01]  /*121b0*/  IMAD.IADD R41, R41, 0x1, R9 ;  /* 0x0000000129297824 */ /* 0x000fe200078e0209 */
[----:B------:R-:W-:Y:S02]  /*121c0*/  SHF.R.S32.HI R9, RZ, 0x1f, R45 ;  /* 0x0000001fff097819 */ /* 0x000fe4000001142d */
[----:B------:R-:W-:Y:S02]  /*121d0*/  IADD3.X R31, R25, UR14, RZ, P0, !PT ;  /* 0x0000000e191f7c10 */ /* 0x000fe400087fe4ff */
[----:B------:R-:W2:Y:S01]  /*121e0*/  LDG.E.64 R24, desc[UR6][R38.64+0x18] ;  /* 0x0000180626187981 */ /* 0x000ea2000c1e1b00 */
[----:B------:R-:W-:-:S02]  /*121f0*/  IMAD R9, R28, R9, R6 ;  /* 0x000000091c097224 */ /* 0x000fc400078e0206 */
[----:B------:R-:W-:Y:S02]  /*12200*/  IMAD.WIDE.U32 R28, R45, R28, R40 ;  /* 0x0000001c2d1c7225 */ /* 0x000fe400078e0028 */
[----:B------:R-:W3:Y:S01]  /*12210*/  LDG.E.CONSTANT R45, desc[UR6][R30.64] ;  /* 0x000000061e2d7981 */ /* 0x000ee2000c1e9900 */
[----:B------:R-:W-:Y:S01]  /*12220*/  IADD3 R40, P0, R30, UR20, RZ ;  /* 0x000000141e287c10 */ /* 0x000fe2000ff1e0ff */
[----:B-----5:R-:W-:Y:S01]  /*12230*/  IMAD R6, R27, R43, RZ ;  /* 0x0000002b1b067224 */ /* 0x020fe200078e02ff */
[----:B------:R-:W-:Y:S02]  /*12240*/  SHF.R.S32.HI R47, RZ, 0x1f, R43 ;  /* 0x0000001fff2f7819 */ /* 0x000fe4000001142b */
[----:B------:R-:W-:Y:S01]  /*12250*/  IADD3.X R41, R31, UR14, RZ, P0, !PT ;  /* 0x0000000e1f297c10 */ /* 0x000fe200087fe4ff */
[----:B------:R-:W-:Y:S02]  /*12260*/  IMAD.IADD R29, R29, 0x1, R9 ;  /* 0x000000011d1d7824 */ /* 0x000fe400078e0209 */
[----:B------:R-:W-:-:S02]  /*12270*/  IMAD R49, R26, R47, R6 ;  /* 0x0000002f1a317224 */ /* 0x000fc400078e0206 */
[----:B------:R-:W4:Y:S04]  /*12280*/  LDG.E.CONSTANT R9, desc[UR6][R40.64] ;  /* 0x0000000628097981 */ /* 0x000f28000c1e9900 */
[----:B------:R-:W5:Y:S01]  /*12290*/  LDG.E.64 R46, desc[UR6][R38.64+0x20] ;  /* 0x00002006262e7981 */ /* 0x000f62000c1e1b00 */
[----:B------:R-:W-:Y:S01]  /*122a0*/  IMAD.WIDE.U32 R26, R43, R26, R28 ;  /* 0x0000001a2b1a7225 */ /* 0x000fe200078e001c */
[----:B------:R-:W-:-:S04]  /*122b0*/  IADD3 R28, P0, R40, UR20, RZ ;  /* 0x00000014281c7c10 */ /* 0x000fc8000ff1e0ff */
[----:B------:R-:W-:Y:S02]  /*122c0*/  IADD3 R27, R27, R49, RZ ;  /* 0x000000311b1b7210 */ /* 0x000fe40007ffe0ff */
[----:B---3--:R-:W-:Y:S01]  /*122d0*/  SHF.R.S32.HI R29, RZ, 0x1f, R45 ;  /* 0x0000001fff1d7819 */ /* 0x008fe2000001142d */
[----:B--2---:R-:W-:-:S04]  /*122e0*/  IMAD R6, R25, R45, RZ ;  /* 0x0000002d19067224 */ /* 0x004fc800078e02ff */
[----:B------:R-:W-:Y:S01]  /*122f0*/  IMAD R31, R24, R29, R6 ;  /* 0x0000001d181f7224 */ /* 0x000fe200078e0206 */
[----:B------:R-:W-:Y:S01]  /*12300*/  IADD3.X R29, R41, UR14, RZ, P0, !PT ;  /* 0x0000000e291d7c10 */ /* 0x000fe200087fe4ff */
[----:B------:R-:W-:Y:S01]  /*12310*/  IMAD.WIDE.U32 R24, R45, R24, R26 ;  /* 0x000000182d187225 */ /* 0x000fe200078e001a */
[----:B------:R-:W-:Y:S01]  /*12320*/  IADD3 R30, P0, R28, UR20, RZ ;  /* 0x000000141c1e7c10 */ /* 0x000fe2000ff1e0ff */
[----:B------:R-:W2:Y:S04]  /*12330*/  LDG.E.64 R26, desc[UR6][R38.64+0x28] ;  /* 0x00002806261a7981 */ /* 0x000ea8000c1e1b00 */
[----:B------:R-:W3:Y:S01]  /*12340*/  LDG.E.CONSTANT R41, desc[UR6][R28.64] ;  /* 0x000000061c297981 */ /* 0x000ee2000c1e9900 */
[----:B----4-:R-:W-:Y:S01]  /*12350*/  SHF.R.S32.HI R43, RZ, 0x1f, R9 ;  /* 0x0000001fff2b7819 */ /* 0x010fe20000011409 */
[----:B------:R-:W-:Y:S01]  /*12360*/  IMAD.IADD R25, R25, 0x1, R31 ;  /* 0x0000000119197824 */ /* 0x000fe200078e021f */
[----:B------:R-:W-:Y:S01]  /*12370*/  IADD3.X R31, R29, UR14, RZ, P0, !PT ;  /* 0x0000000e1d1f7c10 */ /* 0x000fe200087fe4ff */
[----:B-----5:R-:W-:Y:S01]  /*12380*/  IMAD R6, R47, R9, RZ ;  /* 0x000000092f067224 */ /* 0x020fe200078e02ff */
[----:B------:R-:W4:Y:S03]  /*12390*/  LDG.E.64 R44, desc[UR6][R38.64+0x38] ;  /* 0x00003806262c7981 */ /* 0x000f26000c1e1b00 */
[----:B------:R-:W-:-:S02]  /*123a0*/  IMAD R43, R46, R43, R6 ;  /* 0x0000002b2e2b7224 */ /* 0x000fc400078e0206 */
[----:B------:R-:W-:Y:S01]  /*123b0*/  IMAD.WIDE.U32 R46, R9, R46, R24 ;  /* 0x0000002e092e7225 */ /* 0x000fe200078e0018 */
[----:B------:R-:W-:Y:S01]  /*123c0*/  IADD3 R24, P0, R30, UR20, RZ ;  /* 0x000000141e187c10 */ /* 0x000fe2000ff1e0ff */
[----:B------:R-:W5:Y:S04]  /*123d0*/  LDG.E.CONSTANT R9, desc[UR6][R30.64] ;  /* 0x000000061e097981 */ /* 0x000f68000c1e9900 */
[----:B------:R-:W4:Y:S01]  /*123e0*/  LDG.E.64 R28, desc[UR6][R38.64+0x30] ;  /* 0x00003006261c7981 */ /* 0x000f22000c1e1b00 */
[----:B------:R-:W-:-:S05]  /*123f0*/  IADD3.X R25, R31, UR14, RZ, P0, !PT ;  /* 0x0000000e1f197c10 */ /* 0x000fca00087fe4ff */
[----:B------:R-:W4:Y:S01]  /*12400*/  LDG.E.CONSTANT R49, desc[UR6][R24.64] ;  /* 0x0000000618317981 */ /* 0x000f22000c1e9900 */
[----:B------:R-:W-:Y:S01]  /*12410*/  IMAD.IADD R47, R47, 0x1, R43 ;  /* 0x000000012f2f7824 */ /* 0x000fe200078e022b */
[----:B------:R-:W-:Y:S01]  /*12420*/  IADD3 R48, P2, R24, UR20, RZ ;  /* 0x0000001418307c10 */ /* 0x000fe2000ff5e0ff */
[----:B------:R-:W-:Y:S01]  /*12430*/  UIADD3 UR10, UP1, UR10, -0x8, URZ ;  /* 0xfffffff80a0a7890 */ /* 0x000fe2000ff3e03f */
[----:B------:R-:W-:Y:S01]  /*12440*/  PLOP3.LUT P0, PT, PT, PT, PT, 0x8, 0x0 ;  /* 0x000000000000781c */ /* 0x000fe20003f0e170 */
[----:B------:R-:W-:Y:S02]  /*12450*/  UIADD3 UR4, UP0, UR4, 0x8, URZ ;  /* 0x0000000804047890 */ /* 0x000fe4000ff1e03f */
[----:B------:R-:W-:Y:S02]  /*12460*/  UIADD3.X UR11, UR11, -0x1, URZ, UP1, !UPT ;  /* 0xffffffff0b0b7890 */ /* 0x000fe40008ffe43f */
[----:B------:R-:W-:Y:S01]  /*12470*/  UIADD3.X UR5, URZ, UR5, URZ, UP0, !UPT ;  /* 0x000000053f057290 */ /* 0x000fe200087fe43f */
[----:B---3--:R-:W-:Y:S01]  /*12480*/  SHF.R.S32.HI R43, RZ, 0x1f, R41 ;  /* 0x0000001fff2b7819 */ /* 0x008fe20000011429 */
[----:B--2---:R-:W-:-:S04]  /*12490*/  IMAD R6, R27, R41, RZ ;  /* 0x000000291b067224 */ /* 0x004fc800078e02ff */
[----:B------:R-:W-:Y:S02]  /*124a0*/  IMAD R43, R26, R43, R6 ;  /* 0x0000002b1a2b7224 */ /* 0x000fe400078e0206 */
[----:B------:R-:W-:-:S05]  /*124b0*/  IMAD.WIDE.U32 R26, R41, R26, R46 ;  /* 0x0000001a291a7225 */ /* 0x000fca00078e002e */
[----:B------:R-:W-:Y:S02]  /*124c0*/  IADD3 R27, R27, R43, RZ ;  /* 0x0000002b1b1b7210 */ /* 0x000fe40007ffe0ff */
[----:B-----5:R-:W-:Y:S01]  /*124d0*/  SHF.R.S32.HI R31, RZ, 0x1f, R9 ;  /* 0x0000001fff1f7819 */ /* 0x020fe20000011409 */
[----:B----4-:R-:W-:Y:S02]  /*124e0*/  IMAD R6, R29, R9, RZ ;  /* 0x000000091d067224 */ /* 0x010fe400078e02ff */
[----:B------:R-:W-:-:S04]  /*124f0*/  IMAD.WIDE.U32 R26, R9, R28, R26 ;  /* 0x0000001c091a7225 */ /* 0x000fc800078e001a */
[----:B------:R-:W-:Y:S01]  /*12500*/  IMAD R31, R28, R31, R6 ;  /* 0x0000001f1c1f7224 */ /* 0x000fe200078e0206 */
[----:B------:R-:W-:Y:S01]  /*12510*/  SHF.R.S32.HI R9, RZ, 0x1f, R49 ;  /* 0x0000001fff097819 */ /* 0x000fe20000011431 */
[----:B------:R-:W-:Y:S02]  /*12520*/  IMAD R6, R45, R49, RZ ;  /* 0x000000312d067224 */ /* 0x000fe400078e02ff */
[----:B------:R-:W-:Y:S02]  /*12530*/  IMAD.IADD R27, R27, 0x1, R31 ;  /* 0x000000011b1b7824 */ /* 0x000fe400078e021f */
[----:B------:R-:W-:Y:S02]  /*12540*/  IMAD R9, R44, R9, R6 ;  /* 0x000000092c097224 */ /* 0x000fe400078e0206 */
[----:B------:R-:W-:Y:S01]  /*12550*/  IMAD.WIDE.U32 R26, R49, R44, R26 ;  /* 0x0000002c311a7225 */ /* 0x000fe200078e001a */
[----:B------:R-:W-:-:S03]  /*12560*/  IADD3.X R49, R25, UR14, RZ, P2, !PT ;  /* 0x0000000e19317c10 */ /* 0x000fc600097fe4ff */
[----:B------:R-:W-:Y:S01]  /*12570*/  IMAD.IADD R9, R27, 0x1, R9 ;  /* 0x000000011b097824 */ /* 0x000fe200078e0209 */
[----:B------:R-:W-:-:S07]  /*12580*/  MOV R6, R26 ;  /* 0x0000001a00067202 */ /* 0x000fce0000000f00 */
.L_x_2695:
[----:B------:R-:W-:-:S04]  /*12590*/  ISETP.NE.U32.AND P2, PT, RZ, UR10, PT ;  /* 0x0000000aff007c0c */ /* 0x000fc8000bf45070 */
[----:B------:R-:W-:-:S13]  /*125a0*/  ISETP.NE.OR.EX P0, PT, RZ, UR11, P0, P2 ;  /* 0x0000000bff007c0c */ /* 0x000fda0008705720 */
[----:B------:R-:W-:Y:S05]  /*125b0*/  @!P0 BRA `(.L_x_2691) ;  /* 0x0000000000d08947 */ /* 0x000fea0003800000 */
.L_x_2692:
[----:B------:R-:W-:Y:S01]  /*125c0*/  ULEA UR12, UP0, UR4, UR24, 0x3 ;  /* 0x00000018040c7291 */ /* 0x000fe2000f80183f */
[----:B------:R-:W-:Y:S01]  /*125d0*/  MOV R38, R48 ;  /* 0x0000003000267202 */ /* 0x000fe20000000f00 */
[----:B------:R-:W-:Y:S02]  /*125e0*/  IMAD.MOV.U32 R39, RZ, RZ, R49 ;  /* 0x000000ffff277224 */ /* 0x000fe400078e0031 */
[----:B------:R-:W-:Y:S02]  /*125f0*/  ULEA.HI.X UR13, UR4, UR25, UR5, 0x3, UP0 ;  /* 0x00000019040d7291 */ /* 0x000fe400080f1c05 */
[----:B------:R-:W-:Y:S01]  /*12600*/  IMAD.U32 R24, RZ, RZ, UR12 ;  /* 0x0000000cff187e24 */ /* 0x000fe2000f8e00ff */
[----:B------:R0:W2:Y:S03]  /*12610*/  LDG.E.CONSTANT R43, desc[UR6][R38.64] ;  /* 0x00000006262b7981 */ /* 0x0000a6000c1e9900 */
[----:B------:R-:W-:-:S05]  /*12620*/  IMAD.U32 R25, RZ, RZ, UR13 ;  /* 0x0000000dff197e24 */ /* 0x000fca000f8e00ff */
[----:B------:R-:W3:Y:S01]  /*12630*/  LDG.E.64 R26, desc[UR6][R24.64] ;  /* 0x00000006181a7981 */ /* 0x000ee2000c1e1b00 */
[----:B------:R-:W-:-:S03]  /*12640*/  IADD3 R48, P0, R48, UR20, RZ ;  /* 0x0000001430307c10 */ /* 0x000fc6000ff1e0ff */
[----:B------:R-:W4:Y:S01]  /*12650*/  LDG.E.64 R28, desc[UR6][R24.64+0x8] ;  /* 0x00000806181c7981 */ /* 0x000f22000c1e1b00 */
[----:B------:R-:W-:Y:S02]  /*12660*/  IADD3.X R49, R49, UR14, RZ, P0, !PT ;  /* 0x0000000e31317c10 */ /* 0x000fe400087fe4ff */
[----:B------:R-:W-:Y:S01]  /*12670*/  IADD3 R30, P0, R48, UR20, RZ ;  /* 0x00000014301e7c10 */ /* 0x000fe2000ff1e0ff */
[----:B0-----:R-:W-:Y:S01]  /*12680*/  IMAD.MOV.U32 R38, RZ, RZ, R6 ;  /* 0x000000ffff267224 */ /* 0x001fe200078e0006 */
[----:B------:R-:W-:Y:S01]  /*12690*/  MOV R39, R9 ;  /* 0x0000000900277202 */ /* 0x000fe20000000f00 */
[----:B------:R-:W5:Y:S01]  /*126a0*/  LDG.E.CONSTANT R41, desc[UR6][R48.64] ;  /* 0x0000000630297981 */ /* 0x000f62000c1e9900 */
[----:B------:R-:W-:-:S03]  /*126b0*/  IADD3.X R31, R49, UR14, RZ, P0, !PT ;  /* 0x0000000e311f7c10 */ /* 0x000fc600087fe4ff */
[----:B------:R0:W4:Y:S04]  /*126c0*/  LDG.E.64 R44, desc[UR6][R24.64+0x18] ;  /* 0x00001806182c7981 */ /* 0x000128000c1e1b00 */
[----:B------:R-:W4:Y:S01]  /*126d0*/  LDG.E.CONSTANT R9, desc[UR6][R30.64] ;  /* 0x000000061e097981 */ /* 0x000f22000c1e9900 */
[----:B--2---:R-:W-:Y:S01]  /*126e0*/  SHF.R.S32.HI R51, RZ, 0x1f, R43 ;  /* 0x0000001fff337819 */ /* 0x004fe2000001142b */
[-C--:B---3--:R-:W-:Y:S02]  /*126f0*/  IMAD R27, R27, R43.reuse, RZ ;  /* 0x0000002b1b1b7224 */ /* 0x088fe400078e02ff */
[C---:B------:R-:W-:Y:S02]  /*12700*/  IMAD.WIDE.U32 R38, R26.reuse, R43, R38 ;  /* 0x0000002b1a267225 */ /* 0x040fe400078e0026 */
[----:B------:R-:W2:Y:S02]  /*12710*/  LDG.E.64 R42, desc[UR6][R24.64+0x10] ;  /* 0x00001006182a7981 */ /* 0x000ea4000c1e1b00 */
[----:B------:R-:W-:Y:S01]  /*12720*/  IMAD R51, R26, R51, R27 ;  /* 0x000000331a337224 */ /* 0x000fe200078e021b */
[----:B------:R-:W-:-:S04]  /*12730*/  IADD3 R26, P0, R30, UR20, RZ ;  /* 0x000000141e1a7c10 */ /* 0x000fc8000ff1e0ff */
[----:B------:R-:W-:-:S05]  /*12740*/  IADD3.X R27, R31, UR14, RZ, P0, !PT ;  /* 0x0000000e1f1b7c10 */ /* 0x000fca00087fe4ff */
[----:B------:R-:W3:Y:S01]  /*12750*/  LDG.E.CONSTANT R47, desc[UR6][R26.64] ;  /* 0x000000061a2f7981 */ /* 0x000ee2000c1e9900 */
[----:B-----5:R-:W-:Y:S01]  /*12760*/  SHF.R.S32.HI R49, RZ, 0x1f, R41 ;  /* 0x0000001fff317819 */ /* 0x020fe20000011429 */
[----:B----4-:R-:W-:Y:S01]  /*12770*/  IMAD R29, R29, R41, RZ ;  /* 0x000000291d1d7224 */ /* 0x010fe200078e02ff */
[----:B------:R-:W-:Y:S01]  /*12780*/  UIADD3 UR10, UP0, UR10, -0x4, URZ ;  /* 0xfffffffc0a0a7890 */ /* 0x000fe2000ff1e03f */
[----:B------:R-:W-:Y:S02]  /*12790*/  IMAD.IADD R39, R39, 0x1, R51 ;  /* 0x0000000127277824 */ /* 0x000fe400078e0233 */
[C---:B------:R-:W-:Y:S01]  /*127a0*/  IMAD R49, R28.reuse, R49, R29 ;  /* 0x000000311c317224 */ /* 0x040fe200078e021d */
[----:B------:R-:W-:Y:S01]  /*127b0*/  UIADD3.X UR11, UR11, -0x1, URZ, UP0, !UPT ;  /* 0xffffffff0b0b7890 */ /* 0x000fe200087fe43f */
[----:B------:R-:W-:Y:S01]  /*127c0*/  IMAD.WIDE.U32 R28, R28, R41, R38 ;  /* 0x000000291c1c7225 */ /* 0x000fe200078e0026 */
[----:B------:R-:W-:Y:S02]  /*127d0*/  SHF.R.S32.HI R6, RZ, 0x1f, R9 ;  /* 0x0000001fff067819 */ /* 0x000fe40000011409 */
[----:B------:R-:W-:Y:S01]  /*127e0*/  ISETP.NE.U32.AND P0, PT, RZ, UR10, PT ;  /* 0x0000000aff007c0c */ /* 0x000fe2000bf05070 */
[----:B------:R-:W-:-:S03]  /*127f0*/  IMAD.IADD R29, R29, 0x1, R49 ;  /* 0x000000011d1d7824 */ /* 0x000fc600078e0231 */
[----:B------:R-:W-:Y:S01]  /*12800*/  ISETP.NE.AND.EX P0, PT, RZ, UR11, PT, P0 ;  /* 0x0000000bff007c0c */ /* 0x000fe2000bf05300 */
[----:B------:R-:W-:Y:S01]  /*12810*/  UIADD3 UR4, UP0, UR4, 0x4, URZ ;  /* 0x0000000404047890 */ /* 0x000fe2000ff1e03f */
[----:B------:R-:W-:-:S03]  /*12820*/  IADD3 R48, P2, R26, UR20, RZ ;  /* 0x000000141a307c10 */ /* 0x000fc6000ff5e0ff */
[----:B------:R-:W-:Y:S01]  /*12830*/  UIADD3.X UR5, URZ, UR5, URZ, UP0, !UPT ;  /* 0x000000053f057290 */ /* 0x000fe200087fe43f */
[----:B------:R-:W-:Y:S01]  /*12840*/  IADD3.X R49, R27, UR14, RZ, P2, !PT ;  /* 0x0000000e1b317c10 */ /* 0x000fe200097fe4ff */
[-C--:B--2---:R-:W-:Y:S02]  /*12850*/  IMAD R31, R43, R9.reuse, RZ ;  /* 0x000000092b1f7224 */ /* 0x084fe400078e02ff */
[----:B0-----:R-:W-:-:S04]  /*12860*/  IMAD.WIDE.U32 R24, R42, R9, R28 ;  /* 0x000000092a187225 */ /* 0x001fc800078e001c */
[----:B------:R-:W-:-:S05]  /*12870*/  IMAD R31, R42, R6, R31 ;  /* 0x000000062a1f7224 */ /* 0x000fca00078e021f */
[----:B------:R-:W-:Y:S01]  /*12880*/  IADD3 R25, R25, R31, RZ ;  /* 0x0000001f19197210 */ /* 0x000fe20007ffe0ff */
[-C--:B---3--:R-:W-:Y:S01]  /*12890*/  IMAD R9, R45, R47.reuse, RZ ;  /* 0x0000002f2d097224 */ /* 0x088fe200078e02ff */
[----:B------:R-:W-:Y:S01]  /*128a0*/  SHF.R.S32.HI R6, RZ, 0x1f, R47 ;  /* 0x0000001fff067819 */ /* 0x000fe2000001142f */
[----:B------:R-:W-:-:S04]  /*128b0*/  IMAD.WIDE.U32 R24, R44, R47, R24 ;  /* 0x0000002f2c187225 */ /* 0x000fc800078e0018 */
[----:B------:R-:W-:Y:S02]  /*128c0*/  IMAD R9, R44, R6, R9 ;  /* 0x000000062c097224 */ /* 0x000fe400078e0209 */
[----:B------:R-:W-:Y:S02]  /*128d0*/  IMAD.MOV.U32 R6, RZ, RZ, R24 ;  /* 0x000000ffff067224 */ /* 0x000fe400078e0018 */
[----:B------:R-:W-:Y:S01]  /*128e0*/  IMAD.IADD R9, R25, 0x1, R9 ;  /* 0x0000000119097824 */ /* 0x000fe200078e0209 */
[----:B------:R-:W-:Y:S06]  /*128f0*/  @P0 BRA `(.L_x_2692) ;  /* 0xfffffffc00300947 */ /* 0x000fec000383ffff */
.L_x_2691:
        /* <DEDUP_REMOVED lines=32> */
[----:B------:R-:W-:Y:S01]  /*12b00*/  ULDC.64 UR10, c[0x0][0x238] ;  /* 0x00008e00000a7ab9 */ /* 0x000fe20000000a00 */
[----:B------:R-:W-:Y:S01]  /*12b10*/  UISETP.NE.U32.AND UP0, UPT, UR16, 0x2, UPT ;  /* 0x000000021000788c */ /* 0x000fe2000bf05070 */
[----:B------:R-:W2:Y:S01]  /*12b20*/  LDG.E.64 R26, desc[UR6][R24.64+0x8] ;  /* 0x00000806181a7981 */ /* 0x000ea2000c1e1b00 */
[----:B------:R-:W-:Y:S01]  /*12b30*/  UIMAD.WIDE.U32 UR4, UR4, UR18, UR10 ;  /* 0x00000012040472a5 */ /* 0x000fe2000f8e000a */
[----:B------:R-:W-:Y:S01]  /*12b40*/  IMAD.U32 R28, RZ, RZ, UR19 ;  /* 0x00000013ff1c7e24 */ /* 0x000fe2000f8e00ff */
[----:B------:R-:W-:-:S04]  /*12b50*/  UISETP.NE.AND.EX UP0, UPT, URZ, URZ, UPT, UP0 ;  /* 0x0000003f3f00728c */ /* 0x000fc8000bf05300 */
[----:B------:R-:W-:Y:S02]  /*12b60*/  IADD3 R20, P0, R20, UR4, RZ ;  /* 0x0000000414147c10 */ /* 0x000fe4000ff1e0ff */
[----:B------:R-:W-:Y:S02]  /*12b70*/  MOV R21, UR5 ;  /* 0x0000000500157c02 */ /* 0x000fe40008000f00 */
[----:B------:R-:W-:Y:S02]  /*12b80*/  PLOP3.LUT P2, PT, PT, PT, UP0, 0x80, 0x0 ;  /* 0x000000000000781c */ /* 0x000fe40003f4f008 */
[----:B------:R-:W-:Y:S01]  /*12b90*/  IADD3.X R23, R23, UR12, R21, P0, !PT ;  /* 0x0000000c17177c10 */ /* 0x000fe200087fe415 */
[----:B------:R-:W-:Y:S01]  /*12ba0*/  IMAD.U32 R21, RZ, RZ, UR18 ;  /* 0x00000012ff157e24 */ /* 0x000fe2000f8e00ff */
[----:B------:R-:W-:-:S04]  /*12bb0*/  LEA R22, P0, R20, UR14, 0x2 ;  /* 0x0000000e14167c11 */ /* 0x000fc8000f8010ff */
[----:B------:R-:W-:-:S05]  /*12bc0*/  LEA.HI.X R23, R20, UR15, R23, 0x2, P0 ;  /* 0x0000000f14177c11 */ /* 0x000fca00080f1417 */
[----:B------:R-:W3:Y:S01]  /*12bd0*/  LDG.E.CONSTANT R39, desc[UR6][R22.64] ;  /* 0x0000000616277981 */ /* 0x000ee2000c1e9900 */
[----:B------:R-:W-:-:S04]  /*12be0*/  @P2 LEA R20, P0, R21, R22, 0x2 ;  /* 0x0000001615142211 */ /* 0x000fc800078010ff */
        /* <DEDUP_REMOVED lines=19> */
.L_x_2690:
[----:B------:R-:W-:Y:S05]  /*12d20*/  BSYNC B0 ;  /* 0x0000000000007941 */ /* 0x000fea0003800000 */
.L_x_2689:
[----:B------:R-:W-:Y:S01]  /*12d30*/  VIADD R20, R36, 0x200 ;  /* 0x0000020024147836 */ /* 0x000fe20000000000 */
[----:B------:R-:W-:Y:S04]  /*12d40*/  BSSY B0, `(.L_x_2696) ;  /* 0x000019b000007945 */ /* 0x000fe80003800000 */
[----:B------:R-:W-:-:S13]  /*12d50*/  ISETP.GE.AND P0, PT, R20, UR9, PT ;  /* 0x0000000914007c0c */ /* 0x000fda000bf06270 */
[----:B------:R-:W-:Y:S05]  /*12d60*/  @P0 BRA `(.L_x_2697) ;  /* 0x0000001800600947 */ /* 0x000fea0003800000 */
[----:B------:R-:W-:Y:S01]  /*12d70*/  ULDC.64 UR10, c[0x0][0x228] ;  /* 0x00008a00000a7ab9 */ /* 0x000fe20000000a00 */
[----:B------:R-:W-:Y:S01]  /*12d80*/  ULDC.64 UR16, c[0x0][0x238] ;  /* 0x00008e0000107ab9 */ /* 0x000fe20000000a00 */
[----:B------:R-:W-:Y:S01]  /*12d90*/  UIADD3 UR4, UP0, UR10, -0x1, URZ ;  /* 0xffffffff0a047890 */ /* 0x000fe2000ff1e03f */
[----:B------:R-:W-:Y:S01]  /*12da0*/  HFMA2.MMA R0, -RZ, RZ, 0, 0 ;  /* 0x00000000ff007435 */ /* 0x000fe200000001ff */
        /* <DEDUP_REMOVED lines=37> */
.L_x_2701:
[----:B------:R-:W-:Y:S01]  /*13000*/  ULEA UR12, UP0, UR4, UR20, 0x3 ;  /* 0x00000014040c7291 */ /* 0x000fe2000f80183f */
[----:B------:R0:W2:Y:S03]  /*13010*/  LDG.E.CONSTANT R45, desc[UR6][R18.64] ;  /* 0x00000006122d7981 */ /* 0x0000a6000c1e9900 */
        /* <DEDUP_REMOVED lines=9> */
[----:B------:R-:W-:-:S04]  /*130b0*/  IADD3 R38, P2, R48, UR18, RZ ;  /* 0x0000001230267c10 */ /* 0x000fc8000ff5e0ff */
[----:B------:R-:W-:-:S05]  /*130c0*/  IADD3.X R39, R49, UR14, RZ, P2, !PT ;  /* 0x0000000e31277c10 */ /* 0x000fca00097fe4ff */
[----:B------:R1:W5:Y:S01]  /*130d0*/  LDG.E.CONSTANT R41, desc[UR6][R38.64] ;  /* 0x0000000626297981 */ /* 0x000362000c1e9900 */
[----:B0-----:R-:W-:-:S04]  /*130e0*/  IADD3 R18, P2, R38, UR18, RZ ;  /* 0x0000001226127c10 */ /* 0x001fc8000ff5e0ff */
[----:B------:R-:W-:Y:S01]  /*130f0*/  IADD3.X R19, R39, UR14, RZ, P2, !PT ;  /* 0x0000000e27137c10 */ /* 0x000fe200097fe4ff */
[----:B-1----:R-:W-:Y:S02]  /*13100*/  IMAD.MOV.U32 R38, RZ, RZ, R0 ;  /* 0x000000ffff267224 */ /* 0x002fe400078e0000 */
[----:B------:R-:W-:Y:S02]  /*13110*/  IMAD.MOV.U32 R39, RZ, RZ, R7 ;  /* 0x000000ffff277224 */ /* 0x000fe400078e0007 */
[----:B------:R0:W5:Y:S01]  /*13120*/  LDG.E.CONSTANT R7, desc[UR6][R18.64] ;  /* 0x0000000612077981 */ /* 0x000162000c1e9900 */
[----:B--2---:R-:W-:Y:S01]  /*13130*/  SHF.R.S32.HI R47, RZ, 0x1f, R45 ;  /* 0x0000001fff2f7819 */ /* 0x004fe2000001142d */
[----:B---3--:R-:W-:Y:S02]  /*13140*/  IMAD R29, R29, R45, RZ ;  /* 0x0000002d1d1d7224 */ /* 0x008fe400078e02ff */
[----:B------:R-:W-:-:S04]  /*13150*/  IMAD.WIDE.U32 R44, R45, R28, R38 ;  /* 0x0000001c2d2c7225 */ /* 0x000fc800078e0026 */
[----:B------:R-:W-:Y:S02]  /*13160*/  IMAD R47, R28, R47, R29 ;  /* 0x0000002f1c2f7224 */ /* 0x000fe400078e021d */
[----:B------:R-:W2:Y:S01]  /*13170*/  LDG.E.64 R28, desc[UR6][R30.64+0x18] ;  /* 0x000018061e1c7981 */ /* 0x000ea2000c1e1b00 */
[----:B------:R-:W-:Y:S02]  /*13180*/  IADD3 R38, P2, R18, UR18, RZ ;  /* 0x0000001212267c10 */ /* 0x000fe4000ff5e0ff */
[----:B------:R-:W-:Y:S01]  /*13190*/  IADD3 R45, R45, R47, RZ ;  /* 0x0000002f2d2d7210 */ /* 0x000fe20007ffe0ff */
[----:B----4-:R-:W-:Y:S01]  /*131a0*/  IMAD R0, R27, R43, RZ ;  /* 0x0000002b1b007224 */ /* 0x010fe200078e02ff */
[----:B------:R-:W-:Y:S02]  /*131b0*/  IADD3.X R39, R19, UR14, RZ, P2, !PT ;  /* 0x0000000e13277c10 */ /* 0x000fe400097fe4ff */
[----:B------:R-:W-:Y:S01]  /*131c0*/  SHF.R.S32.HI R47, RZ, 0x1f, R43 ;  /* 0x0000001fff2f7819 */ /* 0x000fe2000001142b */
[----:B------:R-:W-:-:S02]  /*131d0*/  IMAD.WIDE.U32 R44, R43, R26, R44 ;  /* 0x0000001a2b2c7225 */ /* 0x000fc400078e002c */
[----:B------:R1:W3:Y:S02]  /*131e0*/  LDG.E.CONSTANT R49, desc[UR6][R38.64] ;  /* 0x0000000626317981 */ /* 0x0002e4000c1e9900 */
[----:B------:R-:W-:Y:S02]  /*131f0*/  IMAD R47, R26, R47, R0 ;  /* 0x0000002f1a2f7224 */ /* 0x000fe400078e0200 */
[----:B------:R-:W4:Y:S01]  /*13200*/  LDG.E.64 R26, desc[UR6][R30.64+0x20] ;  /* 0x000020061e1a7981 */ /* 0x000f22000c1e1b00 */
[----:B------:R-:W-:Y:S01]  /*13210*/  IADD3 R42, P2, R38, UR18, RZ ;  /* 0x00000012262a7c10 */ /* 0x000fe2000ff5e0ff */
[----:B0-----:R-:W-:Y:S01]  /*13220*/  IMAD.IADD R19, R45, 0x1, R47 ;  /* 0x000000012d137824 */ /* 0x001fe200078e022f */
[----:B-----5:R-:W-:Y:S01]  /*13230*/  SHF.R.S32.HI R45, RZ, 0x1f, R41 ;  /* 0x0000001fff2d7819 */ /* 0x020fe20000011429 */
[----:B------:R-:W-:Y:S01]  /*13240*/  IMAD.MOV.U32 R18, RZ, RZ, R44 ;  /* 0x000000ffff127224 */ /* 0x000fe200078e002c */
[----:B------:R-:W-:Y:S01]  /*13250*/  IADD3.X R43, R39, UR14, RZ, P2, !PT ;  /* 0x0000000e272b7c10 */ /* 0x000fe200097fe4ff */
[----:B------:R-:W-:-:S02]  /*13260*/  IMAD R0, R23, R41, RZ ;  /* 0x0000002917007224 */ /* 0x000fc400078e02ff */
[----:B------:R-:W-:Y:S02]  /*13270*/  IMAD.WIDE.U32 R18, R41, R22, R18 ;  /* 0x0000001629127225 */ /* 0x000fe400078e0012 */
[----:B------:R0:W5:Y:S02]  /*13280*/  LDG.E.CONSTANT R41, desc[UR6][R42.64] ;  /* 0x000000062a297981 */ /* 0x000164000c1e9900 */
[----:B------:R-:W-:Y:S02]  /*13290*/  IMAD R45, R22, R45, R0 ;  /* 0x0000002d162d7224 */ /* 0x000fe400078e0200 */
[----:B------:R-:W5:Y:S01]  /*132a0*/  LDG.E.64 R22, desc[UR6][R30.64+0x28] ;  /* 0x000028061e167981 */ /* 0x000f62000c1e1b00 */
[----:B-1----:R-:W-:Y:S02]  /*132b0*/  IADD3 R38, P2, R42, UR18, RZ ;  /* 0x000000122a267c10 */ /* 0x002fe4000ff5e0ff */
[----:B------:R-:W-:Y:S02]  /*132c0*/  IADD3 R19, R19, R45, RZ ;  /* 0x0000002d13137210 */ /* 0x000fe40007ffe0ff */
[----:B------:R-:W-:-:S02]  /*132d0*/  IADD3.X R39, R43, UR14, RZ, P2, !PT ;  /* 0x0000000e2b277c10 */ /* 0x000fc400097fe4ff */
[----:B------:R-:W-:Y:S02]  /*132e0*/  SHF.R.S32.HI R45, RZ, 0x1f, R7 ;  /* 0x0000001fff2d7819 */ /* 0x000fe40000011407 */
[----:B0-----:R-:W-:Y:S01]  /*132f0*/  IADD3 R42, P2, R38, UR18, RZ ;  /* 0x00000012262a7c10 */ /* 0x001fe2000ff5e0ff */
[----:B--2---:R-:W-:Y:S02]  /*13300*/  IMAD R0, R29, R7, RZ ;  /* 0x000000071d007224 */ /* 0x004fe400078e02ff */
[----:B------:R-:W-:Y:S02]  /*13310*/  IMAD.WIDE.U32 R18, R7, R28, R18 ;  /* 0x0000001c07127225 */ /* 0x000fe400078e0012 */
[----:B------:R0:W2:Y:S02]  /*13320*/  LDG.E.CONSTANT R7, desc[UR6][R38.64] ;  /* 0x0000000626077981 */ /* 0x0000a4000c1e9900 */
[----:B------:R-:W-:Y:S02]  /*13330*/  IMAD R45, R28, R45, R0 ;  /* 0x0000002d1c2d7224 */ /* 0x000fe400078e0200 */
[----:B------:R-:W2:Y:S01]  /*13340*/  LDG.E.64 R28, desc[UR6][R30.64+0x30] ;  /* 0x000030061e1c7981 */ /* 0x000ea2000c1e1b00 */
[----:B------:R-:W-:Y:S01]  /*13350*/  IADD3.X R43, R39, UR14, RZ, P2, !PT ;  /* 0x0000000e272b7c10 */ /* 0x000fe200097fe4ff */
[----:B------:R-:W-:Y:S01]  /*13360*/  IMAD.IADD R19, R19, 0x1, R45 ;  /* 0x0000000113137824 */ /* 0x000fe200078e022d */
[----:B---3--:R-:W-:Y:S01]  /*13370*/  SHF.R.S32.HI R45, RZ, 0x1f, R49 ;  /* 0x0000001fff2d7819 */ /* 0x008fe20000011431 */
[----:B----4-:R-:W-:-:S02]  /*13380*/  IMAD R0, R27, R49, RZ ;  /* 0x000000311b007224 */ /* 0x010fc400078e02ff */
[----:B------:R2:W3:Y:S01]  /*13390*/  LDG.E.CONSTANT R47, desc[UR6][R42.64] ;  /* 0x000000062a2f7981 */ /* 0x0004e2000c1e9900 */
[----:B------:R-:W-:-:S04]  /*133a0*/  IMAD.WIDE.U32 R18, R49, R26, R18 ;  /* 0x0000001a31127225 */ /* 0x000fc800078e0012 */
[----:B------:R-:W-:Y:S02]  /*133b0*/  IMAD R45, R26, R45, R0 ;  /* 0x0000002d1a2d7224 */ /* 0x000fe400078e0200 */
[----:B------:R-:W4:Y:S01]  /*133c0*/  LDG.E.64 R26, desc[UR6][R30.64+0x38] ;  /* 0x000038061e1a7981 */ /* 0x000f22000c1e1b00 */
[----:B0-----:R-:W-:Y:S01]  /*133d0*/  IADD3 R38, P2, R42, UR18, RZ ;  /* 0x000000122a267c10 */ /* 0x001fe2000ff5e0ff */
[----:B------:R-:W-:Y:S01]  /*133e0*/  IMAD.IADD R19, R19, 0x1, R45 ;  /* 0x0000000113137824 */ /* 0x000fe200078e022d */
[----:B-----5:R-:W-:Y:S02]  /*133f0*/  SHF.R.S32.HI R45, RZ, 0x1f, R41 ;  /* 0x0000001fff2d7819 */ /* 0x020fe40000011429 */
[----:B------:R-:W-:Y:S01]  /*13400*/  IADD3.X R39, R43, UR14, RZ, P2, !PT ;  /* 0x0000000e2b277c10 */ /* 0x000fe200097fe4ff */
[----:B------:R-:W-:Y:S02]  /*13410*/  IMAD R0, R23, R41, RZ ;  /* 0x0000002917007224 */ /* 0x000fe400078e02ff */
[----:B------:R-:W-:-:S02]  /*13420*/  IMAD.WIDE.U32 R18, R41, R22, R18 ;  /* 0x0000001629127225 */ /* 0x000fc400078e0012 */
[----:B------:R3:W5:Y:S02]  /*13430*/  LDG.E.CONSTANT R49, desc[UR6][R38.64] ;  /* 0x0000000626317981 */ /* 0x000764000c1e9900 */
[----:B------:R-:W-:Y:S02]  /*13440*/  IMAD R45, R22, R45, R0 ;  /* 0x0000002d162d7224 */ /* 0x000fe400078e0200 */
[----:B------:R-:W5:Y:S01]  /*13450*/  LDG.E.64 R22, desc[UR6][R30.64+0x40] ;  /* 0x000040061e167981 */ /* 0x000f62000c1e1b00 */
[----:B------:R-:W-:Y:S02]  /*13460*/  IADD3 R40, P2, R38, UR18, RZ ;  /* 0x0000001226287c10 */ /* 0x000fe4000ff5e0ff */
[----:B------:R-:W-:Y:S02]  /*13470*/  IADD3 R19, R19, R45, RZ ;  /* 0x0000002d13137210 */ /* 0x000fe40007ffe0ff */
[----:B------:R-:W-:Y:S02]  /*13480*/  IADD3.X R41, R39, UR14, RZ, P2, !PT ;  /* 0x0000000e27297c10 */ /* 0x000fe400097fe4ff */
[----:B--2---:R-:W-:Y:S01]  /*13490*/  SHF.R.S32.HI R43, RZ, 0x1f, R7 ;  /* 0x0000001fff2b7819 */ /* 0x004fe20000011407 */
[----:B------:R-:W-:-:S02]  /*134a0*/  IMAD R0, R29, R7, RZ ;  /* 0x000000071d007224 */ /* 0x000fc400078e02ff */
[----:B------:R-:W-:Y:S02]  /*134b0*/  IMAD.WIDE.U32 R18, R7, R28, R18 ;  /* 0x0000001c07127225 */ /* 0x000fe400078e0012 */
[----:B------:R0:W2:Y:S02]  /*134c0*/  LDG.E.CONSTANT R7, desc[UR6][R40.64] ;  /* 0x0000000628077981 */ /* 0x0000a4000c1e9900 */
[----:B------:R-:W-:Y:S02]  /*134d0*/  IMAD R43, R28, R43, R0 ;  /* 0x0000002b1c2b7224 */ /* 0x000fe400078e0200 */
[----:B------:R-:W2:Y:S01]  /*134e0*/  LDG.E.64 R28, desc[UR6][R30.64+0x48] ;  /* 0x000048061e1c7981 */ /* 0x000ea2000c1e1b00 */
[----:B---3--:R-:W-:Y:S01]  /*134f0*/  SHF.R.S32.HI R39, RZ, 0x1f, R47 ;  /* 0x0000001fff277819 */ /* 0x008fe2000001142f */
[----:B------:R-:W-:Y:S01]  /*13500*/  IMAD.IADD R19, R19, 0x1, R43 ;  /* 0x0000000113137824 */ /* 0x000fe200078e022b */
[----:B------:R-:W-:Y:S01]  /*13510*/  IADD3 R38, P2, R40, UR18, RZ ;  /* 0x0000001228267c10 */ /* 0x000fe2000ff5e0ff */
[----:B----4-:R-:W-:-:S02]  /*13520*/  IMAD R27, R27, R47, RZ ;  /* 0x0000002f1b1b7224 */ /* 0x010fc400078e02ff */
[----:B------:R-:W-:-:S04]  /*13530*/  IMAD.WIDE.U32 R18, R47, R26, R18 ;  /* 0x0000001a2f127225 */ /* 0x000fc800078e0012 */
[----:B------:R-:W-:Y:S01]  /*13540*/  IMAD R27, R26, R39, R27 ;  /* 0x000000271a1b7224 */ /* 0x000fe200078e021b */
[----:B------:R-:W-:-:S03]  /*13550*/  IADD3.X R39, R41, UR14, RZ, P2, !PT ;  /* 0x0000000e29277c10 */ /* 0x000fc600097fe4ff */
[----:B------:R-:W-:Y:S02]  /*13560*/  IMAD.IADD R19, R19, 0x1, R27 ;  /* 0x0000000113137824 */ /* 0x000fe400078e021b */
[----:B------:R1:W3:Y:S01]  /*13570*/  LDG.E.CONSTANT R43, desc[UR6][R38.64] ;  /* 0x00000006262b7981 */ /* 0x0002e2000c1e9900 */
[----:B0-----:R-:W-:-:S03]  /*13580*/  IADD3 R40, P2, R38, UR18, RZ ;  /* 0x0000001226287c10 */ /* 0x001fc6000ff5e0ff */
[----:B------:R-:W4:Y:S01]  /*13590*/  LDG.E.64 R26, desc[UR6][R30.64+0x50] ;  /* 0x000050061e1a7981 */ /* 0x000f22000c1e1b00 */
[----:B------:R-:W-:Y:S01]  /*135a0*/  IADD3.X R41, R39, UR14, RZ, P2, !PT ;  /* 0x0000000e27297c10 */ /* 0x000fe200097fe4ff */
[----:B-----5:R-:W-:Y:S01]  /*135b0*/  IMAD R0, R23, R49, RZ ;  /* 0x0000003117007224 */ /* 0x020fe200078e02ff */
[----:B------:R-:W-:Y:S01]  /*135c0*/  SHF.R.S32.HI R45, RZ, 0x1f, R49 ;  /* 0x0000001fff2d7819 */ /* 0x000fe20000011431 */
[----:B------:R-:W-:Y:S02]  /*135d0*/  IMAD.WIDE.U32 R18, R49, R22, R18 ;  /* 0x0000001631127225 */ /* 0x000fe400078e0012 */
[----:B------:R3:W5:Y:S02]  /*135e0*/  LDG.E.CONSTANT R47, desc[UR6][R40.64] ;  /* 0x00000006282f7981 */ /* 0x000764000c1e9900 */
[----:B------:R-:W-:Y:S02]  /*135f0*/  IMAD R45, R22, R45, R0 ;  /* 0x0000002d162d7224 */ /* 0x000fe400078e0200 */
[----:B------:R-:W5:Y:S01]  /*13600*/  LDG.E.64 R22, desc[UR6][R30.64+0x58] ;  /* 0x000058061e167981 */ /* 0x000f62000c1e1b00 */
[----:B-1----:R-:W-:-:S02]  /*13610*/  IADD3 R38, P2, R40, UR18, RZ ;  /* 0x0000001228267c10 */ /* 0x002fc4000ff5e0ff */
[----:B------:R-:W-:Y:S02]  /*13620*/  IADD3 R19, R19, R45, RZ ;  /* 0x0000002d13137210 */ /* 0x000fe40007ffe0ff */
[----:B------:R-:W-:Y:S02]  /*13630*/  IADD3.X R39, R41, UR14, RZ, P2, !PT ;  /* 0x0000000e29277c10 */ /* 0x000fe400097fe4ff */
[----:B--2---:R-:W-:Y:S01]  /*13640*/  SHF.R.S32.HI R45, RZ, 0x1f, R7 ;  /* 0x0000001fff2d7819 */ /* 0x004fe20000011407 */
[----:B------:R-:W-:Y:S02]  /*13650*/  IMAD R0, R29, R7, RZ ;  /* 0x000000071d007224 */ /* 0x000fe400078e02ff */
[----:B------:R-:W-:Y:S02]  /*13660*/  IMAD.WIDE.U32 R18, R7, R28, R18 ;  /* 0x0000001c07127225 */ /* 0x000fe400078e0012 */
[----:B------:R0:W2:Y:S02]  /*13670*/  LDG.E.CONSTANT R7, desc[UR6][R38.64] ;  /* 0x0000000626077981 */ /* 0x0000a4000c1e9900 */
[----:B------:R-:W-:-:S02]  /*13680*/  IMAD R45, R28, R45, R0 ;  /* 0x0000002d1c2d7224 */ /* 0x000fc400078e0200 */
[----:B------:R-:W2:Y:S02]  /*13690*/  LDG.E.64 R28, desc[UR6][R30.64+0x60] ;  /* 0x000060061e1c7981 */ /* 0x000ea4000c1e1b00 */
[----:B------:R-:W-:Y:S01]  /*136a0*/  IMAD.IADD R19, R19, 0x1, R45 ;  /* 0x0000000113137824 */ /* 0x000fe200078e022d */
[----:B---3--:R-:W-:Y:S01]  /*136b0*/  SHF.R.S32.HI R41, RZ, 0x1f, R43 ;  /* 0x0000001fff297819 */ /* 0x008fe2000001142b */
[----:B----4-:R-:W-:Y:S02]  /*136c0*/  IMAD R0, R27, R43, RZ ;  /* 0x0000002b1b007224 */ /* 0x010fe400078e02ff */
[----:B------:R-:W-:-:S04]  /*136d0*/  IMAD.WIDE.U32 R18, R43, R26, R18 ;  /* 0x0000001a2b127225 */ /* 0x000fc800078e0012 */
[----:B------:R-:W-:Y:S01]  /*136e0*/  IMAD R41, R26, R41, R0 ;  /* 0x000000291a297224 */ /* 0x000fe200078e0200 */
[----:B------:R-:W-:-:S04]  /*136f0*/  IADD3 R26, P2, R38, UR18, RZ ;  /* 0x00000012261a7c10 */ /* 0x000fc8000ff5e0ff */
[----:B------:R-:W-:Y:S01]  /*13700*/  IADD3.X R27, R39, UR14, RZ, P2, !PT ;  /* 0x0000000e271b7c10 */ /* 0x000fe200097fe4ff */
[----:B-----5:R-:W-:Y:S01]  /*13710*/  IMAD R0, R23, R47, RZ ;  /* 0x0000002f17007224 */ /* 0x020fe200078e02ff */
[----:B0-----:R-:W-:Y:S01]  /*13720*/  SHF.R.S32.HI R39, RZ, 0x1f, R47 ;  /* 0x0000001fff277819 */ /* 0x001fe2000001142f */
[----:B------:R-:W-:Y:S01]  /*13730*/  IMAD.IADD R19, R19, 0x1, R41 ;  /* 0x0000000113137824 */ /* 0x000fe200078e0229 */
[----:B------:R-:W-:Y:S01]  /*13740*/  IADD3 R40, P2, R26, UR18, RZ ;  /* 0x000000121a287c10 */ /* 0x000fe2000ff5e0ff */
[----:B------:R2:W3:Y:S02]  /*13750*/  LDG.E.CONSTANT R43, desc[UR6][R26.64] ;  /* 0x000000061a2b7981 */ /* 0x0004e4000c1e9900 */
[----:B------:R-:W-:Y:S02]  /*13760*/  IMAD R45, R22, R39, R0 ;  /* 0x00000027162d7224 */ /* 0x000fe400078e0200 */
[----:B------:R-:W4:Y:S01]  /*13770*/  LDG.E.64 R38, desc[UR6][R30.64+0x68] ;  /* 0x000068061e267981 */ /* 0x000f22000c1e1b00 */
[----:B------:R-:W-:Y:S01]  /*13780*/  IMAD.WIDE.U32 R22, R47, R22, R18 ;  /* 0x000000162f167225 */ /* 0x000fe200078e0012 */
[----:B------:R-:W-:-:S02]  /*13790*/  IADD3.X R41, R27, UR14, RZ, P2, !PT ;  /* 0x0000000e1b297c10 */ /* 0x000fc400097fe4ff */
[----:B------:R-:W-:Y:S02]  /*137a0*/  IADD3 R18, P2, R40, UR18, RZ ;  /* 0x0000001228127c10 */ /* 0x000fe4000ff5e0ff */
[----:B------:R-:W-:Y:S01]  /*137b0*/  IADD3 R23, R23, R45, RZ ;  /* 0x0000002d17177210 */ /* 0x000fe20007ffe0ff */
[----:B------:R-:W5:Y:S04]  /*137c0*/  LDG.E.CONSTANT R47, desc[UR6][R40.64] ;  /* 0x00000006282f7981 */ /* 0x000f68000c1e9900 */
[----:B------:R-:W5:Y:S01]  /*137d0*/  LDG.E.64 R44, desc[UR6][R30.64+0x70] ;  /* 0x000070061e2c7981 */ /* 0x000f62000c1e1b00 */
[----:B------:R-:W-:Y:S02]  /*137e0*/  IADD3.X R19, R41, UR14, RZ, P2, !PT ;  /* 0x0000000e29137c10 */ /* 0x000fe400097fe4ff */
[----:B--2---:R-:W-:Y:S01]  /*137f0*/  SHF.R.S32.HI R27, RZ, 0x1f, R7 ;  /* 0x0000001fff1b7819 */ /* 0x004fe20000011407 */
[----:B------:R-:W-:-:S02]  /*13800*/  IMAD R0, R29, R7, RZ ;  /* 0x000000071d007224 */ /* 0x000fc400078e02ff */
[----:B------:R-:W2:Y:S02]  /*13810*/  LDG.E.CONSTANT R29, desc[UR6][R18.64] ;  /* 0x00000006121d7981 */ /* 0x000ea4000c1e9900 */
[----:B------:R-:W-:Y:S02]  /*13820*/  IMAD R0, R28, R27, R0 ;  /* 0x0000001b1c007224 */ /* 0x000fe400078e0200 */
[----:B------:R0:W2:Y:S01]  /*13830*/  LDG.E.64 R26, desc[UR6][R30.64+0x78] ;  /* 0x000078061e1a7981 */ /* 0x0000a2000c1e1b00 */
[----:B------:R-:W-:Y:S01]  /*13840*/  IMAD.WIDE.U32 R22, R7, R28, R22 ;  /* 0x0000001c07167225 */ /* 0x000fe200078e0016 */
[----:B------:R-:W-:-:S03]  /*13850*/  UIADD3 UR10, UP0, UR10, -0x10, URZ ;  /* 0xfffffff00a0a7890 */ /* 0x000fc6000ff1e03f */
[----:B------:R-:W-:Y:S01]  /*13860*/  IMAD.IADD R23, R23, 0x1, R0 ;  /* 0x0000000117177824 */ /* 0x000fe200078e0200 */
[----:B------:R-:W-:Y:S02]  /*13870*/  UIADD3.X UR11, UR11, -0x1, URZ, UP0, !UPT ;  /* 0xffffffff0b0b7890 */ /* 0x000fe400087fe43f */
[----:B------:R-:W-:-:S04]  /*13880*/  UISETP.GT.U32.AND UP0, UPT, UR10, 0xc, UPT ;  /* 0x0000000c0a00788c */ /* 0x000fc8000bf04070 */
[----:B------:R-:W-:Y:S01]  /*13890*/  UISETP.GT.AND.EX UP0, UPT, UR11, URZ, UPT, UP0 ;  /* 0x0000003f0b00728c */ /* 0x000fe2000bf04300 */
[----:B---3--:R-:W-:Y:S01]  /*138a0*/  SHF.R.S32.HI R7, RZ, 0x1f, R43 ;  /* 0x0000001fff077819 */ /* 0x008fe2000001142b */
[----:B----4-:R-:W-:Y:S02]  /*138b0*/  IMAD R0, R39, R43, RZ ;  /* 0x0000002b27007224 */ /* 0x010fe400078e02ff */
[----:B------:R-:W-:-:S04]  /*138c0*/  IMAD.WIDE.U32 R22, R43, R38, R22 ;  /* 0x000000262b167225 */ /* 0x000fc800078e0016 */
[----:B------:R-:W-:-:S04]  /*138d0*/  IMAD R7, R38, R7, R0 ;  /* 0x0000000726077224 */ /* 0x000fc800078e0200 */
[----:B------:R-:W-:Y:S01]  /*138e0*/  IMAD.IADD R23, R23, 0x1, R7 ;  /* 0x0000000117177824 */ /* 0x000fe200078e0207 */
[----:B-----5:R-:W-:Y:S01]  /*138f0*/  SHF.R.S32.HI R7, RZ, 0x1f, R47 ;  /* 0x0000001fff077819 */ /* 0x020fe2000001142f */
[----:B------:R-:W-:Y:S01]  /*13900*/  IMAD R0, R45, R47, RZ ;  /* 0x0000002f2d007224 */ /* 0x000fe200078e02ff */
[----:B------:R-:W-:Y:S01]  /*13910*/  PLOP3.LUT P3, PT, PT, PT, UP0, 0x80, 0x0 ;  /* 0x000000000000781c */ /* 0x000fe20003f6f008 */
[----:B------:R-:W-:-:S04]  /*13920*/  IMAD.WIDE.U32 R22, R47, R44, R22 ;  /* 0x0000002c2f167225 */ /* 0x000fc800078e0016 */
[----:B0-----:R-:W-:Y:S01]  /*13930*/  IMAD R31, R44, R7, R0 ;  /* 0x000000072c1f7224 */ /* 0x001fe200078e0200 */
[----:B------:R-:W-:Y:S01]  /*13940*/  UIADD3 UR4, UP1, UR4, 0x10, URZ ;  /* 0x0000001004047890 */ /* 0x000fe2000ff3e03f */
[----:B------:R-:W-:-:S03]  /*13950*/  IADD3 R18, P2, R18, UR18, RZ ;  /* 0x0000001212127c10 */ /* 0x000fc6000ff5e0ff */
[----:B------:R-:W-:Y:S01]  /*13960*/  IADD3 R23, R23, R31, RZ ;  /* 0x0000001f17177210 */ /* 0x000fe20007ffe0ff */
[----:B------:R-:W-:Y:S01]  /*13970*/  UIADD3.X UR5, URZ, UR5, URZ, UP1, !UPT ;  /* 0x000000053f057290 */ /* 0x000fe20008ffe43f */
[----:B------:R-:W-:Y:S02]  /*13980*/  IADD3.X R19, R19, UR14, RZ, P2, !PT ;  /* 0x0000000e13137c10 */ /* 0x000fe400097fe4ff */
[----:B--2---:R-:W-:Y:S01]  /*13990*/  SHF.R.S32.HI R7, RZ, 0x1f, R29 ;  /* 0x0000001fff077819 */ /* 0x004fe2000001141d */
[----:B------:R-:W-:Y:S02]  /*139a0*/  IMAD R0, R27, R29, RZ ;  /* 0x0000001d1b007224 */ /* 0x000fe400078e02ff */
[----:B------:R-:W-:-:S04]  /*139b0*/  IMAD.WIDE.U32 R22, R29, R26, R22 ;  /* 0x0000001a1d167225 */ /* 0x000fc800078e0016 */
[----:B------:R-:W-:Y:S02]  /*139c0*/  IMAD R7, R26, R7, R0 ;  /* 0x000000071a077224 */ /* 0x000fe400078e0200 */
[----:B------:R-:W-:Y:S02]  /*139d0*/  IMAD.MOV.U32 R0, RZ, RZ, R22 ;  /* 0x000000ffff007224 */ /* 0x000fe400078e0016 */
[----:B------:R-:W-:Y:S01]  /*139e0*/  IMAD.IADD R7, R23, 0x1, R7 ;  /* 0x0000000117077824 */ /* 0x000fe200078e0207 */
[----:B------:R-:W-:Y:S06]  /*139f0*/  @P3 BRA `(.L_x_2701) ;  /* 0xfffffff400803947 */ /* 0x000fec000383ffff */
.L_x_2700:
        /* <DEDUP_REMOVED lines=15> */
[----:B------:R-:W4:Y:S01]  /*13af0*/  LDG.E.CONSTANT R43, desc[UR6][R48.64] ;  /* 0x00000006302b7981 */ /* 0x000f22000c1e9900 */
[----:B------:R-:W-:-:S04]  /*13b00*/  IADD3 R38, P0, R48, UR18, RZ ;  /* 0x0000001230267c10 */ /* 0x000fc8000ff1e0ff */
[----:B------:R-:W-:Y:S02]  /*13b10*/  IADD3.X R39, R49, UR14, RZ, P0, !PT ;  /* 0x0000000e31277c10 */ /* 0x000fe400087fe4ff */
[----:B0-----:R-:W-:-:S03]  /*13b20*/  IADD3 R18, P0, R38, UR18, RZ ;  /* 0x0000001226127c10 */ /* 0x001fc6000ff1e0ff */
[----:B------:R0:W5:Y:S01]  /*13b30*/  LDG.E.CONSTANT R41, desc[UR6][R38.64] ;  /* 0x0000000626297981 */ /* 0x000162000c1e9900 */
[----:B------:R-:W-:Y:S02]  /*13b40*/  IADD3.X R19, R39, UR14, RZ, P0, !PT ;  /* 0x0000000e27137c10 */ /* 0x000fe400087fe4ff */
[----:B0-----:R-:W-:Y:S01]  /*13b50*/  MOV R39, R7 ;  /* 0x0000000700277202 */ /* 0x001fe20000000f00 */
[----:B------:R-:W-:Y:S02]  /*13b60*/  IMAD.MOV.U32 R38, RZ, RZ, R0 ;  /* 0x000000ffff267224 */ /* 0x000fe400078e0000 */
[----:B------:R-:W5:Y:S01]  /*13b70*/  LDG.E.CONSTANT R7, desc[UR6][R18.64] ;  /* 0x0000000612077981 */ /* 0x000f62000c1e9900 */
[----:B--2---:R-:W-:Y:S01]  /*13b80*/  SHF.R.S32.HI R47, RZ, 0x1f, R45 ;  /* 0x0000001fff2f7819 */ /* 0x004fe2000001142d */
[----:B---3--:R-:W-:Y:S02]  /*13b90*/  IMAD R29, R29, R45, RZ ;  /* 0x0000002d1d1d7224 */ /* 0x008fe400078e02ff */
[----:B------:R-:W-:-:S04]  /*13ba0*/  IMAD.WIDE.U32 R44, R45, R28, R38 ;  /* 0x0000001c2d2c7225 */ /* 0x000fc800078e0026 */
[----:B------:R-:W-:Y:S02]  /*13bb0*/  IMAD R47, R28, R47, R29 ;  /* 0x0000002f1c2f7224 */ /* 0x000fe400078e021d */
[----:B------:R-:W2:Y:S01]  /*13bc0*/  LDG.E.64 R28, desc[UR6][R30.64+0x18] ;  /* 0x000018061e1c7981 */ /* 0x000ea2000c1e1b00 */
[----:B------:R-:W-:Y:S01]  /*13bd0*/  IADD3 R38, P0, R18, UR18, RZ ;  /* 0x0000001212267c10 */ /* 0x000fe2000ff1e0ff */
[----:B------:R-:W-:Y:S01]  /*13be0*/  IMAD.IADD R45, R45, 0x1, R47 ;  /* 0x000000012d2d7824 */ /* 0x000fe200078e022f */
[----:B----4-:R-:W-:Y:S01]  /*13bf0*/  SHF.R.S32.HI R47, RZ, 0x1f, R43 ;  /* 0x0000001fff2f7819 */ /* 0x010fe2000001142b */
[----:B------:R-:W-:Y:S01]  /*13c00*/  IMAD R0, R27, R43, RZ ;  /* 0x0000002b1b007224 */ /* 0x000fe200078e02ff */
[----:B------:R-:W-:Y:S02]  /*13c10*/  IADD3.X R39, R19, UR14, RZ, P0, !PT ;  /* 0x0000000e13277c10 */ /* 0x000fe400087fe4ff */
[----:B------:R-:W3:Y:S01]  /*13c20*/  LDG.E.64 R18, desc[UR6][R30.64+0x20] ;  /* 0x000020061e127981 */ /* 0x000ee2000c1e1b00 */
[----:B------:R-:W-:-:S02]  /*13c30*/  IMAD R47, R26, R47, R0 ;  /* 0x0000002f1a2f7224 */ /* 0x000fc400078e0200 */
[----:B------:R-:W-:Y:S02]  /*13c40*/  IMAD.WIDE.U32 R26, R43, R26, R44 ;  /* 0x0000001a2b1a7225 */ /* 0x000fe400078e002c */
[----:B------:R0:W4:Y:S01]  /*13c50*/  LDG.E.CONSTANT R43, desc[UR6][R38.64] ;  /* 0x00000006262b7981 */ /* 0x000122000c1e9900 */
[----:B-----5:R-:W-:Y:S01]  /*13c60*/  SHF.R.S32.HI R45, RZ, 0x1f, R41 ;  /* 0x0000001fff2d7819 */ /* 0x020fe20000011429 */
[----:B------:R-:W-:Y:S02]  /*13c70*/  IMAD R0, R23, R41, RZ ;  /* 0x0000002917007224 */ /* 0x000fe400078e02ff */
[----:B------:R-:W-:Y:S02]  /*13c80*/  IMAD.IADD R27, R27, 0x1, R47 ;  /* 0x000000011b1b7824 */ /* 0x000fe400078e022f */
[----:B------:R-:W-:Y:S02]  /*13c90*/  IMAD R45, R22, R45, R0 ;  /* 0x0000002d162d7224 */ /* 0x000fe400078e0200 */
[----:B------:R-:W-:Y:S01]  /*13ca0*/  IMAD.WIDE.U32 R22, R41, R22, R26 ;  /* 0x0000001629167225 */ /* 0x000fe200078e001a */
[----:B------:R-:W-:-:S04]  /*13cb0*/  IADD3 R26, P0, R38, UR18, RZ ;  /* 0x00000012261a7c10 */ /* 0x000fc8000ff1e0ff */
[----:B------:R-:W-:Y:S02]  /*13cc0*/  IADD3.X R27, R39, UR14, RZ, P0, !PT ;  /* 0x0000000e271b7c10 */ /* 0x000fe400087fe4ff */
[----:B0-----:R-:W-:Y:S02]  /*13cd0*/  SHF.R.S32.HI R39, RZ, 0x1f, R7 ;  /* 0x0000001fff277819 */ /* 0x001fe40000011407 */
[----:B------:R-:W-:Y:S02]  /*13ce0*/  IADD3 R23, R23, R45, RZ ;  /* 0x0000002d17177210 */ /* 0x000fe40007ffe0ff */
[----:B------:R4:W5:Y:S01]  /*13cf0*/  LDG.E.CONSTANT R45, desc[UR6][R26.64] ;  /* 0x000000061a2d7981 */ /* 0x000962000c1e9900 */
[----:B------:R-:W-:-:S04]  /*13d00*/  IADD3 R40, P0, R26, UR18, RZ ;  /* 0x000000121a287c10 */ /* 0x000fc8000ff1e0ff */
[----:B------:R-:W-:Y:S01]  /*13d10*/  IADD3.X R41, R27, UR14, RZ, P0, !PT ;  /* 0x0000000e1b297c10 */ /* 0x000fe200087fe4ff */
[----:B--2---:R-:W-:-:S04]  /*13d20*/  IMAD R0, R29, R7, RZ ;  /* 0x000000071d007224 */ /* 0x004fc800078e02ff */
[----:B------:R-:W-:Y:S02]  /*13d30*/  IMAD R47, R28, R39, R0 ;  /* 0x000000271c2f7224 */ /* 0x000fe400078e0200 */
[----:B------:R-:W2:Y:S01]  /*13d40*/  LDG.E.64 R38, desc[UR6][R30.64+0x28] ;  /* 0x000028061e267981 */ /* 0x000ea2000c1e1b00 */
[----:B------:R-:W-:Y:S01]  /*13d50*/  IMAD.WIDE.U32 R28, R7, R28, R22 ;  /* 0x0000001c071c7225 */ /* 0x000fe200078e0016 */
[----:B------:R-:W-:Y:S02]  /*13d60*/  IADD3 R22, P0, R40, UR18, RZ ;  /* 0x0000001228167c10 */ /* 0x000fe4000ff1e0ff */
[----:B------:R5:W2:Y:S01]  /*13d70*/  LDG.E.CONSTANT R7, desc[UR6][R40.64] ;  /* 0x0000000628077981 */ /* 0x000aa2000c1e9900 */
[----:B------:R-:W-:Y:S01]  /*13d80*/  IMAD.IADD R29, R29, 0x1, R47 ;  /* 0x000000011d1d7824 */ /* 0x000fe200078e022f */
[----:B------:R-:W-:Y:S02]  /*13d90*/  IADD3.X R23, R41, UR14, RZ, P0, !PT ;  /* 0x0000000e29177c10 */ /* 0x000fe400087fe4ff */
[----:B------:R-:W2:Y:S01]  /*13da0*/  LDG.E.64 R46, desc[UR6][R30.64+0x30] ;  /* 0x000030061e2e7981 */ /* 0x000ea2000c1e1b00 */
[----:B----4-:R-:W-:Y:S01]  /*13db0*/  SHF.R.S32.HI R27, RZ, 0x1f, R43 ;  /* 0x0000001fff1b7819 */ /* 0x010fe2000001142b */
[----:B---3--:R-:W-:-:S02]  /*13dc0*/  IMAD R0, R19, R43, RZ ;  /* 0x0000002b13007224 */ /* 0x008fc400078e02ff */
[----:B------:R-:W3:Y:S02]  /*13dd0*/  LDG.E.CONSTANT R19, desc[UR6][R22.64] ;  /* 0x0000000616137981 */ /* 0x000ee4000c1e9900 */
[----:B------:R-:W-:Y:S02]  /*13de0*/  IMAD R0, R18, R27, R0 ;  /* 0x0000001b12007224 */ /* 0x000fe400078e0200 */
[----:B------:R-:W4:Y:S01]  /*13df0*/  LDG.E.64 R26, desc[UR6][R30.64+0x38] ;  /* 0x000038061e1a7981 */ /* 0x000f22000c1e1b00 */
[----:B------:R-:W-:-:S04]  /*13e00*/  IMAD.WIDE.U32 R28, R43, R18, R28 ;  /* 0x000000122b1c7225 */ /* 0x000fc800078e001c */
[----:B------:R-:W-:Y:S01]  /*13e10*/  IMAD.IADD R29, R29, 0x1, R0 ;  /* 0x000000011d1d7824 */ /* 0x000fe200078e0200 */
[----:B-----5:R-:W-:Y:S02]  /*13e20*/  SHF.R.S32.HI R41, RZ, 0x1f, R45 ;  /* 0x0000001fff297819 */ /* 0x020fe4000001142d */
[----:B------:R-:W-:Y:S01]  /*13e30*/  IADD3 R18, P2, R22, UR18, RZ ;  /* 0x0000001216127c10 */ /* 0x000fe2000ff5e0ff */
[----:B------:R-:W-:Y:S01]  /*13e40*/  UIADD3 UR10, UP1, UR10, -0x8, URZ ;  /* 0xfffffff80a0a7890 */ /* 0x000fe2000ff3e03f */
[----:B------:R-:W-:Y:S01]  /*13e50*/  PLOP3.LUT P0, PT, PT, PT, PT, 0x8, 0x0 ;  /* 0x000000000000781c */ /* 0x000fe20003f0e170 */
[----:B------:R-:W-:Y:S02]  /*13e60*/  UIADD3 UR4, UP0, UR4, 0x8, URZ ;  /* 0x0000000804047890 */ /* 0x000fe4000ff1e03f */
[----:B------:R-:W-:Y:S02]  /*13e70*/  UIADD3.X UR11, UR11, -0x1, URZ, UP1, !UPT ;  /* 0xffffffff0b0b7890 */ /* 0x000fe40008ffe43f */
[----:B------:R-:W-:Y:S01]  /*13e80*/  UIADD3.X UR5, URZ, UR5, URZ, UP0, !UPT ;  /* 0x000000053f057290 */ /* 0x000fe200087fe43f */
[----:B--2---:R-:W-:-:S02]  /*13e90*/  IMAD R0, R39, R45, RZ ;  /* 0x0000002d27007224 */ /* 0x004fc400078e02ff */
[----:B------:R-:W-:-:S04]  /*13ea0*/  IMAD.WIDE.U32 R28, R45, R38, R28 ;  /* 0x000000262d1c7225 */ /* 0x000fc800078e001c */
[----:B------:R-:W-:Y:S01]  /*13eb0*/  IMAD R41, R38, R41, R0 ;  /* 0x0000002926297224 */ /* 0x000fe200078e0200 */
[----:B------:R-:W-:Y:S01]  /*13ec0*/  SHF.R.S32.HI R39, RZ, 0x1f, R7 ;  /* 0x0000001fff277819 */ /* 0x000fe20000011407 */
[----:B------:R-:W-:-:S03]  /*13ed0*/  IMAD R0, R47, R7, RZ ;  /* 0x000000072f007224 */ /* 0x000fc600078e02ff */
[----:B------:R-:W-:Y:S01]  /*13ee0*/  IADD3 R29, R29, R41, RZ ;  /* 0x000000291d1d7210 */ /* 0x000fe20007ffe0ff */
[----:B------:R-:W-:Y:S02]  /*13ef0*/  IMAD R39, R46, R39, R0 ;  /* 0x000000272e277224 */ /* 0x000fe400078e0200 */
[----:B------:R-:W-:Y:S01]  /*13f00*/  IMAD.WIDE.U32 R28, R7, R46, R28 ;  /* 0x0000002e071c7225 */ /* 0x000fe200078e001c */
[----:B---3--:R-:W-:-:S03]  /*13f10*/  SHF.R.S32.HI R7, RZ, 0x1f, R19 ;  /* 0x0000001fff077819 */ /* 0x008fc60000011413 */
[----:B----4-:R-:W-:Y:S02]  /*13f20*/  IMAD R0, R27, R19, RZ ;  /* 0x000000131b007224 */ /* 0x010fe400078e02ff */
[----:B------:R-:W-:Y:S02]  /*13f30*/  IMAD.IADD R29, R29, 0x1, R39 ;  /* 0x000000011d1d7824 */ /* 0x000fe400078e0227 */
[----:B------:R-:W-:Y:S02]  /*13f40*/  IMAD R7, R26, R7, R0 ;  /* 0x000000071a077224 */ /* 0x000fe400078e0200 */
[----:B------:R-:W-:Y:S01]  /*13f50*/  IMAD.WIDE.U32 R26, R19, R26, R28 ;  /* 0x0000001a131a7225 */ /* 0x000fe200078e001c */
[----:B------:R-:W-:-:S03]  /*13f60*/  IADD3.X R19, R23, UR14, RZ, P2, !PT ;  /* 0x0000000e17137c10 */ /* 0x000fc600097fe4ff */
[----:B------:R-:W-:Y:S01]  /*13f70*/  IMAD.IADD R7, R27, 0x1, R7 ;  /* 0x000000011b077824 */ /* 0x000fe200078e0207 */
[----:B------:R-:W-:-:S07]  /*13f80*/  MOV R0, R26 ;  /* 0x0000001a00007202 */ /* 0x000fce0000000f00 */
.L_x_2702:
[----:B------:R-:W-:-:S04]  /*13f90*/  ISETP.NE.U32.AND P2, PT, RZ, UR10, PT ;  /* 0x0000000aff007c0c */ /* 0x000fc8000bf45070 */
[----:B------:R-:W-:-:S13]  /*13fa0*/  ISETP.NE.OR.EX P0, PT, RZ, UR11, P0, P2 ;  /* 0x0000000bff007c0c */ /* 0x000fda0008705720 */
[----:B------:R-:W-:Y:S05]  /*13fb0*/  @!P0 BRA `(.L_x_2698) ;  /* 0x0000000000c88947 */ /* 0x000fea0003800000 */
.L_x_2699:
[----:B------:R-:W-:Y:S01]  /*13fc0*/  ULEA UR12, UP0, UR4, UR22, 0x3 ;  /* 0x00000016040c7291 */ /* 0x000fe2000f80183f */
[----:B------:R0:W2:Y:S03]  /*13fd0*/  LDG.E.CONSTANT R43, desc[UR6][R18.64] ;  /* 0x00000006122b7981 */ /* 0x0000a6000c1e9900 */
        /* <DEDUP_REMOVED lines=18> */
[----:B------:R-:W-:-:S04]  /*14100*/  UIADD3 UR10, UP0, UR10, -0x4, URZ ;  /* 0xfffffffc0a0a7890 */ /* 0x000fc8000ff1e03f */
[----:B------:R-:W-:Y:S02]  /*14110*/  UIADD3.X UR11, UR11, -0x1, URZ, UP0, !UPT ;  /* 0xffffffff0b0b7890 */ /* 0x000fe400087fe43f */
[----:B------:R-:W-:-:S04]  /*14120*/  ISETP.NE.U32.AND P0, PT, RZ, UR10, PT ;  /* 0x0000000aff007c0c */ /* 0x000fc8000bf05070 */
[----:B------:R-:W-:Y:S01]  /*14130*/  ISETP.NE.AND.EX P0, PT, RZ, UR11, PT, P0 ;  /* 0x0000000bff007c0c */ /* 0x000fe2000bf05300 */
[----:B------:R-:W-:Y:S01]  /*14140*/  UIADD3 UR4, UP0, UR4, 0x4, URZ ;  /* 0x0000000404047890 */ /* 0x000fe2000ff1e03f */
[----:B-1----:R-:W-:-:S03]  /*14150*/  IADD3 R18, P2, R18, UR18, RZ ;  /* 0x0000001212127c10 */ /* 0x002fc6000ff5e0ff */
[----:B------:R-:W-:Y:S01]  /*14160*/  UIADD3.X UR5, URZ, UR5, URZ, UP0, !UPT ;  /* 0x000000053f057290 */ /* 0x000fe200087fe43f */
[----:B------:R-:W-:Y:S02]  /*14170*/  IADD3.X R19, R19, UR14, RZ, P2, !PT ;  /* 0x0000000e13137c10 */ /* 0x000fe400097fe4ff */
[----:B--2---:R-:W-:Y:S01]  /*14180*/  SHF.R.S32.HI R0, RZ, 0x1f, R43 ;  /* 0x0000001fff007819 */ /* 0x004fe2000001142b */
[----:B---3--:R-:W-:-:S04]  /*14190*/  IMAD.WIDE.U32 R50, R30, R43, R22 ;  /* 0x0000002b1e327225 */ /* 0x008fc800078e0016 */
[----:B------:R-:W-:-:S04]  /*141a0*/  IMAD R43, R31, R43, RZ ;  /* 0x0000002b1f2b7224 */ /* 0x000fc800078e02ff */
[----:B------:R-:W-:Y:S01]  /*141b0*/  IMAD R43, R30, R0, R43 ;  /* 0x000000001e2b7224 */ /* 0x000fe200078e022b */
[----:B-----5:R-:W-:Y:S01]  /*141c0*/  SHF.R.S32.HI R0, RZ, 0x1f, R47 ;  /* 0x0000001fff007819 */ /* 0x020fe2000001142f */
[-C--:B----4-:R-:W-:Y:S02]  /*141d0*/  IMAD R7, R29, R47.reuse, RZ ;  /* 0x0000002f1d077224 */ /* 0x090fe400078e02ff */
[----:B------:R-:W-:Y:S02]  /*141e0*/  IMAD.IADD R51, R51, 0x1, R43 ;  /* 0x0000000133337824 */ /* 0x000fe400078e022b */
[C---:B------:R-:W-:Y:S02]  /*141f0*/  IMAD R7, R28.reuse, R0, R7 ;  /* 0x000000001c077224 */ /* 0x040fe400078e0207 */
[----:B------:R-:W-:Y:S01]  /*14200*/  IMAD.WIDE.U32 R22, R28, R47, R50 ;  /* 0x0000002f1c167225 */ /* 0x000fe200078e0032 */
[----:B------:R-:W-:-:S04]  /*14210*/  SHF.R.S32.HI R0, RZ, 0x1f, R45 ;  /* 0x0000001fff007819 */ /* 0x000fc8000001142d */
[----:B------:R-:W-:Y:S01]  /*14220*/  IADD3 R23, R23, R7, RZ ;  /* 0x0000000717177210 */ /* 0x000fe20007ffe0ff */
[----:B------:R-:W-:-:S04]  /*14230*/  IMAD R7, R27, R45, RZ ;  /* 0x0000002d1b077224 */ /* 0x000fc800078e02ff */
[C---:B------:R-:W-:Y:S02]  /*14240*/  IMAD R7, R26.reuse, R0, R7 ;  /* 0x000000001a077224 */ /* 0x040fe400078e0207 */
[----:B------:R-:W-:Y:S01]  /*14250*/  IMAD.WIDE.U32 R22, R26, R45, R22 ;  /* 0x0000002d1a167225 */ /* 0x000fe200078e0016 */
[----:B------:R-:W-:-:S03]  /*14260*/  SHF.R.S32.HI R0, RZ, 0x1f, R49 ;  /* 0x0000001fff007819 */ /* 0x000fc60000011431 */
[----:B------:R-:W-:Y:S02]  /*14270*/  IMAD.IADD R23, R23, 0x1, R7 ;  /* 0x0000000117177824 */ /* 0x000fe400078e0207 */
[-C--:B------:R-:W-:Y:S02]  /*14280*/  IMAD R7, R41, R49.reuse, RZ ;  /* 0x0000003129077224 */ /* 0x080fe400078e02ff */
[----:B------:R-:W-:-:S04]  /*14290*/  IMAD.WIDE.U32 R22, R40, R49, R22 ;  /* 0x0000003128167225 */ /* 0x000fc800078e0016 */
[----:B------:R-:W-:Y:S01]  /*142a0*/  IMAD R7, R40, R0, R7 ;  /* 0x0000000028077224 */ /* 0x000fe200078e0207 */
[----:B------:R-:W-:-:S03]  /*142b0*/  MOV R0, R22 ;  /* 0x0000001600007202 */ /* 0x000fc60000000f00 */
[----:B------:R-:W-:Y:S01]  /*142c0*/  IMAD.IADD R7, R23, 0x1, R7 ;  /* 0x0000000117077824 */ /* 0x000fe200078e0207 */
[----:B------:R-:W-:Y:S06]  /*142d0*/  @P0 BRA `(.L_x_2699) ;  /* 0xfffffffc00380947 */ /* 0x000fec000383ffff */
.L_x_2698:
        /* <DEDUP_REMOVED lines=37> */
[----:B------:R-:W-:Y:S02]  /*14530*/  IADD3 R20, P0, R20, UR4, RZ ;  /* 0x0000000414147c10 */ /* 0x000fe4000ff1e0ff */
[----:B------:R-:W-:Y:S02]  /*14540*/  PLOP3.LUT P2, PT, PT, PT, UP0, 0x80, 0x0 ;  /* 0x000000000000781c */ /* 0x000fe40003f4f008 */
[----:B------:R-:W-:Y:S01]  /*14550*/  IADD3.X R25, R25, UR12, R21, P0, !PT ;  /* 0x0000000c19197c10 */ /* 0x000fe200087fe415 */
[----:B------:R-:W-:Y:S01]  /*14560*/  IMAD.U32 R21, RZ, RZ, UR16 ;  /* 0x00000010ff157e24 */ /* 0x000fe2000f8e00ff */
[----:B------:R-:W-:-:S04]  /*14570*/  LEA R22, P0, R20, UR18, 0x2 ;  /* 0x0000001214167c11 */ /* 0x000fc8000f8010ff */
[----:B------:R-:W-:Y:S02]  /*14580*/  LEA.HI.X R23, R20, UR19, R25, 0x2, P0 ;  /* 0x0000001314177c11 */ /* 0x000fe400080f1419 */
[----:B------:R-:W2:Y:S03]  /*14590*/  LDG.E.64 R24, desc[UR6][R18.64+0x8] ;  /* 0x0000080612187981 */ /* 0x000ea6000c1e1b00 */
[C---:B------:R-:W-:Y:S01]  /*145a0*/  @P2 LEA R20, P0, R21.reuse, R22, 0x2 ;  /* 0x0000001615142211 */ /* 0x040fe200078010ff */
[----:B------:R-:W3:Y:S03]  /*145b0*/  LDG.E.CONSTANT R29, desc[UR6][R22.64] ;  /* 0x00000006161d7981 */ /* 0x000ee6000c1e9900 */
[----:B------:R-:W-:Y:S02]  /*145c0*/  @P2 LEA.HI.X R21, R21, R23, R26, 0x2, P0 ;  /* 0x0000001715152211 */ /* 0x000fe400000f141a */
[----:B------:R0:W4:Y:S04]  /*145d0*/  @P2 LDG.E.64 R26, desc[UR6][R18.64+0x10] ;  /* 0x00001006121a2981 */ /* 0x000128000c1e1b00 */
[----:B------:R-:W5:Y:S01]  /*145e0*/  @P2 LDG.E.CONSTANT R21, desc[UR6][R20.64] ;  /* 0x0000000614152981 */ /* 0x000f62000c1e9900 */
[----:B0-----:R-:W-:-:S02]  /*145f0*/  IMAD.MOV.U32 R18, RZ, RZ, R0 ;  /* 0x000000ffff127224 */ /* 0x001fc400078e0000 */
[----:B------:R-:W-:Y:S01]  /*14600*/  IMAD.MOV.U32 R19, RZ, RZ, R7 ;  /* 0x000000ffff137224 */ /* 0x000fe200078e0007 */
[----:B---3--:R-:W-:Y:S01]  /*14610*/  SHF.R.S32.HI R31, RZ, 0x1f, R29 ;  /* 0x0000001fff1f7819 */ /* 0x008fe2000001141d */
[----:B--2---:R-:W-:Y:S02]  /*14620*/  IMAD R25, R25, R29, RZ ;  /* 0x0000001d19197224 */ /* 0x004fe400078e02ff */
[----:B------:R-:W-:-:S04]  /*14630*/  IMAD.WIDE.U32 R28, R29, R24, R18 ;  /* 0x000000181d1c7225 */ /* 0x000fc800078e0012 */
[----:B------:R-:W-:Y:S01]  /*14640*/  IMAD R25, R24, R31, R25 ;  /* 0x0000001f18197224 */ /* 0x000fe200078e0219 */
[----:B------:R-:W-:-:S03]  /*14650*/  MOV R0, R28 ;  /* 0x0000001c00007202 */ /* 0x000fc60000000f00 */
[----:B------:R-:W-:Y:S01]  /*14660*/  IMAD.IADD R7, R29, 0x1, R25 ;  /* 0x000000011d077824 */ /* 0x000fe200078e0219 */
[----:B-----5:R-:W-:Y:S01]  /*14670*/  @P2 SHF.R.S32.HI R23, RZ, 0x1f, R21 ;  /* 0x0000001fff172819 */ /* 0x020fe20000011415 */
[----:B----4-:R-:W-:Y:S02]  /*14680*/  @P2 IMAD R22, R27, R21, RZ ;  /* 0x000000151b162224 */ /* 0x010fe400078e02ff */
[----:B------:R-:W-:Y:S01]  /*14690*/  @P2 IMAD.MOV.U32 R18, RZ, RZ, R0 ;  /* 0x000000ffff122224 */ /* 0x000fe200078e0000 */
[----:B------:R-:W-:Y:S01]  /*146a0*/  @P2 MOV R19, R7 ;  /* 0x0000000700132202 */ /* 0x000fe20000000f00 */
[----:B------:R-:W-:Y:S02]  /*146b0*/  @P2 IMAD R23, R26, R23, R22 ;  /* 0x000000171a172224 */ /* 0x000fe400078e0216 */
[----:B------:R-:W-:-:S04]  /*146c0*/  @P2 IMAD.WIDE.U32 R26, R21, R26, R18 ;  /* 0x0000001a151a2225 */ /* 0x000fc800078e0012 */
[----:B------:R-:W-:Y:S02]  /*146d0*/  @P2 IMAD.IADD R7, R27, 0x1, R23 ;  /* 0x000000011b072824 */ /* 0x000fe400078e0217 */
[----:B------:R-:W-:-:S07]  /*146e0*/  @P2 IMAD.MOV.U32 R0, RZ, RZ, R26 ;  /* 0x000000ffff002224 */ /* 0x000fce00078e001a */
.L_x_2697:
[----:B------:R-:W-:Y:S05]  /*146f0*/  BSYNC B0 ;  /* 0x0000000000007941 */ /* 0x000fea0003800000 */
.L_x_2696:
[----:B------:R-:W-:Y:S01]  /*14700*/  IADD3 R18, R36, 0x280, RZ ;  /* 0x0000028024127810 */ /* 0x000fe20007ffe0ff */
[----:B------:R-:W-:Y:S01]  /*14710*/  ULDC.64 UR14, c[0x0][0x228] ;  /* 0x00008a00000e7ab9 */ /* 0x000fe20000000a00 */
[----:B------:R-:W-:Y:S02]  /*14720*/  BSSY B0, `(.L_x_2703) ;  /* 0x0000187000007945 */ /* 0x000fe40003800000 */
[----:B------:R-:W-:-:S13]  /*14730*/  ISETP.GE.AND P0, PT, R18, UR9, PT ;  /* 0x0000000912007c0c */ /* 0x000fda000bf06270 */
[----:B------:R-:W-:Y:S05]  /*14740*/  @P0 BRA `(.L_x_2704) ;  /* 0x0000001800100947 */ /* 0x000fea0003800000 */
[----:B------:R-:W-:Y:S01]  /*14750*/  UIADD3 UR4, UP0, UR14, -0x1, URZ ;  /* 0xffffffff0e047890 */ /* 0x000fe2000ff1e03f */
[----:B------:R-:W-:Y:S01]  /*14760*/  CS2R R32, SRZ ;  /* 0x0000000000207805 */ /* 0x000fe2000001ff00 */
        /* <DEDUP_REMOVED lines=37> */
.L_x_2708:
        /* <DEDUP_REMOVED lines=14> */
[----:B------:R1:W5:Y:S01]  /*14aa0*/  LDG.E.CONSTANT R43, desc[UR6][R46.64] ;  /* 0x000000062e2b7981 */ /* 0x000362000c1e9900 */
[----:B------:R-:W-:-:S04]  /*14ab0*/  IADD3 R44, P2, R46, UR20, RZ ;  /* 0x000000142e2c7c10 */ /* 0x000fc8000ff5e0ff */
[----:B------:R-:W-:-:S05]  /*14ac0*/  IADD3.X R45, R47, UR12, RZ, P2, !PT ;  /* 0x0000000c2f2d7c10 */ /* 0x000fca00097fe4ff */
[----:B------:R-:W5:Y:S01]  /*14ad0*/  LDG.E.CONSTANT R41, desc[UR6][R44.64] ;  /* 0x000000062c297981 */ /* 0x000f62000c1e9900 */
[----:B0-----:R-:W-:-:S04]  /*14ae0*/  IADD3 R16, P2, R44, UR20, RZ ;  /* 0x000000142c107c10 */ /* 0x001fc8000ff5e0ff */
[----:B------:R-:W-:-:S05]  /*14af0*/  IADD3.X R17, R45, UR12, RZ, P2, !PT ;  /* 0x0000000c2d117c10 */ /* 0x000fca00097fe4ff */
[----:B------:R-:W5:Y:S01]  /*14b00*/  LDG.E.CONSTANT R45, desc[UR6][R16.64] ;  /* 0x00000006102d7981 */ /* 0x000f62000c1e9900 */
[----:B--2---:R-:W-:Y:S01]  /*14b10*/  SHF.R.S32.HI R42, RZ, 0x1f, R31 ;  /* 0x0000001fff2a7819 */ /* 0x004fe2000001141f */
[----:B---3--:R-:W-:Y:S02]  /*14b20*/  IMAD R39, R39, R31, RZ ;  /* 0x0000001f27277224 */ /* 0x008fe400078e02ff */
[----:B------:R-:W-:Y:S02]  /*14b30*/  IMAD.WIDE.U32 R30, R31, R38, R32 ;  /* 0x000000261f1e7225 */ /* 0x000fe400078e0020 */
[----:B------:R-:W2:Y:S02]  /*14b40*/  LDG.E.64 R32, desc[UR6][R28.64+0x20] ;  /* 0x000020061c207981 */ /* 0x000ea4000c1e1b00 */
[----:B------:R-:W-:Y:S01]  /*14b50*/  IMAD R39, R38, R42, R39 ;  /* 0x0000002a26277224 */ /* 0x000fe200078e0227 */
[----:B------:R-:W-:Y:S01]  /*14b60*/  IADD3 R38, P2, R16, UR20, RZ ;  /* 0x0000001410267c10 */ /* 0x000fe2000ff5e0ff */
[----:B----4-:R-:W-:Y:S01]  /*14b70*/  IMAD R42, R27, R40, RZ ;  /* 0x000000281b2a7224 */ /* 0x010fe200078e02ff */
[----:B-1----:R-:W-:-:S02]  /*14b80*/  SHF.R.S32.HI R47, RZ, 0x1f, R40 ;  /* 0x0000001fff2f7819 */ /* 0x002fc40000011428 */
[----:B------:R-:W-:Y:S02]  /*14b90*/  IADD3 R31, R31, R39, RZ ;  /* 0x000000271f1f7210 */ /* 0x000fe40007ffe0ff */
[----:B------:R-:W-:Y:S01]  /*14ba0*/  IADD3.X R39, R17, UR12, RZ, P2, !PT ;  /* 0x0000000c11277c10 */ /* 0x000fe200097fe4ff */
[----:B------:R-:W-:Y:S01]  /*14bb0*/  IMAD R42, R26, R47, R42 ;  /* 0x0000002f1a2a7224 */ /* 0x000fe200078e022a */
[----:B------:R-:W3:Y:S01]  /*14bc0*/  LDG.E.64 R16, desc[UR6][R28.64+0x28] ;  /* 0x000028061c107981 */ /* 0x000ee2000c1e1b00 */
[----:B------:R-:W-:-:S03]  /*14bd0*/  IMAD.WIDE.U32 R26, R40, R26, R30 ;  /* 0x0000001a281a7225 */ /* 0x000fc600078e001e */
[----:B------:R0:W4:Y:S01]  /*14be0*/  LDG.E.CONSTANT R40, desc[UR6][R38.64] ;  /* 0x0000000626287981 */ /* 0x000122000c1e9900 */
[----:B------:R-:W-:Y:S01]  /*14bf0*/  IADD3 R30, P2, R38, UR20, RZ ;  /* 0x00000014261e7c10 */ /* 0x000fe2000ff5e0ff */
[----:B------:R-:W-:Y:S01]  /*14c00*/  IMAD.IADD R27, R27, 0x1, R42 ;  /* 0x000000011b1b7824 */ /* 0x000fe200078e022a */
[----:B-----5:R-:W-:Y:S01]  /*14c10*/  SHF.R.S32.HI R47, RZ, 0x1f, R43 ;  /* 0x0000001fff2f7819 */ /* 0x020fe2000001142b */
[----:B------:R-:W-:Y:S01]  /*14c20*/  IMAD R42, R25, R43, RZ ;  /* 0x0000002b192a7224 */ /* 0x000fe200078e02ff */
[----:B------:R-:W-:-:S03]  /*14c30*/  IADD3.X R31, R39, UR12, RZ, P2, !PT ;  /* 0x0000000c271f7c10 */ /* 0x000fc600097fe4ff */
[----:B------:R-:W-:Y:S02]  /*14c40*/  IMAD R42, R24, R47, R42 ;  /* 0x0000002f182a7224 */ /* 0x000fe400078e022a */
[----:B------:R-:W-:Y:S02]  /*14c50*/  IMAD.WIDE.U32 R24, R43, R24, R26 ;  /* 0x000000182b187225 */ /* 0x000fe400078e001a */
        /* <DEDUP_REMOVED lines=11> */
[----:B-1----:R-:W-:Y:S02]  /*14d10*/  SHF.R.S32.HI R31, RZ, 0x1f, R45 ;  /* 0x0000001fff1f7819 */ /* 0x002fe4000001142d */
[----:B------:R-:W-:Y:S01]  /*14d20*/  IADD3 R25, R25, R42, RZ ;  /* 0x0000002a19197210 */ /* 0x000fe20007ffe0ff */
[----:B--2---:R-:W-:-:S04]  /*14d30*/  IMAD R30, R33, R45, RZ ;  /* 0x0000002d211e7224 */ /* 0x004fc800078e02ff */
[----:B------:R-:W-:Y:S02]  /*14d40*/  IMAD R31, R32, R31, R30 ;  /* 0x0000001f201f7224 */ /* 0x000fe400078e021e */
[----:B------:R-:W-:Y:S01]  /*14d50*/  IMAD.WIDE.U32 R32, R45, R32, R24 ;  /* 0x000000202d207225 */ /* 0x000fe200078e0018 */
[----:B------:R-:W-:-:S04]  /*14d60*/  IADD3 R24, P2, R38, UR20, RZ ;  /* 0x0000001426187c10 */ /* 0x000fc8000ff5e0ff */
[----:B------:R-:W-:Y:S01]  /*14d70*/  IADD3.X R25, R39, UR12, RZ, P2, !PT ;  /* 0x0000000c27197c10 */ /* 0x000fe200097fe4ff */
[----:B------:R-:W-:Y:S02]  /*14d80*/  IMAD.IADD R33, R33, 0x1, R31 ;  /* 0x0000000121217824 */ /* 0x000fe400078e021f */
[----:B------:R-:W2:Y:S01]  /*14d90*/  LDG.E.64 R30, desc[UR6][R28.64+0x40] ;  /* 0x000040061c1e7981 */ /* 0x000ea2000c1e1b00 */
[----:B----4-:R-:W-:-:S03]  /*14da0*/  SHF.R.S32.HI R39, RZ, 0x1f, R40 ;  /* 0x0000001fff277819 */ /* 0x010fc60000011428 */
[----:B------:R0:W4:Y:S01]  /*14db0*/  LDG.E.CONSTANT R45, desc[UR6][R24.64] ;  /* 0x00000006182d7981 */ /* 0x000122000c1e9900 */
[----:B---3--:R-:W-:Y:S01]  /*14dc0*/  IMAD R17, R17, R40, RZ ;  /* 0x0000002811117224 */ /* 0x008fe200078e02ff */
[----:B0-----:R-:W-:-:S03]  /*14dd0*/  IADD3 R24, P2, R24, UR20, RZ ;  /* 0x0000001418187c10 */ /* 0x001fc6000ff5e0ff */
[----:B------:R-:W-:Y:S01]  /*14de0*/  IMAD R39, R16, R39, R17 ;  /* 0x0000002710277224 */ /* 0x000fe200078e0211 */
[----:B------:R-:W-:Y:S01]  /*14df0*/  IADD3.X R25, R25, UR12, RZ, P2, !PT ;  /* 0x0000000c19197c10 */ /* 0x000fe200097fe4ff */
[----:B------:R-:W-:Y:S02]  /*14e00*/  IMAD.WIDE.U32 R16, R40, R16, R32 ;  /* 0x0000001028107225 */ /* 0x000fe400078e0020 */
[----:B------:R-:W3:Y:S04]  /*14e10*/  LDG.E.64 R32, desc[UR6][R28.64+0x48] ;  /* 0x000048061c207981 */ /* 0x000ee8000c1e1b00 */
[----:B------:R-:W3:Y:S01]  /*14e20*/  LDG.E.CONSTANT R40, desc[UR6][R24.64] ;  /* 0x0000000618287981 */ /* 0x000ee2000c1e9900 */
[----:B------:R-:W-:Y:S01]  /*14e30*/  IADD3 R38, P2, R24, UR20, RZ ;  /* 0x0000001418267c10 */ /* 0x000fe2000ff5e0ff */
[----:B------:R-:W-:-:S03]  /*14e40*/  IMAD.IADD R17, R17, 0x1, R39 ;  /* 0x0000000111117824 */ /* 0x000fc600078e0227 */
[----:B------:R-:W-:Y:S01]  /*14e50*/  IADD3.X R39, R25, UR12, RZ, P2, !PT ;  /* 0x0000000c19277c10 */ /* 0x000fe200097fe4ff */
[----:B-----5:R-:W-:Y:S01]  /*14e60*/  IMAD R27, R27, R43, RZ ;  /* 0x0000002b1b1b7224 */ /* 0x020fe200078e02ff */
[----:B------:R-:W-:Y:S01]  /*14e70*/  SHF.R.S32.HI R47, RZ, 0x1f, R43 ;  /* 0x0000001fff2f7819 */ /* 0x000fe2000001142b */
[----:B------:R-:W-:Y:S02]  /*14e80*/  IMAD.WIDE.U32 R16, R43, R26, R16 ;  /* 0x0000001a2b107225 */ /* 0x000fe400078e0010 */
[----:B------:R-:W5:Y:S04]  /*14e90*/  LDG.E.CONSTANT R43, desc[UR6][R38.64] ;  /* 0x00000006262b7981 */ /* 0x000f68000c1e9900 */
[----:B------:R-:W5:Y:S01]  /*14ea0*/  LDG.E.64 R24, desc[UR6][R28.64+0x50] ;  /* 0x000050061c187981 */ /* 0x000f62000c1e1b00 */
[----:B------:R-:W-:Y:S01]  /*14eb0*/  IMAD R27, R26, R47, R27 ;  /* 0x0000002f1a1b7224 */ /* 0x000fe200078e021b */
[----:B------:R-:W-:-:S04]  /*14ec0*/  IADD3 R26, P2, R38, UR20, RZ ;  /* 0x00000014261a7c10 */ /* 0x000fc8000ff5e0ff */
[----:B------:R-:W-:Y:S02]  /*14ed0*/  IADD3 R17, R17, R27, RZ ;  /* 0x0000001b11117210 */ /* 0x000fe40007ffe0ff */
        /* <DEDUP_REMOVED lines=8> */
[----:B----4-:R-:W-:Y:S01]  /*14f60*/  SHF.R.S32.HI R23, RZ, 0x1f, R45 ;  /* 0x0000001fff177819 */ /* 0x010fe2000001142d */
[----:B--2---:R-:W-:Y:S02]  /*14f70*/  IMAD R22, R31, R45, RZ ;  /* 0x0000002d1f167224 */ /* 0x004fe400078e02ff */
[----:B------:R-:W-:-:S04]  /*14f80*/  IMAD.WIDE.U32 R16, R45, R30, R16 ;  /* 0x0000001e2d107225 */ /* 0x000fc800078e0010 */
[----:B------:R-:W-:-:S04]  /*14f90*/  IMAD R23, R30, R23, R22 ;  /* 0x000000171e177224 */ /* 0x000fc800078e0216 */
[----:B------:R-:W-:Y:S01]  /*14fa0*/  IMAD.IADD R17, R17, 0x1, R23 ;  /* 0x0000000111117824 */ /* 0x000fe200078e0217 */
[----:B---3--:R-:W-:Y:S01]  /*14fb0*/  SHF.R.S32.HI R23, RZ, 0x1f, R40 ;  /* 0x0000001fff177819 */ /* 0x008fe20000011428 */
[----:B------:R-:W-:-:S04]  /*14fc0*/  IMAD R22, R33, R40, RZ ;  /* 0x0000002821167224 */ /* 0x000fc800078e02ff */
[----:B------:R-:W-:Y:S01]  /*14fd0*/  IMAD R31, R32, R23, R22 ;  /* 0x00000017201f7224 */ /* 0x000fe200078e0216 */
[----:B------:R-:W-:-:S04]  /*14fe0*/  IADD3 R22, P2, R26, UR20, RZ ;  /* 0x000000141a167c10 */ /* 0x000fc8000ff5e0ff */
[----:B------:R-:W-:Y:S01]  /*14ff0*/  IADD3.X R23, R27, UR12, RZ, P2, !PT ;  /* 0x0000000c1b177c10 */ /* 0x000fe200097fe4ff */
[----:B------:R-:W-:Y:S01]  /*15000*/  IMAD.WIDE.U32 R16, R40, R32, R16 ;  /* 0x0000002028107225 */ /* 0x000fe200078e0010 */
[----:B------:R-:W2:Y:S01]  /*15010*/  LDG.E.64 R26, desc[UR6][R28.64+0x60] ;  /* 0x000060061c1a7981 */ /* 0x000ea2000c1e1b00 */
[----:B------:R-:W-:-:S03]  /*15020*/  IADD3 R30, P2, R22, UR20, RZ ;  /* 0x00000014161e7c10 */ /* 0x000fc6000ff5e0ff */
[----:B------:R-:W3:Y:S01]  /*15030*/  LDG.E.CONSTANT R33, desc[UR6][R22.64] ;  /* 0x0000000616217981 */ /* 0x000ee2000c1e9900 */
[----:B------:R-:W-:Y:S01]  /*15040*/  IADD3 R17, R17, R31, RZ ;  /* 0x0000001f11117210 */ /* 0x000fe20007ffe0ff */
[----:B-----5:R-:W-:Y:S01]  /*15050*/  IMAD R25, R25, R43, RZ ;  /* 0x0000002b19197224 */ /* 0x020fe200078e02ff */
[----:B------:R-:W-:Y:S02]  /*15060*/  SHF.R.S32.HI R45, RZ, 0x1f, R43 ;  /* 0x0000001fff2d7819 */ /* 0x000fe4000001142b */
[----:B------:R-:W-:Y:S01]  /*15070*/  IADD3.X R31, R23, UR12, RZ, P2, !PT ;  /* 0x0000000c171f7c10 */ /* 0x000fe200097fe4ff */
[----:B------:R-:W-:-:S04]  /*15080*/  IMAD.WIDE.U32 R42, R43, R24, R16 ;  /* 0x000000182b2a7225 */ /* 0x000fc800078e0010 */
[----:B------:R-:W-:Y:S01]  /*15090*/  IMAD R45, R24, R45, R25 ;  /* 0x0000002d182d7224 */ /* 0x000fe200078e0219 */
[----:B------:R-:W-:Y:S01]  /*150a0*/  IADD3 R24, P2, R30, UR20, RZ ;  /* 0x000000141e187c10 */ /* 0x000fe2000ff5e0ff */
[----:B------:R0:W4:Y:S04]  /*150b0*/  LDG.E.CONSTANT R47, desc[UR6][R30.64] ;  /* 0x000000061e2f7981 */ /* 0x000128000c1e9900 */
[----:B------:R-:W5:Y:S01]  /*150c0*/  LDG.E.64 R22, desc[UR6][R28.64+0x68] ;  /* 0x000068061c167981 */ /* 0x000f62000c1e1b00 */
[----:B------:R-:W-:Y:S01]  /*150d0*/  IADD3.X R25, R31, UR12, RZ, P2, !PT ;  /* 0x0000000c1f197c10 */ /* 0x000fe200097fe4ff */
[----:B------:R-:W-:Y:S01]  /*150e0*/  IMAD.IADD R43, R43, 0x1, R45 ;  /* 0x000000012b2b7824 */ /* 0x000fe200078e022d */
[----:B------:R-:W-:Y:S01]  /*150f0*/  IADD3 R16, P2, R24, UR20, RZ ;  /* 0x0000001418107c10 */ /* 0x000fe2000ff5e0ff */
[----:B------:R-:W5:Y:S01]  /*15100*/  LDG.E.64 R44, desc[UR6][R28.64+0x70] ;  /* 0x000070061c2c7981 */ /* 0x000f62000c1e1b00 */
[----:B------:R-:W-:Y:S01]  /*15110*/  SHF.R.S32.HI R51, RZ, 0x1f, R41 ;  /* 0x0000001fff337819 */ /* 0x000fe20000011429 */
[----:B------:R-:W-:-:S02]  /*15120*/  IMAD R32, R39, R41, RZ ;  /* 0x0000002927207224 */ /* 0x000fc400078e02ff */
[----:B------:R-:W5:Y:S01]  /*15130*/  LDG.E.CONSTANT R49, desc[UR6][R24.64] ;  /* 0x0000000618317981 */ /* 0x000f62000c1e9900 */
[----:B------:R-:W-:Y:S01]  /*15140*/  IADD3.X R17, R25, UR12, RZ, P2, !PT ;  /* 0x0000000c19117c10 */ /* 0x000fe200097fe4ff */
[----:B0-----:R-:W-:Y:S02]  /*15150*/  IMAD R31, R38, R51, R32 ;  /* 0x00000033261f7224 */ /* 0x001fe400078e0220 */
[----:B------:R-:W-:Y:S02]  /*15160*/  IMAD.WIDE.U32 R38, R41, R38, R42 ;  /* 0x0000002629267225 */ /* 0x000fe400078e002a */
[----:B------:R0:W5:Y:S04]  /*15170*/  LDG.E.CONSTANT R43, desc[UR6][R16.64] ;  /* 0x00000006102b7981 */ /* 0x000168000c1e9900 */
[----:B------:R-:W5:Y:S01]  /*15180*/  LDG.E.64 R40, desc[UR6][R28.64+0x78] ;  /* 0x000078061c287981 */ /* 0x000f62000c1e1b00 */
[----:B------:R-:W-:Y:S01]  /*15190*/  IMAD.IADD R39, R39, 0x1, R31 ;  /* 0x0000000127277824 */ /* 0x000fe200078e021f */
[----:B------:R-:W-:-:S04]  /*151a0*/  UIADD3 UR13, UP0, UR13, -0x10, URZ ;  /* 0xfffffff00d0d7890 */ /* 0x000fc8000ff1e03f */
[----:B------:R-:W-:Y:S02]  /*151b0*/  UIADD3.X UR18, UR18, -0x1, URZ, UP0, !UPT ;  /* 0xffffffff12127890 */ /* 0x000fe400087fe43f */
[----:B------:R-:W-:-:S04]  /*151c0*/  UISETP.GT.U32.AND UP0, UPT, UR13, 0xc, UPT ;  /* 0x0000000c0d00788c */ /* 0x000fc8000bf04070 */
[----:B------:R-:W-:-:S06]  /*151d0*/  UISETP.GT.AND.EX UP0, UPT, UR18, URZ, UPT, UP0 ;  /* 0x0000003f1200728c */ /* 0x000fcc000bf04300 */
[----:B------:R-:W-:Y:S01]  /*151e0*/  PLOP3.LUT P3, PT, PT, PT, UP0, 0x80, 0x0 ;  /* 0x000000000000781c */ /* 0x000fe20003f6f008 */
[----:B------:R-:W-:Y:S01]  /*151f0*/  UIADD3 UR4, UP1, UR4, 0x10, URZ ;  /* 0x0000001004047890 */ /* 0x000fe2000ff3e03f */
[----:B0-----:R-:W-:-:S03]  /*15200*/  IADD3 R16, P2, R16, UR20, RZ ;  /* 0x0000001410107c10 */ /* 0x001fc6000ff5e0ff */
[----:B------:R-:W-:Y:S01]  /*15210*/  UIADD3.X UR5, URZ, UR5, URZ, UP1, !UPT ;  /* 0x000000053f057290 */ /* 0x000fe20008ffe43f */
[----:B------:R-:W-:Y:S02]  /*15220*/  IADD3.X R17, R17, UR12, RZ, P2, !PT ;  /* 0x0000000c11117c10 */ /* 0x000fe400097fe4ff */
[----:B---3--:R-:W-:Y:S01]  /*15230*/  SHF.R.S32.HI R25, RZ, 0x1f, R33 ;  /* 0x0000001fff197819 */ /* 0x008fe20000011421 */
[----:B--2---:R-:W-:-:S04]  /*15240*/  IMAD R24, R27, R33, RZ ;  /* 0x000000211b187224 */ /* 0x004fc800078e02ff */
[----:B------:R-:W-:Y:S02]  /*15250*/  IMAD R27, R26, R25, R24 ;  /* 0x000000191a1b7224 */ /* 0x000fe400078e0218 */
[----:B------:R-:W-:-:S05]  /*15260*/  IMAD.WIDE.U32 R24, R33, R26, R38 ;  /* 0x0000001a21187225 */ /* 0x000fca00078e0026 */
[----:B------:R-:W-:Y:S02]  /*15270*/  IADD3 R25, R25, R27, RZ ;  /* 0x0000001b19197210 */ /* 0x000fe40007ffe0ff */
[----:B----4-:R-:W-:Y:S01]  /*15280*/  SHF.R.S32.HI R27, RZ, 0x1f, R47 ;  /* 0x0000001fff1b7819 */ /* 0x010fe2000001142f */
[----:B-----5:R-:W-:-:S04]  /*15290*/  IMAD R23, R23, R47, RZ ;  /* 0x0000002f17177224 */ /* 0x020fc800078e02ff */
[----:B------:R-:W-:Y:S02]  /*152a0*/  IMAD R27, R22, R27, R23 ;  /* 0x0000001b161b7224 */ /* 0x000fe400078e0217 */
[----:B------:R-:W-:Y:S01]  /*152b0*/  IMAD.WIDE.U32 R22, R47, R22, R24 ;  /* 0x000000162f167225 */ /* 0x000fe200078e0018 */
[----:B------:R-:W-:-:S03]  /*152c0*/  SHF.R.S32.HI R25, RZ, 0x1f, R49 ;  /* 0x0000001fff197819 */ /* 0x000fc60000011431 */
[----:B------:R-:W-:Y:S02]  /*152d0*/  IMAD.IADD R23, R23, 0x1, R27 ;  /* 0x0000000117177824 */ /* 0x000fe400078e021b */
[----:B------:R-:W-:Y:S02]  /*152e0*/  IMAD R24, R45, R49, RZ ;  /* 0x000000312d187224 */ /* 0x000fe400078e02ff */
[----:B------:R-:W-:-:S04]  /*152f0*/  IMAD.WIDE.U32 R22, R49, R44, R22 ;  /* 0x0000002c31167225 */ /* 0x000fc800078e0016 */
[----:B------:R-:W-:Y:S01]  /*15300*/  IMAD R27, R44, R25, R24 ;  /* 0x000000192c1b7224 */ /* 0x000fe200078e0218 */
[----:B------:R-:W-:Y:S01]  /*15310*/  SHF.R.S32.HI R25, RZ, 0x1f, R43 ;  /* 0x0000001fff197819 */ /* 0x000fe2000001142b */
[----:B------:R-:W-:Y:S02]  /*15320*/  IMAD R24, R41, R43, RZ ;  /* 0x0000002b29187224 */ /* 0x000fe400078e02ff */
[----:B------:R-:W-:Y:S02]  /*15330*/  IMAD.IADD R23, R23, 0x1, R27 ;  /* 0x0000000117177824 */ /* 0x000fe400078e021b */
[----:B------:R-:W-:Y:S02]  /*15340*/  IMAD R25, R40, R25, R24 ;  /* 0x0000001928197224 */ /* 0x000fe400078e0218 */
[----:B------:R-:W-:-:S05]  /*15350*/  IMAD.WIDE.U32 R32, R43, R40, R22 ;  /* 0x000000282b207225 */ /* 0x000fca00078e0016 */
[----:B------:R-:W-:Y:S01]  /*15360*/  IADD3 R33, R33, R25, RZ ;  /* 0x0000001921217210 */ /* 0x000fe20007ffe0ff */
[----:B------:R-:W-:Y:S06]  /*15370*/  @P3 BRA `(.L_x_2708) ;  /* 0xfffffff400903947 */ /* 0x000fec000383ffff */
.L_x_2707:
        /* <DEDUP_REMOVED lines=22> */
[----:B------:R0:W5:Y:S02]  /*154e0*/  LDG.E.CONSTANT R43, desc[UR6][R26.64] ;  /* 0x000000061a2b7981 */ /* 0x000164000c1e9900 */
[----:B0-----:R-:W-:-:S04]  /*154f0*/  IADD3 R26, P0, R26, UR20, RZ ;  /* 0x000000141a1a7c10 */ /* 0x001fc8000ff1e0ff */
[----:B------:R-:W-:Y:S02]  /*15500*/  IADD3.X R27, R27, UR12, RZ, P0, !PT ;  /* 0x0000000c1b1b7c10 */ /* 0x000fe400087fe4ff */
[----:B--2---:R-:W-:Y:S01]  /*15510*/  SHF.R.S32.HI R45, RZ, 0x1f, R47 ;  /* 0x0000001fff2d7819 */ /* 0x004fe2000001142f */
[----:B---3--:R-:W-:Y:S02]  /*15520*/  IMAD R31, R31, R47, RZ ;  /* 0x0000002f1f1f7224 */ /* 0x008fe400078e02ff */
[----:B------:R-:W-:Y:S02]  /*15530*/  IMAD.WIDE.U32 R32, R47, R30, R32 ;  /* 0x0000001e2f207225 */ /* 0x000fe400078e0020 */
[----:B------:R-:W2:Y:S02]  /*15540*/  LDG.E.64 R46, desc[UR6][R22.64+0x30] ;  /* 0x00003006162e7981 */ /* 0x000ea4000c1e1b00 */
[----:B------:R-:W-:Y:S02]  /*15550*/  IMAD R31, R30, R45, R31 ;  /* 0x0000002d1e1f7224 */ /* 0x000fe400078e021f */
[----:B----4-:R-:W-:-:S03]  /*15560*/  IMAD R29, R29, R39, RZ ;  /* 0x000000271d1d7224 */ /* 0x010fc600078e02ff */
[----:B------:R-:W-:Y:S02]  /*15570*/  IADD3 R33, R33, R31, RZ ;  /* 0x0000001f21217210 */ /* 0x000fe40007ffe0ff */
[----:B------:R-:W-:-:S05]  /*15580*/  SHF.R.S32.HI R31, RZ, 0x1f, R39 ;  /* 0x0000001fff1f7819 */ /* 0x000fca0000011427 */
[----:B------:R-:W-:Y:S02]  /*15590*/  IMAD R31, R28, R31, R29 ;  /* 0x0000001f1c1f7224 */ /* 0x000fe400078e021d */
[----:B------:R-:W-:Y:S01]  /*155a0*/  IMAD.WIDE.U32 R28, R39, R28, R32 ;  /* 0x0000001c271c7225 */ /* 0x000fe200078e0020 */
[----:B------:R-:W-:Y:S01]  /*155b0*/  IADD3 R32, P0, R26, UR20, RZ ;  /* 0x000000141a207c10 */ /* 0x000fe2000ff1e0ff */
[----:B------:R-:W3:Y:S02]  /*155c0*/  LDG.E.CONSTANT R39, desc[UR6][R26.64] ;  /* 0x000000061a277981 */ /* 0x000ee4000c1e9900 */
[----:B------:R-:W-:Y:S02]  /*155d0*/  IMAD.IADD R29, R29, 0x1, R31 ;  /* 0x000000011d1d7824 */ /* 0x000fe400078e021f */
[----:B------:R-:W4:Y:S01]  /*155e0*/  LDG.E.64 R30, desc[UR6][R22.64+0x20] ;  /* 0x00002006161e7981 */ /* 0x000f22000c1e1b00 */
[----:B-----5:R-:W-:Y:S01]  /*155f0*/  SHF.R.S32.HI R45, RZ, 0x1f, R41 ;  /* 0x0000001fff2d7819 */ /* 0x020fe20000011429 */
[----:B------:R-:W-:Y:S01]  /*15600*/  IMAD R17, R17, R41, RZ ;  /* 0x0000002911117224 */ /* 0x000fe200078e02ff */
[----:B------:R-:W-:Y:S01]  /*15610*/  IADD3.X R33, R27, UR12, RZ, P0, !PT ;  /* 0x0000000c1b217c10 */ /* 0x000fe200087fe4ff */
[----:B------:R-:W-:Y:S01]  /*15620*/  IMAD.WIDE.U32 R40, R41, R16, R28 ;  /* 0x0000001029287225 */ /* 0x000fe200078e001c */
[----:B------:R-:W-:Y:S01]  /*15630*/  IADD3 R28, P0, R32, UR20, RZ ;  /* 0x00000014201c7c10 */ /* 0x000fe2000ff1e0ff */
[----:B------:R-:W5:Y:S02]  /*15640*/  LDG.E.64 R26, desc[UR6][R22.64+0x28] ;  /* 0x00002806161a7981 */ /* 0x000f64000c1e1b00 */
[----:B------:R-:W-:-:S02]  /*15650*/  IMAD R17, R16, R45, R17 ;  /* 0x0000002d10117224 */ /* 0x000fc400078e0211 */
[----:B------:R0:W2:Y:S01]  /*15660*/  LDG.E.CONSTANT R45, desc[UR6][R32.64] ;  /* 0x00000006202d7981 */ /* 0x0000a2000c1e9900 */
[----:B------:R-:W-:Y:S02]  /*15670*/  IADD3.X R29, R33, UR12, RZ, P0, !PT ;  /* 0x0000000c211d7c10 */ /* 0x000fe400087fe4ff */
[----:B------:R-:W-:-:S03]  /*15680*/  IADD3 R16, P0, R28, UR20, RZ ;  /* 0x000000141c107c10 */ /* 0x000fc6000ff1e0ff */
[----:B------:R-:W5:Y:S01]  /*15690*/  LDG.E.CONSTANT R49, desc[UR6][R28.64] ;  /* 0x000000061c317981 */ /* 0x000f62000c1e9900 */
[----:B------:R-:W-:Y:S01]  /*156a0*/  SHF.R.S32.HI R51, RZ, 0x1f, R43 ;  /* 0x0000001fff337819 */ /* 0x000fe2000001142b */
[----:B------:R-:W-:Y:S01]  /*156b0*/  IMAD.IADD R41, R41, 0x1, R17 ;  /* 0x0000000129297824 */ /* 0x000fe200078e0211 */
[----:B------:R-:W-:Y:S01]  /*156c0*/  IADD3.X R17, R29, UR12, RZ, P0, !PT ;  /* 0x0000000c1d117c10 */ /* 0x000fe200087fe4ff */
[----:B------:R-:W-:-:S04]  /*156d0*/  IMAD R25, R25, R43, RZ ;  /* 0x0000002b19197224 */ /* 0x000fc800078e02ff */
[----:B0-----:R-:W-:Y:S02]  /*156e0*/  IMAD R33, R24, R51, R25 ;  /* 0x0000003318217224 */ /* 0x001fe400078e0219 */
[----:B------:R-:W-:Y:S02]  /*156f0*/  IMAD.WIDE.U32 R24, R43, R24, R40 ;  /* 0x000000182b187225 */ /* 0x000fe400078e0028 */
[----:B------:R0:W5:Y:S04]  /*15700*/  LDG.E.CONSTANT R43, desc[UR6][R16.64] ;  /* 0x00000006102b7981 */ /* 0x000168000c1e9900 */
[----:B------:R1:W5:Y:S01]  /*15710*/  LDG.E.64 R40, desc[UR6][R22.64+0x38] ;  /* 0x0000380616287981 */ /* 0x000362000c1e1b00 */
[----:B------:R-:W-:Y:S01]  /*15720*/  IADD3 R25, R25, R33, RZ ;  /* 0x0000002119197210 */ /* 0x000fe20007ffe0ff */
[----:B------:R-:W-:Y:S01]  /*15730*/  UIADD3 UR13, UP1, UR13, -0x8, URZ ;  /* 0xfffffff80d0d7890 */ /* 0x000fe2000ff3e03f */
[----:B0-----:R-:W-:Y:S01]  /*15740*/  IADD3 R16, P2, R16, UR20, RZ ;  /* 0x0000001410107c10 */ /* 0x001fe2000ff5e0ff */
[----:B------:R-:W-:Y:S01]  /*15750*/  UIADD3 UR4, UP0, UR4, 0x8, URZ ;  /* 0x0000000804047890 */ /* 0x000fe2000ff1e03f */
[----:B------:R-:W-:-:S02]  /*15760*/  PLOP3.LUT P0, PT, PT, PT, PT, 0x8, 0x0 ;  /* 0x000000000000781c */ /* 0x000fc40003f0e170 */
[----:B------:R-:W-:Y:S01]  /*15770*/  IADD3.X R17, R17, UR12, RZ, P2, !PT ;  /* 0x0000000c11117c10 */ /* 0x000fe200097fe4ff */
[----:B------:R-:W-:Y:S02]  /*15780*/  UIADD3.X UR18, UR18, -0x1, URZ, UP1, !UPT ;  /* 0xffffffff12127890 */ /* 0x000fe40008ffe43f */
[----:B------:R-:W-:Y:S01]  /*15790*/  UIADD3.X UR5, URZ, UR5, URZ, UP0, !UPT ;  /* 0x000000053f057290 */ /* 0x000fe200087fe43f */
[----:B---3--:R-:W-:Y:S01]  /*157a0*/  SHF.R.S32.HI R29, RZ, 0x1f, R39 ;  /* 0x0000001fff1d7819 */ /* 0x008fe20000011427 */
[----:B----4-:R-:W-:Y:S02]  /*157b0*/  IMAD R28, R31, R39, RZ ;  /* 0x000000271f1c7224 */ /* 0x010fe400078e02ff */
[----:B------:R-:W-:-:S04]  /*157c0*/  IMAD.WIDE.U32 R24, R39, R30, R24 ;  /* 0x0000001e27187225 */ /* 0x000fc800078e0018 */
[----:B------:R-:W-:-:S04]  /*157d0*/  IMAD R29, R30, R29, R28 ;  /* 0x0000001d1e1d7224 */ /* 0x000fc800078e021c */
[----:B------:R-:W-:Y:S01]  /*157e0*/  IMAD.IADD R25, R25, 0x1, R29 ;  /* 0x0000000119197824 */ /* 0x000fe200078e021d */
[----:B--2---:R-:W-:Y:S01]  /*157f0*/  SHF.R.S32.HI R29, RZ, 0x1f, R45 ;  /* 0x0000001fff1d7819 */ /* 0x004fe2000001142d */
[----:B-----5:R-:W-:Y:S02]  /*15800*/  IMAD R27, R27, R45, RZ ;  /* 0x0000002d1b1b7224 */ /* 0x020fe400078e02ff */
[----:B-1----:R-:W-:-:S04]  /*15810*/  IMAD.WIDE.U32 R22, R45, R26, R24 ;  /* 0x0000001a2d167225 */ /* 0x002fc800078e0018 */
[----:B------:R-:W-:Y:S01]  /*15820*/  IMAD R27, R26, R29, R27 ;  /* 0x0000001d1a1b7224 */ /* 0x000fe200078e021b */
[----:B------:R-:W-:Y:S01]  /*15830*/  SHF.R.S32.HI R25, RZ, 0x1f, R49 ;  /* 0x0000001fff197819 */ /* 0x000fe20000011431 */
[----:B------:R-:W-:Y:S02]  /*15840*/  IMAD R24, R47, R49, RZ ;  /* 0x000000312f187224 */ /* 0x000fe400078e02ff */
[----:B------:R-:W-:Y:S02]  /*15850*/  IMAD.IADD R23, R23, 0x1, R27 ;  /* 0x0000000117177824 */ /* 0x000fe400078e021b */
[----:B------:R-:W-:Y:S02]  /*15860*/  IMAD R27, R46, R25, R24 ;  /* 0x000000192e1b7224 */ /* 0x000fe400078e0218 */
[----:B------:R-:W-:Y:S01]  /*15870*/  IMAD.WIDE.U32 R22, R49, R46, R22 ;  /* 0x0000002e31167225 */ /* 0x000fe200078e0016 */
[----:B------:R-:W-:-:S04]  /*15880*/  SHF.R.S32.HI R25, RZ, 0x1f, R43 ;  /* 0x0000001fff197819 */ /* 0x000fc8000001142b */
[----:B------:R-:W-:Y:S01]  /*15890*/  IADD3 R23, R23, R27, RZ ;  /* 0x0000001b17177210 */ /* 0x000fe20007ffe0ff */
[----:B------:R-:W-:-:S04]  /*158a0*/  IMAD R24, R41, R43, RZ ;  /* 0x0000002b29187224 */ /* 0x000fc800078e02ff */
[----:B------:R-:W-:Y:S02]  /*158b0*/  IMAD R25, R40, R25, R24 ;  /* 0x0000001928197224 */ /* 0x000fe400078e0218 */
[----:B------:R-:W-:-:S04]  /*158c0*/  IMAD.WIDE.U32 R32, R43, R40, R22 ;  /* 0x000000282b207225 */ /* 0x000fc800078e0016 */
[----:B------:R-:W-:-:S07]  /*158d0*/  IMAD.IADD R33, R33, 0x1, R25 ;  /* 0x0000000121217824 */ /* 0x000fce00078e0219 */
.L_x_2709:
[----:B------:R-:W-:-:S04]  /*158e0*/  ISETP.NE.U32.AND P2, PT, RZ, UR13, PT ;  /* 0x0000000dff007c0c */ /* 0x000fc8000bf45070 */
[----:B------:R-:W-:-:S13]  /*158f0*/  ISETP.NE.OR.EX P0, PT, RZ, UR18, P0, P2 ;  /* 0x00000012ff007c0c */ /* 0x000fda0008705720 */
[----:B------:R-:W-:Y:S05]  /*15900*/  @!P0 BRA `(.L_x_2705) ;  /* 0x0000000000bc8947 */ /* 0x000fea0003800000 */
.L_x_2706:
[----:B------:R-:W-:Y:S01]  /*15910*/  ULEA UR10, UP0, UR4, UR24, 0x3 ;  /* 0x00000018040a7291 */ /* 0x000fe2000f80183f */
[----:B------:R0:W2:Y:S03]  /*15920*/  LDG.E.CONSTANT R43, desc[UR6][R16.64] ;  /* 0x00000006102b7981 */ /* 0x0000a6000c1e9900 */
        /* <DEDUP_REMOVED lines=16> */
[----:B------:R-:W-:-:S04]  /*15a30*/  UIADD3 UR13, UP0, UR13, -0x4, URZ ;  /* 0xfffffffc0d0d7890 */ /* 0x000fc8000ff1e03f */
        /* <DEDUP_REMOVED lines=27> */
[----:B------:R-:W-:Y:S06]  /*15bf0*/  @P0 BRA `(.L_x_2706) ;  /* 0xfffffffc00440947 */ /* 0x000fec000383ffff */
.L_x_2705:
        /* <DEDUP_REMOVED lines=11> */
[----:B------:R-:W-:Y:S02]  /*15cb0*/  ULEA.HI.X UR5, UR4, UR13, UR5, 0x3, UP0 ;  /* 0x0000000d04057291 */ /* 0x000fe400080f1c05 */
[----:B------:R-:W-:Y:S01]  /*15cc0*/  IMAD.U32 R16, RZ, RZ, UR10 ;  /* 0x0000000aff107e24 */ /* 0x000fe2000f8e00ff */
[----:B------:R-:W-:Y:S01]  /*15cd0*/  LEA R22, P0, R24, UR20, 0x2 ;  /* 0x0000001418167c11 */ /* 0x000fe2000f8010ff */
[----:B------:R-:W-:-:S05]  /*15ce0*/  VIADD R17, R25, UR12 ;  /* 0x0000000c19117c36 */ /* 0x000fca0008000000 */
[----:B------:R-:W-:Y:S02]  /*15cf0*/  LEA.HI.X R23, R24, UR21, R17, 0x2, P0 ;  /* 0x0000001518177c11 */ /* 0x000fe400080f1411 */
[----:B------:R-:W-:-:S04]  /*15d00*/  MOV R17, UR5 ;  /* 0x0000000500117c02 */ /* 0x000fc80008000f00 */
        /* <DEDUP_REMOVED lines=13> */
[----:B------:R-:W-:Y:S01]  /*15de0*/  ULDC.64 UR10, c[0x0][0x238] ;  /* 0x00008e00000a7ab9 */ /* 0x000fe20000000a00 */
[----:B------:R-:W2:Y:S01]  /*15df0*/  LDG.E.64 R22, desc[UR6][R16.64+0x8] ;  /* 0x0000080610167981 */ /* 0x000ea2000c1e1b00 */
        /* <DEDUP_REMOVED lines=9> */
[----:B------:R-:W-:-:S03]  /*15e90*/  @P2 LEA R18, P0, R19, R20, 0x2 ;  /* 0x0000001413122211 */ /* 0x000fc600078010ff */
        /* <DEDUP_REMOVED lines=15> */
.L_x_2704:
[----:B------:R-:W-:Y:S05]  /*15f90*/  BSYNC B0 ;  /* 0x0000000000007941 */ /* 0x000fea0003800000 */
.L_x_2703:
[----:B------:R-:W-:Y:S01]  /*15fa0*/  VIADD R16, R36, 0x300 ;  /* 0x0000030024107836 */ /* 0x000fe20000000000 */
[----:B------:R-:W-:Y:S04]  /*15fb0*/  BSSY B0, `(.L_x_2710) ;  /* 0x000018a000007945 */ /* 0x000fe80003800000 */
[----:B------:R-:W-:-:S13]  /*15fc0*/  ISETP.GE.AND P0, PT, R16, UR9, PT ;  /* 0x0000000910007c0c */ /* 0x000fda000bf06270 */
[----:B------:R-:W-:Y:S05]  /*15fd0*/  @P0 BRA `(.L_x_2711) ;  /* 0x00000018001c0947 */ /* 0x000fea0003800000 */
[----:B------:R-:W-:Y:S02]  /*15fe0*/  UIADD3 UR4, UP0, UR14, -0x1, URZ ;  /* 0xffffffff0e047890 */ /* 0x000fe4000ff1e03f */
        /* <DEDUP_REMOVED lines=38> */
.L_x_2715:
[----:B------:R-:W-:Y:S01]  /*16250*/  ULEA UR10, UP0, UR4, UR22, 0x3 ;  /* 0x00000016040a7291 */ /* 0x000fe2000f80183f */
[----:B------:R0:W2:Y:S03]  /*16260*/  LDG.E.CONSTANT R47, desc[UR6][R20.64] ;  /* 0x00000006142f7981 */ /* 0x0000a6000c1e9900 */
[----:B------:R-:W-:Y:S02]  /*16270*/  ULEA.HI.X UR11, UR4, UR23, UR5, 0x3, UP0 ;  /* 0x00000017040b7291 */ /* 0x000fe400080f1c05 */
[----:B------:R-:W-:-:S04]  /*16280*/  MOV R26, UR10 ;  /* 0x0000000a001a7c02 */ /* 0x000fc80008000f00 */
[----:B------:R-:W-:-:S05]  /*16290*/  IMAD.U32 R27, RZ, RZ, UR11 ;  /* 0x0000000bff1b7e24 */ /* 0x000fca000f8e00ff */
[----:B------:R-:W3:Y:S01]  /*162a0*/  LDG.E.64 R28, desc[UR6][R26.64] ;  /* 0x000000061a1c7981 */ /* 0x000ee2000c1e1b00 */
[----:B------:R-:W-:-:S03]  /*162b0*/  IADD3 R42, P2, R20, UR20, RZ ;  /* 0x00000014142a7c10 */ /* 0x000fc6000ff5e0ff */
[----:B------:R-:W4:Y:S01]  /*162c0*/  LDG.E.64 R24, desc[UR6][R26.64+0x8] ;  /* 0x000008061a187981 */ /* 0x000f22000c1e1b00 */
[----:B------:R-:W-:Y:S02]  /*162d0*/  IADD3.X R43, R21, UR12, RZ, P2, !PT ;  /* 0x0000000c152b7c10 */ /* 0x000fe400097fe4ff */
[----:B------:R-:W-:Y:S01]  /*162e0*/  IADD3 R48, P2, R42, UR20, RZ ;  /* 0x000000142a307c10 */ /* 0x000fe2000ff5e0ff */
[----:B------:R-:W5:Y:S04]  /*162f0*/  LDG.E.64 R22, desc[UR6][R26.64+0x10] ;  /* 0x000010061a167981 */ /* 0x000f68000c1e1b00 */
[----:B------:R-:W4:Y:S01]  /*16300*/  LDG.E.CONSTANT R45, desc[UR6][R42.64] ;  /* 0x000000062a2d7981 */ /* 0x000f22000c1e9900 */
[----:B------:R-:W-:-:S03]  /*16310*/  IADD3.X R49, R43, UR12, RZ, P2, !PT ;  /* 0x0000000c2b317c10 */ /* 0x000fc600097fe4ff */
[----:B------:R-:W5:Y:S04]  /*16320*/  LDG.E.64 R18, desc[UR6][R26.64+0x18] ;  /* 0x000018061a127981 */ /* 0x000f68000c1e1b00 */
[----:B------:R-:W5:Y:S01]  /*16330*/  LDG.E.CONSTANT R39, desc[UR6][R48.64] ;  /* 0x0000000630277981 */ /* 0x000f62000c1e9900 */
[----:B------:R-:W-:-:S04]  /*16340*/  IADD3 R30, P2, R48, UR20, RZ ;  /* 0x00000014301e7c10 */ /* 0x000fc8000ff5e0ff */
[----:B------:R-:W-:Y:S02]  /*16350*/  IADD3.X R31, R49, UR12, RZ, P2, !PT ;  /* 0x0000000c311f7c10 */ /* 0x000fe400097fe4ff */
[----:B0-----:R-:W-:-:S03]  /*16360*/  IADD3 R20, P2, R30, UR20, RZ ;  /* 0x000000141e147c10 */ /* 0x001fc6000ff5e0ff */
[----:B------:R0:W5:Y:S01]  /*16370*/  LDG.E.CONSTANT R41, desc[UR6][R30.64] ;  /* 0x000000061e297981 */ /* 0x000162000c1e9900 */
[----:B------:R-:W-:Y:S02]  /*16380*/  IADD3.X R21, R31, UR12, RZ, P2, !PT ;  /* 0x0000000c1f157c10 */ /* 0x000fe400097fe4ff */
[----:B0-----:R-:W-:-:S04]  /*16390*/  IADD3 R30, P2, R20, UR20, RZ ;  /* 0x00000014141e7c10 */ /* 0x001fc8000ff5e0ff */
[----:B------:R-:W-:Y:S02]  /*163a0*/  IADD3.X R31, R21, UR12, RZ, P2, !PT ;  /* 0x0000000c151f7c10 */ /* 0x000fe400097fe4ff */
[----:B--2---:R-:W-:Y:S01]  /*163b0*/  SHF.R.S32.HI R43, RZ, 0x1f, R47 ;  /* 0x0000001fff2b7819 */ /* 0x004fe2000001142f */
[----:B---3--:R-:W-:Y:S02]  /*163c0*/  IMAD R29, R29, R47, RZ ;  /* 0x0000002f1d1d7224 */ /* 0x008fe400078e02ff */
[----:B------:R-:W-:-:S04]  /*163d0*/  IMAD.WIDE.U32 R2, R47, R28, R2 ;  /* 0x0000001c2f027225 */ /* 0x000fc800078e0002 */
[----:B------:R-:W-:Y:S02]  /*163e0*/  IMAD R47, R28, R43, R29 ;  /* 0x0000002b1c2f7224 */ /* 0x000fe400078e021d */
[----:B------:R-:W2:Y:S04]  /*163f0*/  LDG.E.CONSTANT R43, desc[UR6][R20.64] ;  /* 0x00000006142b7981 */ /* 0x000ea8000c1e9900 */
[----:B------:R-:W3:Y:S01]  /*16400*/  LDG.E.64 R28, desc[UR6][R26.64+0x20] ;  /* 0x000020061a1c7981 */ /* 0x000ee2000c1e1b00 */
[----:B------:R-:W-:Y:S01]  /*16410*/  IMAD.IADD R3, R3, 0x1, R47 ;  /* 0x0000000103037824 */ /* 0x000fe200078e022f */
[----:B----4-:R-:W-:Y:S01]  /*16420*/  SHF.R.S32.HI R47, RZ, 0x1f, R45 ;  /* 0x0000001fff2f7819 */ /* 0x010fe2000001142d */
[----:B------:R-:W-:Y:S02]  /*16430*/  IMAD R25, R25, R45, RZ ;  /* 0x0000002d19197224 */ /* 0x000fe400078e02ff */
[----:B------:R-:W-:Y:S01]  /*16440*/  IMAD.WIDE.U32 R2, R45, R24, R2 ;  /* 0x000000182d027225 */ /* 0x000fe200078e0002 */
[----:B------:R-:W4:Y:S04]  /*16450*/  LDG.E.64 R20, desc[UR6][R26.64+0x28] ;  /* 0x000028061a147981 */ /* 0x000f28000c1e1b00 */
[----:B------:R-:W4:Y:S01]  /*16460*/  LDG.E.CONSTANT R45, desc[UR6][R30.64] ;  /* 0x000000061e2d7981 */ /* 0x000f22000c1e9900 */
[----:B------:R-:W-:Y:S01]  /*16470*/  IMAD R25, R24, R47, R25 ;  /* 0x0000002f18197224 */ /* 0x000fe200078e0219 */
[----:B------:R-:W-:Y:S01]  /*16480*/  IADD3 R24, P2, R30, UR20, RZ ;  /* 0x000000141e187c10 */ /* 0x000fe2000ff5e0ff */
[----:B-----5:R-:W-:Y:S01]  /*16490*/  IMAD R23, R23, R39, RZ ;  /* 0x0000002717177224 */ /* 0x020fe200078e02ff */
[----:B------:R-:W-:-:S02]  /*164a0*/  SHF.R.S32.HI R47, RZ, 0x1f, R39 ;  /* 0x0000001fff2f7819 */ /* 0x000fc40000011427 */
[----:B------:R-:W-:Y:S02]  /*164b0*/  IADD3 R3, R3, R25, RZ ;  /* 0x0000001903037210 */ /* 0x000fe40007ffe0ff */
[----:B------:R-:W-:Y:S01]  /*164c0*/  IADD3.X R25, R31, UR12, RZ, P2, !PT ;  /* 0x0000000c1f197c10 */ /* 0x000fe200097fe4ff */
[----:B------:R-:W-:Y:S02]  /*164d0*/  IMAD R23, R22, R47, R23 ;  /* 0x0000002f16177224 */ /* 0x000fe400078e0217 */
[----:B------:R-:W5:Y:S04]  /*164e0*/  LDG.E.64 R46, desc[UR6][R26.64+0x30] ;  /* 0x000030061a2e7981 */ /* 0x000f68000c1e1b00 */
[----:B------:R0:W5:Y:S01]  /*164f0*/  LDG.E.CONSTANT R49, desc[UR6][R24.64] ;  /* 0x0000000618317981 */ /* 0x000162000c1e9900 */
        /* <DEDUP_REMOVED lines=8> */
[----:B0-----:R-:W-:Y:S01]  /*16580*/  IADD3 R24, P2, R22, UR20, RZ ;  /* 0x0000001416187c10 */ /* 0x001fe2000ff5e0ff */
[----:B------:R-:W-:Y:S02]  /*16590*/  IMAD.IADD R3, R3, 0x1, R19 ;  /* 0x0000000103037824 */ /* 0x000fe400078e0213 */
[----:B------:R-:W5:Y:S04]  /*165a0*/  LDG.E.CONSTANT R31, desc[UR6][R22.64] ;  /* 0x00000006161f7981 */ /* 0x000f68000c1e9900 */
[----:B------:R-:W5:Y:S01]  /*165b0*/  LDG.E.64 R18, desc[UR6][R26.64+0x38] ;  /* 0x000038061a127981 */ /* 0x000f62000c1e1b00 */
[----:B--2---:R-:W-:Y:S01]  /*165c0*/  SHF.R.S32.HI R25, RZ, 0x1f, R43 ;  /* 0x0000001fff197819 */ /* 0x004fe2000001142b */
[----:B---3--:R-:W-:-:S04]  /*165d0*/  IMAD R29, R29, R43, RZ ;  /* 0x0000002b1d1d7224 */ /* 0x008fc800078e02ff */
[----:B------:R-:W-:Y:S01]  /*165e0*/  IMAD R29, R28, R25, R29 ;  /* 0x000000191c1d7224 */ /* 0x000fe200078e021d */
[----:B------:R-:W-:Y:S02]  /*165f0*/  IADD3.X R25, R23, UR12, RZ, P2, !PT ;  /* 0x0000000c17197c10 */ /* 0x000fe400097fe4ff */
[----:B------:R-:W2:Y:S04]  /*16600*/  LDG.E.64 R22, desc[UR6][R26.64+0x40] ;  /* 0x000040061a167981 */ /* 0x000ea8000c1e1b00 */
[----:B------:R0:W3:Y:S01]  /*16610*/  LDG.E.CONSTANT R39, desc[UR6][R24.64] ;  /* 0x0000000618277981 */ /* 0x0000e2000c1e9900 */
[----:B------:R-:W-:Y:S01]  /*16620*/  IMAD.WIDE.U32 R2, R43, R28, R2 ;  /* 0x0000001c2b027225 */ /* 0x000fe200078e0002 */
[----:B------:R-:W-:Y:S02]  /*16630*/  IADD3 R28, P2, R24, UR20, RZ ;  /* 0x00000014181c7c10 */ /* 0x000fe4000ff5e0ff */
[----:B----4-:R-:W-:Y:S01]  /*16640*/  SHF.R.S32.HI R41, RZ, 0x1f, R45 ;  /* 0x0000001fff297819 */ /* 0x010fe2000001142d */
[----:B------:R-:W-:Y:S01]  /*16650*/  IMAD R21, R21, R45, RZ ;  /* 0x0000002d15157224 */ /* 0x000fe200078e02ff */
[----:B------:R-:W-:-:S02]  /*16660*/  IADD3 R3, R3, R29, RZ ;  /* 0x0000001d03037210 */ /* 0x000fc40007ffe0ff */
[----:B------:R-:W-:Y:S01]  /*16670*/  IADD3.X R29, R25, UR12, RZ, P2, !PT ;  /* 0x0000000c191d7c10 */ /* 0x000fe200097fe4ff */
[----:B------:R-:W-:Y:S02]  /*16680*/  IMAD R41, R20, R41, R21 ;  /* 0x0000002914297224 */ /* 0x000fe400078e0215 */
[----:B------:R-:W-:Y:S02]  /*16690*/  IMAD.WIDE.U32 R2, R45, R20, R2 ;  /* 0x000000142d027225 */ /* 0x000fe400078e0002 */
[----:B------:R1:W4:Y:S01]  /*166a0*/  LDG.E.CONSTANT R43, desc[UR6][R28.64] ;  /* 0x000000061c2b7981 */ /* 0x000322000c1e9900 */
[----:B0-----:R-:W-:-:S03]  /*166b0*/  IADD3 R24, P2, R28, UR20, RZ ;  /* 0x000000141c187c10 */ /* 0x001fc6000ff5e0ff */
[----:B------:R-:W4:Y:S01]  /*166c0*/  LDG.E.64 R20, desc[UR6][R26.64+0x48] ;  /* 0x000048061a147981 */ /* 0x000f22000c1e1b00 */
[----:B------:R-:W-:Y:S01]  /*166d0*/  IMAD.IADD R3, R3, 0x1, R41 ;  /* 0x0000000103037824 */ /* 0x000fe200078e0229 */
[----:B------:R-:W-:Y:S01]  /*166e0*/  IADD3.X R25, R29, UR12, RZ, P2, !PT ;  /* 0x0000000c1d197c10 */ /* 0x000fe200097fe4ff */
[----:B-----5:R-:W-:Y:S01]  /*166f0*/  IMAD R30, R47, R49, RZ ;  /* 0x000000312f1e7224 */ /* 0x020fe200078e02ff */
[----:B------:R-:W-:-:S03]  /*16700*/  SHF.R.S32.HI R41, RZ, 0x1f, R49 ;  /* 0x0000001fff297819 */ /* 0x000fc60000011431 */
[----:B------:R0:W5:Y:S02]  /*16710*/  LDG.E.CONSTANT R45, desc[UR6][R24.64] ;  /* 0x00000006182d7981 */ /* 0x000164000c1e9900 */
[----:B------:R-:W-:Y:S02]  /*16720*/  IMAD R47, R46, R41, R30 ;  /* 0x000000292e2f7224 */ /* 0x000fe400078e021e */
[----:B------:R-:W5:Y:S01]  /*16730*/  LDG.E.64 R40, desc[UR6][R26.64+0x50] ;  /* 0x000050061a287981 */ /* 0x000f62000c1e1b00 */
[----:B------:R-:W-:Y:S01]  /*16740*/  IMAD.WIDE.U32 R2, R49, R46, R2 ;  /* 0x0000002e31027225 */ /* 0x000fe200078e0002 */
[----:B-1----:R-:W-:-:S03]  /*16750*/  SHF.R.S32.HI R29, RZ, 0x1f, R31 ;  /* 0x0000001fff1d7819 */ /* 0x002fc6000001141f */
[----:B------:R-:W-:Y:S02]  /*16760*/  IMAD.IADD R3, R3, 0x1, R47 ;  /* 0x0000000103037824 */ /* 0x000fe400078e022f */
[----:B------:R-:W-:Y:S01]  /*16770*/  IMAD R19, R19, R31, RZ ;  /* 0x0000001f13137224 */ /* 0x000fe200078e02ff */
[----:B0-----:R-:W-:-:S03]  /*16780*/  IADD3 R24, P2, R24, UR20, RZ ;  /* 0x0000001418187c10 */ /* 0x001fc6000ff5e0ff */
[----:B------:R-:W-:Y:S02]  /*16790*/  IMAD R29, R18, R29, R19 ;  /* 0x0000001d121d7224 */ /* 0x000fe400078e0213 */
[----:B------:R-:W-:Y:S01]  /*167a0*/  IMAD.WIDE.U32 R18, R31, R18, R2 ;  /* 0x000000121f127225 */ /* 0x000fe200078e0002 */
[----:B------:R-:W-:-:S04]  /*167b0*/  IADD3.X R25, R25, UR12, RZ, P2, !PT ;  /* 0x0000000c19197c10 */ /* 0x000fc800097fe4ff */
[----:B------:R-:W-:Y:S01]  /*167c0*/  IADD3 R19, R19, R29, RZ ;  /* 0x0000001d13137210 */ /* 0x000fe20007ffe0ff */
[----:B------:R-:W5:Y:S01]  /*167d0*/  LDG.E.CONSTANT R31, desc[UR6][R24.64] ;  /* 0x00000006181f7981 */ /* 0x000f62000c1e9900 */
[----:B---3--:R-:W-:Y:S01]  /*167e0*/  SHF.R.S32.HI R3, RZ, 0x1f, R39 ;  /* 0x0000001fff037819 */ /* 0x008fe20000011427 */
[----:B--2---:R-:W-:-:S04]  /*167f0*/  IMAD R2, R23, R39, RZ ;  /* 0x0000002717027224 */ /* 0x004fc800078e02ff */
[----:B------:R-:W-:Y:S02]  /*16800*/  IMAD R29, R22, R3, R2 ;  /* 0x00000003161d7224 */ /* 0x000fe400078e0202 */
[----:B------:R-:W-:Y:S01]  /*16810*/  IMAD.WIDE.U32 R22, R39, R22, R18 ;  /* 0x0000001627167225 */ /* 0x000fe200078e0012 */
[----:B------:R-:W-:Y:S01]  /*16820*/  IADD3 R2, P2, R24, UR20, RZ ;  /* 0x0000001418027c10 */ /* 0x000fe2000ff5e0ff */
[----:B------:R-:W2:Y:S03]  /*16830*/  LDG.E.64 R18, desc[UR6][R26.64+0x58] ;  /* 0x000058061a127981 */ /* 0x000ea6000c1e1b00 */
[----:B------:R-:W-:Y:S01]  /*16840*/  IADD3.X R3, R25, UR12, RZ, P2, !PT ;  /* 0x0000000c19037c10 */ /* 0x000fe200097fe4ff */
[----:B------:R-:W-:Y:S01]  /*16850*/  IMAD.IADD R23, R23, 0x1, R29 ;  /* 0x0000000117177824 */ /* 0x000fe200078e021d */
[----:B----4-:R-:W-:Y:S01]  /*16860*/  SHF.R.S32.HI R29, RZ, 0x1f, R43 ;  /* 0x0000001fff1d7819 */ /* 0x010fe2000001142b */
[----:B------:R-:W3:Y:S01]  /*16870*/  LDG.E.64 R24, desc[UR6][R26.64+0x60] ;  /* 0x000060061a187981 */ /* 0x000ee2000c1e1b00 */
[----:B------:R-:W-:Y:S01]  /*16880*/  IADD3 R28, P2, R2, UR20, RZ ;  /* 0x00000014021c7c10 */ /* 0x000fe2000ff5e0ff */
[----:B------:R-:W-:-:S02]  /*16890*/  IMAD R21, R21, R43, RZ ;  /* 0x0000002b15157224 */ /* 0x000fc400078e02ff */
[----:B------:R0:W4:Y:S02]  /*168a0*/  LDG.E.CONSTANT R39, desc[UR6][R2.64] ;  /* 0x0000000602277981 */ /* 0x000124000c1e9900 */
[----:B------:R-:W-:Y:S01]  /*168b0*/  IMAD R47, R20, R29, R21 ;  /* 0x0000001d142f7224 */ /* 0x000fe200078e0215 */
[----:B------:R-:W-:Y:S01]  /*168c0*/  IADD3.X R29, R3, UR12, RZ, P2, !PT ;  /* 0x0000000c031d7c10 */ /* 0x000fe200097fe4ff */
[----:B------:R-:W-:Y:S02]  /*168d0*/  IMAD.WIDE.U32 R20, R43, R20, R22 ;  /* 0x000000142b147225 */ /* 0x000fe400078e0016 */
[----:B------:R-:W3:Y:S02]  /*168e0*/  LDG.E.64 R22, desc[UR6][R26.64+0x68] ;  /* 0x000068061a167981 */ /* 0x000ee4000c1e1b00 */
[----:B------:R-:W-:Y:S02]  /*168f0*/  IMAD.IADD R21, R21, 0x1, R47 ;  /* 0x0000000115157824 */ /* 0x000fe400078e022f */
[----:B------:R-:W3:Y:S01]  /*16900*/  LDG.E.CONSTANT R43, desc[UR6][R28.64] ;  /* 0x000000061c2b7981 */ /* 0x000ee2000c1e9900 */
[----:B0-----:R-:W-:Y:S01]  /*16910*/  IADD3 R2, P2, R28, UR20, RZ ;  /* 0x000000141c027c10 */ /* 0x001fe2000ff5e0ff */
[----:B-----5:R-:W-:Y:S01]  /*16920*/  IMAD R30, R41, R45, RZ ;  /* 0x0000002d291e7224 */ /* 0x020fe200078e02ff */
[----:B------:R-:W-:-:S02]  /*16930*/  SHF.R.S32.HI R47, RZ, 0x1f, R45 ;  /* 0x0000001fff2f7819 */ /* 0x000fc4000001142d */
[----:B------:R-:W-:-:S03]  /*16940*/  IADD3.X R3, R29, UR12, RZ, P2, !PT ;  /* 0x0000000c1d037c10 */ /* 0x000fc600097fe4ff */
[----:B------:R-:W-:Y:S02]  /*16950*/  IMAD R47, R40, R47, R30 ;  /* 0x0000002f282f7224 */ /* 0x000fe400078e021e */
[----:B------:R-:W-:Y:S01]  /*16960*/  IMAD.WIDE.U32 R40, R45, R40, R20 ;  /* 0x000000282d287225 */ /* 0x000fe200078e0014 */
[----:B------:R-:W-:Y:S01]  /*16970*/  IADD3 R20, P2, R2, UR20, RZ ;  /* 0x0000001402147c10 */ /* 0x000fe2000ff5e0ff */
[----:B------:R-:W5:Y:S04]  /*16980*/  LDG.E.CONSTANT R49, desc[UR6][R2.64] ;  /* 0x0000000602317981 */ /* 0x000f68000c1e9900 */
[----:B------:R-:W5:Y:S01]  /*16990*/  LDG.E.64 R28, desc[UR6][R26.64+0x70] ;  /* 0x000070061a1c7981 */ /* 0x000f62000c1e1b00 */
[----:B------:R-:W-:-:S03]  /*169a0*/  IADD3.X R21, R3, UR12, RZ, P2, !PT ;  /* 0x0000000c03157c10 */ /* 0x000fc600097fe4ff */
[----:B------:R-:W5:Y:S04]  /*169b0*/  LDG.E.64 R44, desc[UR6][R26.64+0x78] ;  /* 0x000078061a2c7981 */ /* 0x000f68000c1e1b00 */
[----:B------:R0:W5:Y:S01]  /*169c0*/  LDG.E.CONSTANT R51, desc[UR6][R20.64] ;  /* 0x0000000614337981 */ /* 0x000162000c1e9900 */
[----:B------:R-:W-:Y:S02]  /*169d0*/  IADD3 R41, R41, R47, RZ ;  /* 0x0000002f29297210 */ /* 0x000fe40007ffe0ff */
[----:B------:R-:W-:Y:S01]  /*169e0*/  SHF.R.S32.HI R47, RZ, 0x1f, R31 ;  /* 0x0000001fff2f7819 */ /* 0x000fe2000001141f */
        /* <DEDUP_REMOVED lines=8> */
[----:B------:R-:W-:Y:S01]  /*16a70*/  IADD3.X R21, R21, UR12, RZ, P2, !PT ;  /* 0x0000000c15157c10 */ /* 0x000fe200097fe4ff */
[----:B--2---:R-:W-:-:S04]  /*16a80*/  IMAD R19, R19, R31, RZ ;  /* 0x0000001f13137224 */ /* 0x004fc800078e02ff */
[----:B------:R-:W-:Y:S02]  /*16a90*/  IMAD R47, R18, R47, R19 ;  /* 0x0000002f122f7224 */ /* 0x000fe400078e0213 */
[----:B------:R-:W-:-:S04]  /*16aa0*/  IMAD.WIDE.U32 R18, R31, R18, R40 ;  /* 0x000000121f127225 */ /* 0x000fc800078e0028 */
[----:B------:R-:W-:Y:S01]  /*16ab0*/  IMAD.IADD R3, R19, 0x1, R47 ;  /* 0x0000000113037824 */ /* 0x000fe200078e022f */
[----:B----4-:R-:W-:Y:S01]  /*16ac0*/  SHF.R.S32.HI R19, RZ, 0x1f, R39 ;  /* 0x0000001fff137819 */ /* 0x010fe20000011427 */
[----:B---3--:R-:W-:Y:S02]  /*16ad0*/  IMAD R25, R25, R39, RZ ;  /* 0x0000002719197224 */ /* 0x008fe400078e02ff */
[----:B------:R-:W-:Y:S02]  /*16ae0*/  IMAD.MOV.U32 R2, RZ, RZ, R18 ;  /* 0x000000ffff027224 */ /* 0x000fe400078e0012 */
[----:B------:R-:W-:Y:S02]  /*16af0*/  IMAD R19, R24, R19, R25 ;  /* 0x0000001318137224 */ /* 0x000fe400078e0219 */
[----:B------:R-:W-:-:S05]  /*16b00*/  IMAD.WIDE.U32 R2, R39, R24, R2 ;  /* 0x0000001827027225 */ /* 0x000fca00078e0002 */
[----:B------:R-:W-:Y:S01]  /*16b10*/  IADD3 R3, R3, R19, RZ ;  /* 0x0000001303037210 */ /* 0x000fe20007ffe0ff */
[----:B------:R-:W-:Y:S01]  /*16b20*/  IMAD R18, R23, R43, RZ ;  /* 0x0000002b17127224 */ /* 0x000fe200078e02ff */
[----:B------:R-:W-:Y:S01]  /*16b30*/  SHF.R.S32.HI R19, RZ, 0x1f, R43 ;  /* 0x0000001fff137819 */ /* 0x000fe2000001142b */
[----:B------:R-:W-:-:S04]  /*16b40*/  IMAD.WIDE.U32 R2, R43, R22, R2 ;  /* 0x000000162b027225 */ /* 0x000fc800078e0002 */
[----:B------:R-:W-:-:S04]  /*16b50*/  IMAD R19, R22, R19, R18 ;  /* 0x0000001316137224 */ /* 0x000fc800078e0212 */
[----:B------:R-:W-:Y:S01]  /*16b60*/  IMAD.IADD R3, R3, 0x1, R19 ;  /* 0x0000000103037824 */ /* 0x000fe200078e0213 */
[----:B-----5:R-:W-:Y:S01]  /*16b70*/  SHF.R.S32.HI R19, RZ, 0x1f, R49 ;  /* 0x0000001fff137819 */ /* 0x020fe20000011431 */
        /* <DEDUP_REMOVED lines=10> */
.L_x_2714:
        /* <DEDUP_REMOVED lines=19> */
[----:B------:R-:W-:-:S04]  /*16d50*/  IADD3 R24, P0, R30, UR20, RZ ;  /* 0x000000141e187c10 */ /* 0x000fc8000ff1e0ff */
[----:B------:R-:W-:Y:S02]  /*16d60*/  IADD3.X R25, R31, UR12, RZ, P0, !PT ;  /* 0x0000000c1f197c10 */ /* 0x000fe400087fe4ff */
[----:B------:R-:W-:-:S03]  /*16d70*/  IADD3 R44, P0, R24, UR20, RZ ;  /* 0x00000014182c7c10 */ /* 0x000fc6000ff1e0ff */
[----:B------:R0:W5:Y:S04]  /*16d80*/  LDG.E.CONSTANT R39, desc[UR6][R24.64] ;  /* 0x0000000618277981 */ /* 0x000168000c1e9900 */
[----:B------:R-:W5:Y:S01]  /*16d90*/  LDG.E.64 R30, desc[UR6][R18.64+0x18] ;  /* 0x00001806121e7981 */ /* 0x000f62000c1e1b00 */
[----:B--2---:R-:W-:Y:S01]  /*16da0*/  SHF.R.S32.HI R45, RZ, 0x1f, R43 ;  /* 0x0000001fff2d7819 */ /* 0x004fe2000001142b */
[----:B---3--:R-:W-:Y:S02]  /*16db0*/  IMAD R26, R29, R43, RZ ;  /* 0x0000002b1d1a7224 */ /* 0x008fe400078e02ff */
[----:B------:R-:W-:-:S04]  /*16dc0*/  IMAD.WIDE.U32 R2, R43, R28, R2 ;  /* 0x0000001c2b027225 */ /* 0x000fc800078e0002 */
[----:B------:R-:W-:Y:S01]  /*16dd0*/  IMAD R29, R28, R45, R26 ;  /* 0x0000002d1c1d7224 */ /* 0x000fe200078e021a */
[----:B------:R-:W-:Y:S01]  /*16de0*/  IADD3.X R45, R25, UR12, RZ, P0, !PT ;  /* 0x0000000c192d7c10 */ /* 0x000fe200087fe4ff */
[----:B----4-:R-:W-:-:S03]  /*16df0*/  IMAD R23, R23, R27, RZ ;  /* 0x0000001b17177224 */ /* 0x010fc600078e02ff */
[----:B------:R-:W-:Y:S01]  /*16e00*/  IADD3 R3, R3, R29, RZ ;  /* 0x0000001d03037210 */ /* 0x000fe20007ffe0ff */
[----:B------:R5:W2:Y:S01]  /*16e10*/  LDG.E.CONSTANT R41, desc[UR6][R44.64] ;  /* 0x000000062c297981 */ /* 0x000aa2000c1e9900 */
[----:B------:R-:W-:Y:S02]  /*16e20*/  SHF.R.S32.HI R29, RZ, 0x1f, R27 ;  /* 0x0000001fff1d7819 */ /* 0x000fe4000001141b */
[----:B0-----:R-:W-:-:S03]  /*16e30*/  IADD3 R24, P0, R44, UR20, RZ ;  /* 0x000000142c187c10 */ /* 0x001fc6000ff1e0ff */
[----:B------:R-:W-:Y:S02]  /*16e40*/  IMAD R23, R22, R29, R23 ;  /* 0x0000001d16177224 */ /* 0x000fe400078e0217 */
[----:B------:R-:W3:Y:S01]  /*16e50*/  LDG.E.64 R28, desc[UR6][R18.64+0x20] ;  /* 0x00002006121c7981 */ /* 0x000ee2000c1e1b00 */
[----:B------:R-:W-:Y:S01]  /*16e60*/  IADD3.X R25, R45, UR12, RZ, P0, !PT ;  /* 0x0000000c2d197c10 */ /* 0x000fe200087fe4ff */
[----:B------:R-:W-:Y:S01]  /*16e70*/  IMAD.WIDE.U32 R2, R27, R22, R2 ;  /* 0x000000161b027225 */ /* 0x000fe200078e0002 */
[----:B------:R-:W-:Y:S01]  /*16e80*/  IADD3 R22, P0, R24, UR20, RZ ;  /* 0x0000001418167c10 */ /* 0x000fe2000ff1e0ff */
[----:B------:R-:W4:Y:S04]  /*16e90*/  LDG.E.64 R26, desc[UR6][R18.64+0x28] ;  /* 0x00002806121a7981 */ /* 0x000f28000c1e1b00 */
[----:B------:R-:W4:Y:S01]  /*16ea0*/  LDG.E.CONSTANT R43, desc[UR6][R24.64] ;  /* 0x00000006182b7981 */ /* 0x000f22000c1e9900 */
[----:B------:R-:W-:Y:S01]  /*16eb0*/  IMAD.IADD R3, R3, 0x1, R23 ;  /* 0x0000000103037824 */ /* 0x000fe200078e0217 */
[----:B-----5:R-:W-:Y:S01]  /*16ec0*/  SHF.R.S32.HI R45, RZ, 0x1f, R47 ;  /* 0x0000001fff2d7819 */ /* 0x020fe2000001142f */
[----:B------:R-:W-:Y:S01]  /*16ed0*/  IMAD R21, R21, R47, RZ ;  /* 0x0000002f15157224 */ /* 0x000fe200078e02ff */
[----:B------:R-:W-:Y:S01]  /*16ee0*/  IADD3.X R23, R25, UR12, RZ, P0, !PT ;  /* 0x0000000c19177c10 */ /* 0x000fe200087fe4ff */
[----:B------:R-:W-:-:S02]  /*16ef0*/  IMAD.WIDE.U32 R2, R47, R20, R2 ;  /* 0x000000142f027225 */ /* 0x000fc400078e0002 */
[----:B------:R-:W5:Y:S02]  /*16f00*/  LDG.E.64 R46, desc[UR6][R18.64+0x38] ;  /* 0x00003806122e7981 */ /* 0x000f64000c1e1b00 */
[----:B------:R-:W-:Y:S01]  /*16f10*/  IMAD R45, R20, R45, R21 ;  /* 0x0000002d142d7224 */ /* 0x000fe200078e0215 */
[----:B------:R-:W-:Y:S01]  /*16f20*/  IADD3 R20, P0, R22, UR20, RZ ;  /* 0x0000001416147c10 */ /* 0x000fe2000ff1e0ff */
[----:B------:R-:W5:Y:S04]  /*16f30*/  LDG.E.CONSTANT R49, desc[UR6][R22.64] ;  /* 0x0000000616317981 */ /* 0x000f68000c1e9900 */
[----:B------:R-:W5:Y:S01]  /*16f40*/  LDG.E.64 R24, desc[UR6][R18.64+0x30] ;  /* 0x0000300612187981 */ /* 0x000f62000c1e1b00 */
[----:B------:R-:W-:-:S05]  /*16f50*/  IADD3.X R21, R23, UR12, RZ, P0, !PT ;  /* 0x0000000c17157c10 */ /* 0x000fca00087fe4ff */
[----:B------:R0:W5:Y:S01]  /*16f60*/  LDG.E.CONSTANT R51, desc[UR6][R20.64] ;  /* 0x0000000614337981 */ /* 0x000162000c1e9900 */
[----:B------:R-:W-:Y:S01]  /*16f70*/  IMAD.IADD R3, R3, 0x1, R45 ;  /* 0x0000000103037824 */ /* 0x000fe200078e022d */
[----:B------:R-:W-:Y:S01]  /*16f80*/  SHF.R.S32.HI R45, RZ, 0x1f, R39 ;  /* 0x0000001fff2d7819 */ /* 0x000fe20000011427 */
[----:B------:R-:W-:Y:S02]  /*16f90*/  IMAD R31, R31, R39, RZ ;  /* 0x000000271f1f7224 */ /* 0x000fe400078e02ff */
        /* <DEDUP_REMOVED lines=10> */
[----:B--2---:R-:W-:Y:S01]  /*17040*/  SHF.R.S32.HI R23, RZ, 0x1f, R41 ;  /* 0x0000001fff177819 */ /* 0x004fe20000011429 */
[----:B---3--:R-:W-:-:S02]  /*17050*/  IMAD R22, R29, R41, RZ ;  /* 0x000000291d167224 */ /* 0x008fc400078e02ff */
[----:B------:R-:W-:-:S04]  /*17060*/  IMAD.WIDE.U32 R2, R41, R28, R2 ;  /* 0x0000001c29027225 */ /* 0x000fc800078e0002 */
[----:B------:R-:W-:Y:S01]  /*17070*/  IMAD R23, R28, R23, R22 ;  /* 0x000000171c177224 */ /* 0x000fe200078e0216 */
[----:B----4-:R-:W-:Y:S01]  /*17080*/  SHF.R.S32.HI R19, RZ, 0x1f, R43 ;  /* 0x0000001fff137819 */ /* 0x010fe2000001142b */
[----:B------:R-:W-:Y:S02]  /*17090*/  IMAD R18, R27, R43, RZ ;  /* 0x0000002b1b127224 */ /* 0x000fe400078e02ff */
[----:B------:R-:W-:Y:S02]  /*170a0*/  IMAD.IADD R3, R3, 0x1, R23 ;  /* 0x0000000103037824 */ /* 0x000fe400078e0217 */
[----:B------:R-:W-:Y:S02]  /*170b0*/  IMAD R19, R26, R19, R18 ;  /* 0x000000131a137224 */ /* 0x000fe400078e0212 */
[----:B------:R-:W-:-:S04]  /*170c0*/  IMAD.WIDE.U32 R2, R43, R26, R2 ;  /* 0x0000001a2b027225 */ /* 0x000fc800078e0002 */
[----:B------:R-:W-:Y:S01]  /*170d0*/  IMAD.IADD R3, R3, 0x1, R19 ;  /* 0x0000000103037824 */ /* 0x000fe200078e0213 */
[----:B-----5:R-:W-:Y:S01]  /*170e0*/  SHF.R.S32.HI R19, RZ, 0x1f, R49 ;  /* 0x0000001fff137819 */ /* 0x020fe20000011431 */
[----:B------:R-:W-:Y:S02]  /*170f0*/  IMAD R18, R25, R49, RZ ;  /* 0x0000003119127224 */ /* 0x000fe400078e02ff */
[----:B------:R-:W-:-:S04]  /*17100*/  IMAD.WIDE.U32 R2, R49, R24, R2 ;  /* 0x0000001831027225 */ /* 0x000fc800078e0002 */
[----:B------:R-:W-:Y:S01]  /*17110*/  IMAD R23, R24, R19, R18 ;  /* 0x0000001318177224 */ /* 0x000fe200078e0212 */
[----:B------:R-:W-:Y:S01]  /*17120*/  SHF.R.S32.HI R19, RZ, 0x1f, R51 ;  /* 0x0000001fff137819 */ /* 0x000fe20000011433 */
[----:B------:R-:W-:-:S03]  /*17130*/  IMAD R18, R47, R51, RZ ;  /* 0x000000332f127224 */ /* 0x000fc600078e02ff */
[----:B------:R-:W-:Y:S01]  /*17140*/  IADD3 R3, R3, R23, RZ ;  /* 0x0000001703037210 */ /* 0x000fe20007ffe0ff */
[----:B------:R-:W-:Y:S02]  /*17150*/  IMAD R19, R46, R19, R18 ;  /* 0x000000132e137224 */ /* 0x000fe400078e0212 */
[----:B------:R-:W-:-:S04]  /*17160*/  IMAD.WIDE.U32 R2, R51, R46, R2 ;  /* 0x0000002e33027225 */ /* 0x000fc800078e0002 */
[----:B------:R-:W-:-:S07]  /*17170*/  IMAD.IADD R3, R3, 0x1, R19 ;  /* 0x0000000103037824 */ /* 0x000fce00078e0213 */
.L_x_2716:
[----:B------:R-:W-:-:S04]  /*17180*/  ISETP.NE.U32.AND P2, PT, RZ, UR13, PT ;  /* 0x0000000dff007c0c */ /* 0x000fc8000bf45070 */
[----:B------:R-:W-:-:S13]  /*17190*/  ISETP.NE.OR.EX P0, PT, RZ, UR18, P0, P2 ;  /* 0x00000012ff007c0c */ /* 0x000fda0008705720 */
[----:B------:R-:W-:Y:S05]  /*171a0*/  @!P0 BRA `(.L_x_2712) ;  /* 0x0000000000bc8947 */ /* 0x000fea0003800000 */
.L_x_2713:
        /* <DEDUP_REMOVED lines=47> */
.L_x_2712:
        /* <DEDUP_REMOVED lines=33> */
[----:B------:R-:W-:Y:S01]  /*176b0*/  IADD3 R12, P0, R16, UR4, RZ ;  /* 0x00000004100c7c10 */ /* 0x000fe2000ff1e0ff */
[----:B------:R-:W-:Y:S01]  /*176c0*/  IMAD.U32 R16, RZ, RZ, UR4 ;  /* 0x00000004ff107e24 */ /* 0x000fe2000f8e00ff */
[----:B------:R-:W-:Y:S01]  /*176d0*/  MOV R17, UR5 ;  /* 0x0000000500117c02 */ /* 0x000fe20008000f00 */
[----:B------:R-:W-:Y:S01]  /*176e0*/  IMAD.U32 R16, RZ, RZ, UR17 ;  /* 0x00000011ff107e24 */ /* 0x000fe2000f8e00ff */
[----:B------:R-:W-:Y:S02]  /*176f0*/  PLOP3.LUT P2, PT, PT, PT, UP0, 0x80, 0x0 ;  /* 0x000000000000781c */ /* 0x000fe40003f4f008 */
[----:B------:R-:W-:Y:S02]  /*17700*/  IADD3.X R17, R13, UR12, R17, P0, !PT ;  /* 0x0000000c0d117c10 */ /* 0x000fe400087fe411 */
[----:B------:R-:W-:-:S04]  /*17710*/  LEA R22, P0, R12, UR20, 0x2 ;  /* 0x000000140c167c11 */ /* 0x000fc8000f8010ff */
[----:B------:R-:W-:Y:S02]  /*17720*/  LEA.HI.X R23, R12, UR21, R17, 0x2, P0 ;  /* 0x000000150c177c11 */ /* 0x000fe400080f1411 */
[----:B------:R-:W-:Y:S01]  /*17730*/  MOV R17, UR16 ;  /* 0x0000001000117c02 */ /* 0x000fe20008000f00 */
[----:B------:R-:W2:Y:S02]  /*17740*/  LDG.E.64 R12, desc[UR6][R18.64+0x8] ;  /* 0x00000806120c7981 */ /* 0x000ea4000c1e1b00 */
[----:B------:R-:W-:Y:S02]  /*17750*/  @P2 LEA R20, P0, R21, R22, 0x2 ;  /* 0x0000001615142211 */ /* 0x000fe400078010ff */
        /* <DEDUP_REMOVED lines=15> */
.L_x_2711:
[----:B------:R-:W-:Y:S05]  /*17850*/  BSYNC B0 ;  /* 0x0000000000007941 */ /* 0x000fea0003800000 */
.L_x_2710:
        /* <DEDUP_REMOVED lines=17> */
[----:B------:R-:W-:Y:S02]  /*17970*/  CS2R R4, SRZ ;  /* 0x0000000000047805 */ /* 0x000fe4000001ff00 */
        /* <DEDUP_REMOVED lines=25> */
.L_x_2721:
[----:B------:R-:W-:Y:S01]  /*17b10*/  ULEA UR9, UP0, UR4, UR12, 0x3 ;  /* 0x0000000c04097291 */ /* 0x000fe2000f80183f */
[----:B------:R-:W2:Y:S03]  /*17b20*/  LDG.E.CONSTANT R49, desc[UR6][R18.64] ;  /* 0x0000000612317981 */ /* 0x000ea6000c1e9900 */
[----:B------:R-:W-:Y:S02]  /*17b30*/  ULEA.HI.X UR10, UR4, UR13, UR5, 0x3, UP0 ;  /* 0x0000000d040a7291 */ /* 0x000fe400080f1c05 */
[----:B------:R-:W-:Y:S01]  /*17b40*/  IMAD.U32 R28, RZ, RZ, UR9 ;  /* 0x00000009ff1c7e24 */ /* 0x000fe2000f8e00ff */
[----:B------:R-:W-:-:S03]  /*17b50*/  IADD3 R22, P2, R18, UR22, RZ ;  /* 0x0000001612167c10 */ /* 0x000fc6000ff5e0ff */
[----:B------:R-:W-:Y:S02]  /*17b60*/  MOV R29, UR10 ;  /* 0x0000000a001d7c02 */ /* 0x000fe40008000f00 */
[----:B------:R-:W-:-:S03]  /*17b70*/  IADD3.X R23, R19, UR11, RZ, P2, !PT ;  /* 0x0000000b13177c10 */ /* 0x000fc600097fe4ff */
[----:B------:R-:W3:Y:S04]  /*17b80*/  LDG.E.64 R26, desc[UR6][R28.64] ;  /* 0x000000061c1a7981 */ /* 0x000ee8000c1e1b00 */
[----:B------:R-:W4:Y:S04]  /*17b90*/  LDG.E.CONSTANT R45, desc[UR6][R22.64] ;  /* 0x00000006162d7981 */ /* 0x000f28000c1e9900 */
[----:B------:R-:W5:Y:S01]  /*17ba0*/  LDG.E.64 R24, desc[UR6][R28.64+0x8] ;  /* 0x000008061c187981 */ /* 0x000f62000c1e1b00 */
[----:B------:R-:W-:-:S03]  /*17bb0*/  IADD3 R50, P2, R22, UR22, RZ ;  /* 0x0000001616327c10 */ /* 0x000fc6000ff5e0ff */
[----:B------:R-:W5:Y:S01]  /*17bc0*/  LDG.E.64 R16, desc[UR6][R28.64+0x10] ;  /* 0x000010061c107981 */ /* 0x000f62000c1e1b00 */
[----:B------:R-:W-:-:S03]  /*17bd0*/  IADD3.X R51, R23, UR11, RZ, P2, !PT ;  /* 0x0000000b17337c10 */ /* 0x000fc600097fe4ff */
[----:B------:R-:W5:Y:S04]  /*17be0*/  LDG.E.64 R18, desc[UR6][R28.64+0x18] ;  /* 0x000018061c127981 */ /* 0x000f68000c1e1b00 */
[----:B------:R-:W5:Y:S01]  /*17bf0*/  LDG.E.CONSTANT R39, desc[UR6][R50.64] ;  /* 0x0000000632277981 */ /* 0x000f62000c1e9900 */
[----:B------:R-:W-:-:S03]  /*17c00*/  IADD3 R46, P2, R50, UR22, RZ ;  /* 0x00000016322e7c10 */ /* 0x000fc6000ff5e0ff */
[----:B------:R-:W5:Y:S01]  /*17c10*/  LDG.E.64 R22, desc[UR6][R28.64+0x20] ;  /* 0x000020061c167981 */ /* 0x000f62000c1e1b00 */
[----:B------:R-:W-:-:S05]  /*17c20*/  IADD3.X R47, R51, UR11, RZ, P2, !PT ;  /* 0x0000000b332f7c10 */ /* 0x000fca00097fe4ff */
[----:B------:R4:W5:Y:S01]  /*17c30*/  LDG.E.CONSTANT R43, desc[UR6][R46.64] ;  /* 0x000000062e2b7981 */ /* 0x000962000c1e9900 */
        /* <DEDUP_REMOVED lines=8> */
[----:B----4-:R-:W-:Y:S01]  /*17cc0*/  SHF.R.S32.HI R47, RZ, 0x1f, R45 ;  /* 0x0000001fff2f7819 */ /* 0x010fe2000001142d */
[----:B-----5:R-:W-:Y:S01]  /*17cd0*/  IMAD R20, R25, R45, RZ ;  /* 0x0000002d19147224 */ /* 0x020fe200078e02ff */
[----:B------:R-:W-:Y:S01]  /*17ce0*/  IADD3.X R31, R21, UR11, RZ, P2, !PT ;  /* 0x0000000b151f7c10 */ /* 0x000fe200097fe4ff */
[----:B------:R-:W-:Y:S01]  /*17cf0*/  IMAD.IADD R5, R5, 0x1, R27 ;  /* 0x0000000105057824 */ /* 0x000fe200078e021b */
[----:B------:R-:W-:Y:S01]  /*17d00*/  IADD3 R48, P2, R30, UR22, RZ ;  /* 0x000000161e307c10 */ /* 0x000fe2000ff5e0ff */
[----:B------:R-:W-:Y:S02]  /*17d10*/  IMAD R21, R24, R47, R20 ;  /* 0x0000002f18157224 */ /* 0x000fe400078e0214 */
[----:B------:R0:W2:Y:S01]  /*17d20*/  LDG.E.CONSTANT R27, desc[UR6][R30.64] ;  /* 0x000000061e1b7981 */ /* 0x0000a2000c1e9900 */
[----:B------:R-:W-:Y:S01]  /*17d30*/  IMAD.WIDE.U32 R46, R45, R24, R4 ;  /* 0x000000182d2e7225 */ /* 0x000fe200078e0004 */
[----:B------:R-:W-:-:S02]  /*17d40*/  IADD3.X R49, R31, UR11, RZ, P2, !PT ;  /* 0x0000000b1f317c10 */ /* 0x000fc400097fe4ff */
[----:B------:R-:W3:Y:S01]  /*17d50*/  LDG.E.64 R4, desc[UR6][R28.64+0x28] ;  /* 0x000028061c047981 */ /* 0x000ee2000c1e1b00 */
[----:B------:R-:W-:Y:S01]  /*17d60*/  IMAD.IADD R47, R47, 0x1, R21 ;  /* 0x000000012f2f7824 */ /* 0x000fe200078e0215 */
[----:B------:R-:W-:Y:S02]  /*17d70*/  SHF.R.S32.HI R21, RZ, 0x1f, R39 ;  /* 0x0000001fff157819 */ /* 0x000fe40000011427 */
[----:B------:R1:W4:Y:S01]  /*17d80*/  LDG.E.CONSTANT R45, desc[UR6][R48.64] ;  /* 0x00000006302d7981 */ /* 0x000322000c1e9900 */
[----:B------:R-:W-:-:S03]  /*17d90*/  IMAD R17, R17, R39, RZ ;  /* 0x0000002711117224 */ /* 0x000fc600078e02ff */
[----:B------:R-:W5:Y:S01]  /*17da0*/  LDG.E.64 R24, desc[UR6][R28.64+0x30] ;  /* 0x000030061c187981 */ /* 0x000f62000c1e1b00 */
[----:B------:R-:W-:Y:S01]  /*17db0*/  IADD3 R20, P2, R48, UR22, RZ ;  /* 0x0000001630147c10 */ /* 0x000fe2000ff5e0ff */
[----:B0-----:R-:W-:Y:S02]  /*17dc0*/  IMAD R31, R16, R21, R17 ;  /* 0x00000015101f7224 */ /* 0x001fe400078e0211 */
[----:B------:R-:W-:Y:S01]  /*17dd0*/  IMAD.WIDE.U32 R16, R39, R16, R46 ;  /* 0x0000001027107225 */ /* 0x000fe200078e002e */
[----:B------:R-:W-:-:S04]  /*17de0*/  IADD3.X R21, R49, UR11, RZ, P2, !PT ;  /* 0x0000000b31157c10 */ /* 0x000fc800097fe4ff */
[----:B------:R-:W-:Y:S01]  /*17df0*/  IADD3 R17, R17, R31, RZ ;  /* 0x0000001f11117210 */ /* 0x000fe20007ffe0ff */
[----:B------:R0:W5:Y:S04]  /*17e00*/  LDG.E.CONSTANT R47, desc[UR6][R20.64] ;  /* 0x00000006142f7981 */ /* 0x000168000c1e9900 */
[----:B------:R-:W5:Y:S01]  /*17e10*/  LDG.E.64 R30, desc[UR6][R28.64+0x38] ;  /* 0x000038061c1e7981 */ /* 0x000f62000c1e1b00 */
[----:B------:R-:W-:Y:S01]  /*17e20*/  IADD3 R38, P2, R20, UR22, RZ ;  /* 0x0000001614267c10 */ /* 0x000fe2000ff5e0ff */
[----:B------:R-:W-:Y:S01]  /*17e30*/  IMAD R19, R19, R43, RZ ;  /* 0x0000002b13137224 */ /* 0x000fe200078e02ff */
[----:B-1----:R-:W-:Y:S02]  /*17e40*/  SHF.R.S32.HI R49, RZ, 0x1f, R43 ;  /* 0x0000001fff317819 */ /* 0x002fe4000001142b */
[----:B------:R-:W-:Y:S01]  /*17e50*/  IADD3.X R39, R21, UR11, RZ, P2, !PT ;  /* 0x0000000b15277c10 */ /* 0x000fe200097fe4ff */
[----:B------:R-:W-:-:S04]  /*17e60*/  IMAD.WIDE.U32 R16, R43, R18, R16 ;  /* 0x000000122b107225 */ /* 0x000fc800078e0010 */
[----:B------:R-:W-:Y:S01]  /*17e70*/  IMAD R49, R18, R49, R19 ;  /* 0x0000003112317224 */ /* 0x000fe200078e0213 */
[----:B------:R-:W5:Y:S01]  /*17e80*/  LDG.E.CONSTANT R43, desc[UR6][R38.64] ;  /* 0x00000006262b7981 */ /* 0x000f62000c1e9900 */
[----:B0-----:R-:W-:-:S03]  /*17e90*/  IADD3 R20, P2, R38, UR22, RZ ;  /* 0x0000001626147c10 */ /* 0x001fc6000ff5e0ff */
[----:B------:R-:W5:Y:S01]  /*17ea0*/  LDG.E.64 R18, desc[UR6][R28.64+0x40] ;  /* 0x000040061c127981 */ /* 0x000f62000c1e1b00 */
[----:B------:R-:W-:Y:S01]  /*17eb0*/  IMAD.IADD R17, R17, 0x1, R49 ;  /* 0x0000000111117824 */ /* 0x000fe200078e0231 */
[----:B------:R-:W-:Y:S01]  /*17ec0*/  IADD3.X R21, R39, UR11, RZ, P2, !PT ;  /* 0x0000000b27157c10 */ /* 0x000fe200097fe4ff */
[----:B------:R-:W-:Y:S01]  /*17ed0*/  IMAD R23, R23, R41, RZ ;  /* 0x0000002917177224 */ /* 0x000fe200078e02ff */
[----:B------:R-:W-:-:S03]  /*17ee0*/  SHF.R.S32.HI R49, RZ, 0x1f, R41 ;  /* 0x0000001fff317819 */ /* 0x000fc60000011429 */
[----:B------:R0:W5:Y:S02]  /*17ef0*/  LDG.E.CONSTANT R51, desc[UR6][R20.64] ;  /* 0x0000000614337981 */ /* 0x000164000c1e9900 */
[----:B------:R-:W-:Y:S02]  /*17f00*/  IMAD R23, R22, R49, R23 ;  /* 0x0000003116177224 */ /* 0x000fe400078e0217 */
[----:B------:R-:W5:Y:S01]  /*17f10*/  LDG.E.64 R48, desc[UR6][R28.64+0x48] ;  /* 0x000048061c307981 */ /* 0x000f62000c1e1b00 */
[----:B------:R-:W-:-:S04]  /*17f20*/  IMAD.WIDE.U32 R16, R41, R22, R16 ;  /* 0x0000001629107225 */ /* 0x000fc800078e0010 */
[----:B------:R-:W-:Y:S01]  /*17f30*/  IMAD.IADD R17, R17, 0x1, R23 ;  /* 0x0000000111117824 */ /* 0x000fe200078e0217 */
[----:B0-----:R-:W-:-:S04]  /*17f40*/  IADD3 R20, P2, R20, UR22, RZ ;  /* 0x0000001614147c10 */ /* 0x001fc8000ff5e0ff */
[----:B------:R-:W-:Y:S02]  /*17f50*/  IADD3.X R21, R21, UR11, RZ, P2, !PT ;  /* 0x0000000b15157c10 */ /* 0x000fe400097fe4ff */
[----:B------:R-:W-:-:S03]  /*17f60*/  IADD3 R22, P2, R20, UR22, RZ ;  /* 0x0000001614167c10 */ /* 0x000fc6000ff5e0ff */
[----:B------:R0:W5:Y:S01]  /*17f70*/  LDG.E.CONSTANT R39, desc[UR6][R20.64] ;  /* 0x0000000614277981 */ /* 0x000162000c1e9900 */
[----:B--2---:R-:W-:Y:S01]  /*17f80*/  SHF.R.S32.HI R23, RZ, 0x1f, R27 ;  /* 0x0000001fff177819 */ /* 0x004fe2000001141b */
[----:B---3--:R-:W-:-:S04]  /*17f90*/  IMAD R5, R5, R27, RZ ;  /* 0x0000001b05057224 */ /* 0x008fc800078e02ff */
[----:B------:R-:W-:Y:S02]  /*17fa0*/  IMAD R23, R4, R23, R5 ;  /* 0x0000001704177224 */ /* 0x000fe400078e0205 */
[----:B------:R-:W-:Y:S01]  /*17fb0*/  IMAD.WIDE.U32 R4, R27, R4, R16 ;  /* 0x000000041b047225 */ /* 0x000fe200078e0010 */
[----:B----4-:R-:W-:-:S03]  /*17fc0*/  SHF.R.S32.HI R17, RZ, 0x1f, R45 ;  /* 0x0000001fff117819 */ /* 0x010fc6000001142d */
[----:B-----5:R-:W-:Y:S01]  /*17fd0*/  IMAD R16, R25, R45, RZ ;  /* 0x0000002d19107224 */ /* 0x020fe200078e02ff */
[----:B------:R-:W-:-:S03]  /*17fe0*/  IADD3 R5, R5, R23, RZ ;  /* 0x0000001705057210 */ /* 0x000fc60007ffe0ff */
[----:B------:R-:W-:Y:S02]  /*17ff0*/  IMAD R27, R24, R17, R16 ;  /* 0x00000011181b7224 */ /* 0x000fe400078e0210 */
[----:B------:R-:W2:Y:S01]  /*18000*/  LDG.E.64 R16, desc[UR6][R28.64+0x50] ;  /* 0x000050061c107981 */ /* 0x000ea2000c1e1b00 */
[----:B------:R-:W-:Y:S01]  /*18010*/  IMAD.WIDE.U32 R24, R45, R24, R4 ;  /* 0x000000182d187225 */ /* 0x000fe200078e0004 */
[----:B------:R-:W-:Y:S02]  /*18020*/  IADD3.X R23, R21, UR11, RZ, P2, !PT ;  /* 0x0000000b15177c10 */ /* 0x000fe400097fe4ff */
[----:B------:R-:W-:Y:S01]  /*18030*/  SHF.R.S32.HI R5, RZ, 0x1f, R47 ;  /* 0x0000001fff057819 */ /* 0x000fe2000001142f */
[----:B------:R-:W-:Y:S02]  /*18040*/  IMAD.IADD R25, R25, 0x1, R27 ;  /* 0x0000000119197824 */ /* 0x000fe400078e021b */
[----:B------:R-:W-:Y:S02]  /*18050*/  IMAD R4, R31, R47, RZ ;  /* 0x0000002f1f047224 */ /* 0x000fe400078e02ff */
[----:B------:R-:W3:Y:S01]  /*18060*/  LDG.E.CONSTANT R31, desc[UR6][R22.64] ;  /* 0x00000006161f7981 */ /* 0x000ee2000c1e9900 */
[----:B------:R-:W-:-:S03]  /*18070*/  IMAD.WIDE.U32 R26, R47, R30, R24 ;  /* 0x0000001e2f1a7225 */ /* 0x000fc600078e0018 */
[----:B------:R-:W4:Y:S01]  /*18080*/  LDG.E.64 R24, desc[UR6][R28.64+0x58] ;  /* 0x000058061c187981 */ /* 0x000f22000c1e1b00 */
[----:B------:R-:W-:Y:S01]  /*18090*/  IMAD R41, R30, R5, R4 ;  /* 0x000000051e297224 */ /* 0x000fe200078e0204 */
[----:B------:R-:W-:Y:S02]  /*180a0*/  IADD3 R4, P2, R22, UR22, RZ ;  /* 0x0000001616047c10 */ /* 0x000fe4000ff5e0ff */
[----:B------:R-:W5:Y:S02]  /*180b0*/  LDG.E.64 R46, desc[UR6][R28.64+0x78] ;  /* 0x000078061c2e7981 */ /* 0x000f64000c1e1b00 */
[----:B------:R-:W-:Y:S01]  /*180c0*/  IADD3.X R5, R23, UR11, RZ, P2, !PT ;  /* 0x0000000b17057c10 */ /* 0x000fe200097fe4ff */
[----:B0-----:R-:W-:Y:S01]  /*180d0*/  IMAD.IADD R21, R27, 0x1, R41 ;  /* 0x000000011b157824 */ /* 0x001fe200078e0229 */
[----:B------:R-:W-:Y:S01]  /*180e0*/  SHF.R.S32.HI R27, RZ, 0x1f, R43 ;  /* 0x0000001fff1b7819 */ /* 0x000fe2000001142b */
[----:B------:R-:W-:Y:S01]  /*180f0*/  IMAD R19, R19, R43, RZ ;  /* 0x0000002b13137224 */ /* 0x000fe200078e02ff */
[----:B------:R-:W-:Y:S01]  /*18100*/  MOV R20, R26 ;  /* 0x0000001a00147202 */ /* 0x000fe20000000f00 */
[----:B------:R0:W5:Y:S01]  /*18110*/  LDG.E.CONSTANT R41, desc[UR6][R4.64] ;  /* 0x0000000604297981 */ /* 0x000162000c1e9900 */
[----:B------:R-:W-:-:S03]  /*18120*/  IADD3 R26, P2, R4, UR22, RZ ;  /* 0x00000016041a7c10 */ /* 0x000fc6000ff5e0ff */
[----:B------:R-:W5:Y:S01]  /*18130*/  LDG.E.64 R22, desc[UR6][R28.64+0x60] ;  /* 0x000060061c167981 */ /* 0x000f62000c1e1b00 */
[----:B------:R-:W-:Y:S01]  /*18140*/  IMAD R45, R18, R27, R19 ;  /* 0x0000001b122d7224 */ /* 0x000fe200078e0213 */
[----:B------:R-:W-:Y:S01]  /*18150*/  IADD3.X R27, R5, UR11, RZ, P2, !PT ;  /* 0x0000000b051b7c10 */ /* 0x000fe200097fe4ff */
[----:B------:R-:W-:Y:S02]  /*18160*/  IMAD.WIDE.U32 R18, R43, R18, R20 ;  /* 0x000000122b127225 */ /* 0x000fe400078e0014 */
[----:B------:R-:W5:Y:S01]  /*18170*/  LDG.E.64 R20, desc[UR6][R28.64+0x68] ;  /* 0x000068061c147981 */ /* 0x000f62000c1e1b00 */
[----:B0-----:R-:W-:Y:S01]  /*18180*/  IADD3 R4, P2, R26, UR22, RZ ;  /* 0x000000161a047c10 */ /* 0x001fe2000ff5e0ff */
[----:B------:R-:W-:Y:S02]  /*18190*/  IMAD.IADD R19, R19, 0x1, R45 ;  /* 0x0000000113137824 */ /* 0x000fe400078e022d */
[----:B------:R-:W5:Y:S01]  /*181a0*/  LDG.E.CONSTANT R43, desc[UR6][R26.64] ;  /* 0x000000061a2b7981 */ /* 0x000f62000c1e9900 */
[----:B------:R-:W-:Y:S01]  /*181b0*/  SHF.R.S32.HI R45, RZ, 0x1f, R51 ;  /* 0x0000001fff2d7819 */ /* 0x000fe20000011433 */
[----:B------:R-:W-:Y:S01]  /*181c0*/  IMAD R30, R49, R51, RZ ;  /* 0x00000033311e7224 */ /* 0x000fe200078e02ff */
[----:B------:R-:W-:-:S03]  /*181d0*/  IADD3.X R5, R27, UR11, RZ, P2, !PT ;  /* 0x0000000b1b057c10 */ /* 0x000fc600097fe4ff */
[----:B------:R-:W-:Y:S02]  /*181e0*/  IMAD R45, R48, R45, R30 ;  /* 0x0000002d302d7224 */ /* 0x000fe400078e021e */
[----:B------:R-:W-:Y:S01]  /*181f0*/  IMAD.WIDE.U32 R48, R51, R48, R18 ;  /* 0x0000003033307225 */ /* 0x000fe200078e0012 */
[----:B------:R-:W-:Y:S01]  /*18200*/  IADD3 R18, P2, R4, UR22, RZ ;  /* 0x0000001604127c10 */ /* 0x000fe2000ff5e0ff */
[----:B------:R-:W5:Y:S04]  /*18210*/  LDG.E.CONSTANT R51, desc[UR6][R4.64] ;  /* 0x0000000604337981 */ /* 0x000f68000c1e9900 */
[----:B------:R-:W5:Y:S01]  /*18220*/  LDG.E.64 R26, desc[UR6][R28.64+0x70] ;  /* 0x000070061c1a7981 */ /* 0x000f62000c1e1b00 */
[----:B------:R-:W-:-:S05]  /*18230*/  IADD3.X R19, R5, UR11, RZ, P2, !PT ;  /* 0x0000000b05137c10 */ /* 0x000fca00097fe4ff */
[----:B------:R0:W5:Y:S01]  /*18240*/  LDG.E.CONSTANT R53, desc[UR6][R18.64] ;  /* 0x0000000612357981 */ /* 0x000162000c1e9900 */
[----:B------:R-:W-:Y:S01]  /*18250*/  IMAD.IADD R49, R49, 0x1, R45 ;  /* 0x0000000131317824 */ /* 0x000fe200078e022d */
        /* <DEDUP_REMOVED lines=12> */
[----:B------:R-:W-:-:S05]  /*18320*/  IMAD.WIDE.U32 R16, R39, R16, R48 ;  /* 0x0000001027107225 */ /* 0x000fca00078e0030 */
[----:B------:R-:W-:Y:S01]  /*18330*/  IADD3 R5, R17, R45, RZ ;  /* 0x0000002d11057210 */ /* 0x000fe20007ffe0ff */
[----:B------:R-:W-:Y:S01]  /*18340*/  IMAD.MOV.U32 R4, RZ, RZ, R16 ;  /* 0x000000ffff047224 */ /* 0x000fe200078e0010 */
[----:B---3--:R-:W-:Y:S01]  /*18350*/  SHF.R.S32.HI R17, RZ, 0x1f, R31 ;  /* 0x0000001fff117819 */ /* 0x008fe2000001141f */
[----:B----4-:R-:W-:Y:S02]  /*18360*/  IMAD R25, R25, R31, RZ ;  /* 0x0000001f19197224 */ /* 0x010fe400078e02ff */
[----:B------:R-:W-:-:S04]  /*18370*/  IMAD.WIDE.U32 R4, R31, R24, R4 ;  /* 0x000000181f047225 */ /* 0x000fc800078e0004 */
[----:B------:R-:W-:-:S04]  /*18380*/  IMAD R17, R24, R17, R25 ;  /* 0x0000001118117224 */ /* 0x000fc800078e0219 */
[----:B------:R-:W-:Y:S01]  /*18390*/  IMAD.IADD R5, R5, 0x1, R17 ;  /* 0x0000000105057824 */ /* 0x000fe200078e0211 */
[----:B-----5:R-:W-:Y:S01]  /*183a0*/  SHF.R.S32.HI R17, RZ, 0x1f, R41 ;  /* 0x0000001fff117819 */ /* 0x020fe20000011429 */
        /* <DEDUP_REMOVED lines=20> */
.L_x_2720:
        /* <DEDUP_REMOVED lines=17> */
[----:B------:R-:W-:Y:S02]  /*18600*/  IADD3.X R29, R23, UR11, RZ, P0, !PT ;  /* 0x0000000b171d7c10 */ /* 0x000fe400087fe4ff */
[----:B------:R-:W-:-:S03]  /*18610*/  IADD3 R46, P0, R28, UR22, RZ ;  /* 0x000000161c2e7c10 */ /* 0x000fc6000ff1e0ff */
[----:B------:R-:W4:Y:S01]  /*18620*/  LDG.E.CONSTANT R39, desc[UR6][R28.64] ;  /* 0x000000061c277981 */ /* 0x000f22000c1e9900 */
[----:B------:R-:W-:Y:S02]  /*18630*/  IADD3.X R47, R29, UR11, RZ, P0, !PT ;  /* 0x0000000b1d2f7c10 */ /* 0x000fe400087fe4ff */
[----:B------:R-:W-:Y:S01]  /*18640*/  IADD3 R20, P0, R46, UR22, RZ ;  /* 0x000000162e147c10 */ /* 0x000fe2000ff1e0ff */
[----:B------:R-:W4:Y:S04]  /*18650*/  LDG.E.64 R22, desc[UR6][R26.64+0x18] ;  /* 0x000018061a167981 */ /* 0x000f28000c1e1b00 */
[----:B------:R-:W4:Y:S01]  /*18660*/  LDG.E.CONSTANT R43, desc[UR6][R46.64] ;  /* 0x000000062e2b7981 */ /* 0x000f22000c1e9900 */
[----:B------:R-:W-:Y:S02]  /*18670*/  IADD3.X R21, R47, UR11, RZ, P0, !PT ;  /* 0x0000000b2f157c10 */ /* 0x000fe400087fe4ff */
[----:B------:R-:W-:Y:S01]  /*18680*/  IADD3 R30, P0, R20, UR22, RZ ;  /* 0x00000016141e7c10 */ /* 0x000fe2000ff1e0ff */
[----:B------:R-:W4:Y:S04]  /*18690*/  LDG.E.64 R28, desc[UR6][R26.64+0x20] ;  /* 0x000020061a1c7981 */ /* 0x000f28000c1e1b00 */
[----:B------:R-:W4:Y:S01]  /*186a0*/  LDG.E.CONSTANT R41, desc[UR6][R20.64] ;  /* 0x0000000614297981 */ /* 0x000f22000c1e9900 */
[----:B--2---:R-:W-:Y:S01]  /*186b0*/  SHF.R.S32.HI R49, RZ, 0x1f, R31 ;  /* 0x0000001fff317819 */ /* 0x004fe2000001141f */
[----:B---3--:R-:W-:-:S02]  /*186c0*/  IMAD R25, R25, R31, RZ ;  /* 0x0000001f19197224 */ /* 0x008fc400078e02ff */
[----:B------:R-:W-:Y:S01]  /*186d0*/  IMAD.WIDE.U32 R4, R31, R24, R4 ;  /* 0x000000181f047225 */ /* 0x000fe200078e0004 */
[----:B------:R-:W-:Y:S02]  /*186e0*/  IADD3.X R31, R21, UR11, RZ, P0, !PT ;  /* 0x0000000b151f7c10 */ /* 0x000fe400087fe4ff */
[----:B------:R-:W2:Y:S01]  /*186f0*/  LDG.E.64 R20, desc[UR6][R26.64+0x28] ;  /* 0x000028061a147981 */ /* 0x000ea2000c1e1b00 */
[----:B------:R-:W-:Y:S01]  /*18700*/  IMAD R25, R24, R49, R25 ;  /* 0x0000003118197224 */ /* 0x000fe200078e0219 */
[----:B------:R-:W-:Y:S02]  /*18710*/  IADD3 R24, P0, R30, UR22, RZ ;  /* 0x000000161e187c10 */ /* 0x000fe4000ff1e0ff */
[----:B------:R-:W3:Y:S01]  /*18720*/  LDG.E.CONSTANT R47, desc[UR6][R30.64] ;  /* 0x000000061e2f7981 */ /* 0x000ee2000c1e9900 */
[----:B-----5:R-:W-:Y:S02]  /*18730*/  SHF.R.S32.HI R49, RZ, 0x1f, R45 ;  /* 0x0000001fff317819 */ /* 0x020fe4000001142d */
[----:B------:R-:W-:Y:S01]  /*18740*/  IADD3 R5, R5, R25, RZ ;  /* 0x0000001905057210 */ /* 0x000fe20007ffe0ff */
[----:B----4-:R-:W-:Y:S01]  /*18750*/  IMAD R17, R17, R45, RZ ;  /* 0x0000002d11117224 */ /* 0x010fe200078e02ff */
[----:B------:R-:W-:-:S03]  /*18760*/  IADD3.X R25, R31, UR11, RZ, P0, !PT ;  /* 0x0000000b1f197c10 */ /* 0x000fc600087fe4ff */
[----:B------:R-:W-:Y:S02]  /*18770*/  IMAD R49, R16, R49, R17 ;  /* 0x0000003110317224 */ /* 0x000fe400078e0211 */
[----:B------:R-:W-:Y:S01]  /*18780*/  IMAD.WIDE.U32 R4, R45, R16, R4 ;  /* 0x000000102d047225 */ /* 0x000fe200078e0004 */
[----:B------:R-:W4:Y:S01]  /*18790*/  LDG.E.CONSTANT R51, desc[UR6][R24.64] ;  /* 0x0000000618337981 */ /* 0x000f22000c1e9900 */
[----:B------:R-:W-:-:S03]  /*187a0*/  IADD3 R16, P0, R24, UR22, RZ ;  /* 0x0000001618107c10 */ /* 0x000fc6000ff1e0ff */
[----:B------:R-:W5:Y:S01]  /*187b0*/  LDG.E.64 R30, desc[UR6][R26.64+0x30] ;  /* 0x000030061a1e7981 */ /* 0x000f62000c1e1b00 */
[----:B------:R-:W-:-:S03]  /*187c0*/  IADD3.X R17, R25, UR11, RZ, P0, !PT ;  /* 0x0000000b19117c10 */ /* 0x000fc600087fe4ff */
[----:B------:R-:W5:Y:S04]  /*187d0*/  LDG.E.64 R44, desc[UR6][R26.64+0x38] ;  /* 0x000038061a2c7981 */ /* 0x000f68000c1e1b00 */
[----:B------:R-:W5:Y:S01]  /*187e0*/  LDG.E.CONSTANT R53, desc[UR6][R16.64] ;  /* 0x0000000610357981 */ /* 0x000f62000c1e9900 */
[----:B------:R-:W-:Y:S01]  /*187f0*/  IMAD.IADD R5, R5, 0x1, R49 ;  /* 0x0000000105057824 */ /* 0x000fe200078e0231 */
[----:B------:R-:W-:Y:S01]  /*18800*/  SHF.R.S32.HI R49, RZ, 0x1f, R39 ;  /* 0x0000001fff317819 */ /* 0x000fe20000011427 */
[----:B------:R-:W-:Y:S02]  /*18810*/  IMAD R19, R19, R39, RZ ;  /* 0x0000002713137224 */ /* 0x000fe400078e02ff */
[----:B------:R-:W-:-:S04]  /*18820*/  IMAD.WIDE.U32 R4, R39, R18, R4 ;  /* 0x0000001227047225 */ /* 0x000fc800078e0004 */
[----:B------:R-:W-:Y:S02]  /*18830*/  IMAD R19, R18, R49, R19 ;  /* 0x0000003112137224 */ /* 0x000fe400078e0213 */
[----:B------:R-:W-:Y:S02]  /*18840*/  IMAD R18, R23, R43, RZ ;  /* 0x0000002b17127224 */ /* 0x000fe400078e02ff */
[----:B------:R-:W-:Y:S01]  /*18850*/  IMAD.IADD R5, R5, 0x1, R19 ;  /* 0x0000000105057824 */ /* 0x000fe200078e0213 */
[----:B------:R-:W-:Y:S01]  /*18860*/  SHF.R.S32.HI R19, RZ, 0x1f, R43 ;  /* 0x0000001fff137819 */ /* 0x000fe2000001142b */
        /* <DEDUP_REMOVED lines=8> */
[----:B------:R-:W-:Y:S01]  /*188f0*/  UIADD3 UR18, UP1, UR18, -0x8, URZ ;  /* 0xfffffff812127890 */ /* 0x000fe2000ff3e03f */
[----:B------:R-:W-:Y:S01]  /*18900*/  PLOP3.LUT P0, PT, PT, PT, PT, 0x8, 0x0 ;  /* 0x000000000000781c */ /* 0x000fe20003f0e170 */
[----:B------:R-:W-:Y:S02]  /*18910*/  UIADD3 UR4, UP0, UR4, 0x8, URZ ;  /* 0x0000000804047890 */ /* 0x000fe4000ff1e03f */
[----:B------:R-:W-:Y:S02]  /*18920*/  UIADD3.X UR19, UR19, -0x1, URZ, UP1, !UPT ;  /* 0xffffffff13137890 */ /* 0x000fe40008ffe43f */
[----:B------:R-:W-:Y:S01]  /*18930*/  UIADD3.X UR5, URZ, UR5, URZ, UP0, !UPT ;  /* 0x000000053f057290 */ /* 0x000fe200087fe43f */
[----:B---3--:R-:W-:Y:S01]  /*18940*/  SHF.R.S32.HI R19, RZ, 0x1f, R47 ;  /* 0x0000001fff137819 */ /* 0x008fe2000001142f */
[----:B--2---:R-:W-:Y:S02]  /*18950*/  IMAD R18, R21, R47, RZ ;  /* 0x0000002f15127224 */ /* 0x004fe400078e02ff */
[----:B------:R-:W-:-:S04]  /*18960*/  IMAD.WIDE.U32 R4, R47, R20, R4 ;  /* 0x000000142f047225 */ /* 0x000fc800078e0004 */
[----:B------:R-:W-:-:S04]  /*18970*/  IMAD R19, R20, R19, R18 ;  /* 0x0000001314137224 */ /* 0x000fc800078e0212 */
[----:B------:R-:W-:Y:S01]  /*18980*/  IMAD.IADD R5, R5, 0x1, R19 ;  /* 0x0000000105057824 */ /* 0x000fe200078e0213 */
[----:B----4-:R-:W-:Y:S01]  /*18990*/  SHF.R.S32.HI R19, RZ, 0x1f, R51 ;  /* 0x0000001fff137819 */ /* 0x010fe20000011433 */
[----:B-----5:R-:W-:Y:S02]  /*189a0*/  IMAD R18, R31, R51, RZ ;  /* 0x000000331f127224 */ /* 0x020fe400078e02ff */
[----:B------:R-:W-:-:S04]  /*189b0*/  IMAD.WIDE.U32 R4, R51, R30, R4 ;  /* 0x0000001e33047225 */ /* 0x000fc800078e0004 */
[----:B------:R-:W-:Y:S01]  /*189c0*/  IMAD R21, R30, R19, R18 ;  /* 0x000000131e157224 */ /* 0x000fe200078e0212 */
[----:B------:R-:W-:Y:S01]  /*189d0*/  SHF.R.S32.HI R19, RZ, 0x1f, R53 ;  /* 0x0000001fff137819 */ /* 0x000fe20000011435 */
[----:B------:R-:W-:-:S03]  /*189e0*/  IMAD R18, R45, R53, RZ ;  /* 0x000000352d127224 */ /* 0x000fc600078e02ff */
[----:B------:R-:W-:Y:S01]  /*189f0*/  IADD3 R5, R5, R21, RZ ;  /* 0x0000001505057210 */ /* 0x000fe20007ffe0ff */
[----:B------:R-:W-:Y:S01]  /*18a00*/  IMAD R19, R44, R19, R18 ;  /* 0x000000132c137224 */ /* 0x000fe200078e0212 */
[----:B------:R-:W-:Y:S01]  /*18a10*/  IADD3 R18, P2, R16, UR22, RZ ;  /* 0x0000001610127c10 */ /* 0x000fe2000ff5e0ff */
[----:B------:R-:W-:-:S04]  /*18a20*/  IMAD.WIDE.U32 R4, R53, R44, R4 ;  /* 0x0000002c35047225 */ /* 0x000fc800078e0004 */
[----:B------:R-:W-:Y:S01]  /*18a30*/  IMAD.IADD R5, R5, 0x1, R19 ;  /* 0x0000000105057824 */ /* 0x000fe200078e0213 */
[----:B------:R-:W-:-:S07]  /*18a40*/  IADD3.X R19, R17, UR11, RZ, P2, !PT ;  /* 0x0000000b11137c10 */ /* 0x000fce00097fe4ff */
.L_x_2722:
[----:B------:R-:W-:-:S04]  /*18a50*/  ISETP.NE.U32.AND P2, PT, RZ, UR18, PT ;  /* 0x00000012ff007c0c */ /* 0x000fc8000bf45070 */
[----:B------:R-:W-:-:S13]  /*18a60*/  ISETP.NE.OR.EX P0, PT, RZ, UR19, P0, P2 ;  /* 0x00000013ff007c0c */ /* 0x000fda0008705720 */
[----:B------:R-:W-:Y:S05]  /*18a70*/  @!P0 BRA `(.L_x_2718) ;  /* 0x0000000000bc8947 */ /* 0x000fea0003800000 */
.L_x_2719:
        /* <DEDUP_REMOVED lines=18> */
[----:B------:R-:W-:-:S04]  /*18ba0*/  UIADD3 UR18, UP0, UR18, -0x4, URZ ;  /* 0xfffffffc12127890 */ /* 0x000fc8000ff1e03f */
[----:B------:R-:W-:Y:S02]  /*18bb0*/  UIADD3.X UR19, UR19, -0x1, URZ, UP0, !UPT ;  /* 0xffffffff13137890 */ /* 0x000fe400087fe43f */
[----:B------:R-:W-:-:S04]  /*18bc0*/  ISETP.NE.U32.AND P0, PT, RZ, UR18, PT ;  /* 0x00000012ff007c0c */ /* 0x000fc8000bf05070 */
[----:B------:R-:W-:Y:S01]  /*18bd0*/  ISETP.NE.AND.EX P0, PT, RZ, UR19, PT, P0 ;  /* 0x00000013ff007c0c */ /* 0x000fe2000bf05300 */
        /* <DEDUP_REMOVED lines=16> */
[----:B------:R-:W-:Y:S02]  /*18ce0*/  SHF.R.S32.HI R16, RZ, 0x1f, R43 ;  /* 0x0000001fff107819 */ /* 0x000fe4000001142b */
[----:B------:R-:W-:Y:S02]  /*18cf0*/  IADD3 R18, P2, R22, UR22, RZ ;  /* 0x0000001616127c10 */ /* 0x000fe4000ff5e0ff */
[----:B------:R-:W-:Y:S01]  /*18d00*/  IADD3 R5, R5, R17, RZ ;  /* 0x0000001105057210 */ /* 0x000fe20007ffe0ff */
[----:B------:R-:W-:Y:S01]  /*18d10*/  IMAD R17, R29, R43, RZ ;  /* 0x0000002b1d117224 */ /* 0x000fe200078e02ff */
[----:B------:R-:W-:-:S03]  /*18d20*/  IADD3.X R19, R23, UR11, RZ, P2, !PT ;  /* 0x0000000b17137c10 */ /* 0x000fc600097fe4ff */
[C---:B------:R-:W-:Y:S02]  /*18d30*/  IMAD R17, R28.reuse, R16, R17 ;  /* 0x000000101c117224 */ /* 0x040fe400078e0211 */
[----:B------:R-:W-:-:S04]  /*18d40*/  IMAD.WIDE.U32 R4, R28, R43, R4 ;  /* 0x0000002b1c047225 */ /* 0x000fc800078e0004 */
[----:B------:R-:W-:Y:S01]  /*18d50*/  IMAD.IADD R5, R5, 0x1, R17 ;  /* 0x0000000105057824 */ /* 0x000fe200078e0211 */
[----:B------:R-:W-:Y:S06]  /*18d60*/  @P0 BRA `(.L_x_2719) ;  /* 0xfffffffc00440947 */ /* 0x000fec000383ffff */
.L_x_2718:
        /* <DEDUP_REMOVED lines=35> */
[----:B------:R-:W-:Y:S02]  /*18fa0*/  MOV R13, UR5 ;  /* 0x00000005000d7c02 */ /* 0x000fe40008000f00 */
[----:B------:R-:W-:Y:S02]  /*18fb0*/  PLOP3.LUT P2, PT, PT, PT, UP0, 0x80, 0x0 ;  /* 0x000000000000781c */ /* 0x000fe40003f4f008 */
[----:B------:R-:W-:Y:S02]  /*18fc0*/  IADD3.X R13, R15, UR12, R13, P0, !PT ;  /* 0x0000000c0f0d7c10 */ /* 0x000fe400087fe40d */
[----:B------:R-:W-:-:S04]  /*18fd0*/  LEA R18, P0, R14, UR18, 0x2 ;  /* 0x000000120e127c11 */ /* 0x000fc8000f8010ff */
[----:B------:R-:W-:Y:S01]  /*18fe0*/  LEA.HI.X R19, R14, UR19, R13, 0x2, P0 ;  /* 0x000000130e137c11 */ /* 0x000fe200080f140d */
[----:B------:R-:W-:Y:S01]  /*18ff0*/  IMAD.U32 R14, RZ, RZ, UR17 ;  /* 0x00000011ff0e7e24 */ /* 0x000fe2000f8e00ff */
        /* <DEDUP_REMOVED lines=18> */
.L_x_2717:
[----:B------:R-:W-:Y:S05]  /*19120*/  BSYNC B0 ;  /* 0x0000000000007941 */ /* 0x000fea0003800000 */
.L_x_2667:
[----:B-----5:R-:W0:Y:S01]  /*19130*/  S2R R12, SR_TID.X ;  /* 0x00000000000c7919 */ /* 0x020e220000002100 */
[----:B------:R-:W1:Y:S01]  /*19140*/  @!P1 LDC.64 R14, c[0x0][0x248] ;  /* 0x00009200ff0e9b82 */ /* 0x000e620000000a00 */
[----:B------:R-:W-:Y:S01]  /*19150*/  ULDC UR4, c[0x0][0x210] ;  /* 0x0000840000047ab9 */ /* 0x000fe20000000800 */
[----:B------:R-:W-:Y:S01]  /*19160*/  IMAD.MOV.U32 R36, RZ, RZ, R34 ;  /* 0x000000ffff247224 */ /* 0x000fe200078e0022 */
[----:B------:R-:W-:Y:S01]  /*19170*/  UIADD3 UR4, -UR8, UR4, URZ ;  /* 0x0000000408047290 */ /* 0x000fe2000fffe13f */
[----:B------:R-:W-:Y:S04]  /*19180*/  BSSY B0, `(.L_x_2723) ;  /* 0x0000037000007945 */ /* 0x000fe80003800000 */
[----:B------:R-:W-:Y:S01]  /*19190*/  BSSY B1, `(.L_x_2724) ;  /* 0x000002f000017945 */ /* 0x000fe20003800000 */
[----:B------:R-:W-:Y:S01]  /*191a0*/  IMAD.MOV.U32 R17, RZ, RZ, R9 ;  /* 0x000000ffff117224 */ /* 0x000fe200078e0009 */
[----:B------:R-:W-:Y:S01]  /*191b0*/  MOV R16, R6 ;  /* 0x0000000600107202 */ /* 0x000fe20000000f00 */
[----:B------:R-:W-:Y:S01]  /*191c0*/  IMAD.MOV.U32 R9, RZ, RZ, R11 ;  /* 0x000000ffff097224 */ /* 0x000fe200078e000b */
[----:B------:R-:W-:Y:S01]  /*191d0*/  MOV R11, R35 ;  /* 0x00000023000b7202 */ /* 0x000fe20000000f00 */
[C---:B0-----:R-:W-:Y:S01]  /*191e0*/  @!P1 VIADD R13, R12.reuse, UR8 ;  /* 0x000000080c0d9c36 */ /* 0x041fe20008000000 */
[----:B------:R-:W-:-:S03]  /*191f0*/  @!P1 IADD3 R12, R12, 0x80, RZ ;  /* 0x000000800c0c9810 */ /* 0x000fc60007ffe0ff */
[----:B-1----:R-:W-:Y:S01]  /*19200*/  @!P1 IMAD.WIDE.U32 R14, R13, 0x8, R14 ;  /* 0x000000080d0e9825 */ /* 0x002fe200078e000e */
[----:B------:R-:W-:-:S04]  /*19210*/  ISETP.GE.AND P0, PT, R12, UR4, PT ;  /* 0x000000040c007c0c */ /* 0x000fc8000bf06270 */
[----:B------:R0:W-:Y:S02]  /*19220*/  @!P1 STG.E.64 desc[UR6][R14.64], R36 ;  /* 0x000000240e009986 */ /* 0x0001e4000c101b06 */
[----:B0-----:R-:W-:Y:S02]  /*19230*/  IMAD.MOV.U32 R14, RZ, RZ, R0 ;  /* 0x000000ffff0e7224 */ /* 0x001fe400078e0000 */
[----:B------:R-:W-:-:S05]  /*19240*/  IMAD.MOV.U32 R15, RZ, RZ, R7 ;  /* 0x000000ffff0f7224 */ /* 0x000fca00078e0007 */
[----:B------:R-:W-:Y:S05]  /*19250*/  @P0 BRA `(.L_x_2725) ;  /* 0x0000000000300947 */ /* 0x000fea0003800000 */
[----:B------:R-:W0:Y:S01]  /*19260*/  LDC.64 R6, c[0x0][0x248] ;  /* 0x00009200ff067b82 */ /* 0x000e220000000a00 */
[C---:B------:R-:W-:Y:S02]  /*19270*/  VIADD R13, R12.reuse, UR8 ;  /* 0x000000080c0d7c36 */ /* 0x040fe40008000000 */
[----:B------:R-:W-:-:S05]  /*19280*/  VIADD R12, R12, 0x80 ;  /* 0x000000800c0c7836 */ /* 0x000fca0000000000 */
[----:B------:R-:W-:Y:S01]  /*19290*/  ISETP.GE.AND P0, PT, R12, UR4, PT ;  /* 0x000000040c007c0c */ /* 0x000fe2000bf06270 */
[----:B0-----:R-:W-:-:S05]  /*192a0*/  IMAD.WIDE.U32 R6, R13, 0x8, R6 ;  /* 0x000000080d067825 */ /* 0x001fca00078e0006 */
[----:B------:R0:W-:Y:S07]  /*192b0*/  STG.E.64 desc[UR6][R6.64], R10 ;  /* 0x0000000a06007986 */ /* 0x0001ee000c101b06 */
[----:B------:R-:W-:Y:S05]  /*192c0*/  @P0 BRA `(.L_x_2726) ;  /* 0x0000000000300947 */ /* 0x000fea0003800000 */
[----:B0-----:R-:W0:Y:S01]  /*192d0*/  LDC.64 R6, c[0x0][0x248] ;  /* 0x00009200ff067b82 */ /* 0x001e220000000a00 */
[C---:B------:R-:W-:Y:S01]  /*192e0*/  IADD3 R11, R12.reuse, UR8, RZ ;  /* 0x000000080c0b7c10 */ /* 0x040fe2000fffe0ff */
[----:B------:R-:W-:-:S04]  /*192f0*/  VIADD R12, R12, 0x80 ;  /* 0x000000800c0c7836 */ /* 0x000fc80000000000 */
[----:B0-----:R-:W-:-:S05]  /*19300*/  IMAD.WIDE.U32 R6, R11, 0x8, R6 ;  /* 0x000000080b067825 */ /* 0x001fca00078e0006 */
[----:B------:R0:W-:Y:S02]  /*19310*/  STG.E.64 desc[UR6][R6.64], R8 ;  /* 0x0000000806007986 */ /* 0x0001e4000c101b06 */
.L_x_2725:
[----:B------:R-:W-:-:S13]  /*19320*/  ISETP.GE.AND P0, PT, R12, UR4, PT ;  /* 0x000000040c007c0c */ /* 0x000fda000bf06270 */
[----:B------:R-:W-:Y:S05]  /*19330*/  @P0 BRA `(.L_x_2727) ;  /* 0x0000000000300947 */ /* 0x000fea0003800000 */
[----:B0-----:R-:W0:Y:S01]  /*19340*/  LDC.64 R6, c[0x0][0x248] ;  /* 0x00009200ff067b82 */ /* 0x001e220000000a00 */
[C---:B------:R-:W-:Y:S01]  /*19350*/  VIADD R9, R12.reuse, UR8 ;  /* 0x000000080c097c36 */ /* 0x040fe20008000000 */
[----:B------:R-:W-:-:S03]  /*19360*/  IADD3 R12, R12, 0x80, RZ ;  /* 0x000000800c0c7810 */ /* 0x000fc60007ffe0ff */
[----:B0-----:R-:W-:-:S05]  /*19370*/  IMAD.WIDE.U32 R6, R9, 0x8, R6 ;  /* 0x0000000809067825 */ /* 0x001fca00078e0006 */
[----:B------:R1:W-:Y:S02]  /*19380*/  STG.E.64 desc[UR6][R6.64], R16 ;  /* 0x0000001006007986 */ /* 0x0003e4000c101b06 */
.L_x_2726:
[----:B------:R-:W-:-:S13]  /*19390*/  ISETP.GE.AND P0, PT, R12, UR4, PT ;  /* 0x000000040c007c0c */ /* 0x000fda000bf06270 */
[----:B------:R-:W-:Y:S05]  /*193a0*/  @P0 BRA `(.L_x_2728) ;  /* 0x0000000000340947 */ /* 0x000fea0003800000 */
[----:B01----:R-:W0:Y:S01]  /*193b0*/  LDC.64 R6, c[0x0][0x248] ;  /* 0x00009200ff067b82 */ /* 0x003e220000000a00 */
[C---:B------:R-:W-:Y:S02]  /*193c0*/  VIADD R9, R12.reuse, UR8 ;  /* 0x000000080c097c36 */ /* 0x040fe40008000000 */
[----:B------:R-:W-:Y:S02]  /*193d0*/  VIADD R12, R12, 0x80 ;  /* 0x000000800c0c7836 */ /* 0x000fe40000000000 */
[----:B0-----:R-:W-:-:S05]  /*193e0*/  IMAD.WIDE.U32 R6, R9, 0x8, R6 ;  /* 0x0000000809067825 */ /* 0x001fca00078e0006 */
[----:B------:R1:W-:Y:S02]  /*193f0*/  STG.E.64 desc[UR6][R6.64], R14 ;  /* 0x0000000e06007986 */ /* 0x0003e4000c101b06 */
.L_x_2727:
[----:B------:R-:W-:-:S13]  /*19400*/  ISETP.GE.AND P0, PT, R12, UR4, PT ;  /* 0x000000040c007c0c */ /* 0x000fda000bf06270 */
[----:B------:R-:W-:Y:S05]  /*19410*/  @P0 BREAK B1 ;  /* 0x0000000000010942 */ /* 0x000fea0003800000 */
[----:B------:R-:W-:Y:S05]  /*19420*/  @P0 BRA `(.L_x_2729) ;  /* 0x0000000000300947 */ /* 0x000fea0003800000 */
[----:B01----:R-:W0:Y:S01]  /*19430*/  LDC.64 R6, c[0x0][0x248] ;  /* 0x00009200ff067b82 */ /* 0x003e220000000a00 */
[C---:B------:R-:W-:Y:S01]  /*19440*/  IADD3 R9, R12.reuse, UR8, RZ ;  /* 0x000000080c097c10 */ /* 0x040fe2000fffe0ff */
[----:B------:R-:W-:-:S04]  /*19450*/  VIADD R12, R12, 0x80 ;  /* 0x000000800c0c7836 */ /* 0x000fc80000000000 */
[----:B0-----:R-:W-:-:S05]  /*19460*/  IMAD.WIDE.U32 R6, R9, 0x8, R6 ;  /* 0x0000000809067825 */ /* 0x001fca00078e0006 */
[----:B------:R2:W-:Y:S02]  /*19470*/  STG.E.64 desc[UR6][R6.64], R32 ;  /* 0x0000002006007986 */ /* 0x0005e4000c101b06 */
.L_x_2728:
[----:B------:R-:W-:Y:S05]  /*19480*/  BSYNC B1 ;  /* 0x0000000000017941 */ /* 0x000fea0003800000 */
.L_x_2724:
[----:B------:R-:W-:-:S13]  /*19490*/  ISETP.GE.AND P0, PT, R12, UR4, PT ;  /* 0x000000040c007c0c */ /* 0x000fda000bf06270 */
[----:B012---:R-:W0:Y:S01]  /*194a0*/  @!P0 LDC.64 R6, c[0x0][0x248] ;  /* 0x00009200ff068b82 */ /* 0x007e220000000a00 */
[C---:B------:R-:W-:Y:S01]  /*194b0*/  @!P0 VIADD R9, R12.reuse, UR8 ;  /* 0x000000080c098c36 */ /* 0x040fe20008000000 */
[----:B------:R-:W-:-:S03]  /*194c0*/  @!P0 IADD3 R12, R12, 0x80, RZ ;  /* 0x000000800c0c8810 */ /* 0x000fc60007ffe0ff */
[----:B0-----:R-:W-:-:S05]  /*194d0*/  @!P0 IMAD.WIDE.U32 R6, R9, 0x8, R6 ;  /* 0x0000000809068825 */ /* 0x001fca00078e0006 */
[----:B------:R2:W-:Y:S02]  /*194e0*/  @!P0 STG.E.64 desc[UR6][R6.64], R2 ;  /* 0x0000000206008986 */ /* 0x0005e4000c101b06 */
.L_x_2729:
[----:B------:R-:W-:Y:S05]  /*194f0*/  BSYNC B0 ;  /* 0x0000000000007941 */ /* 0x000fea0003800000 */
.L_x_2723:
[----:B------:R-:W-:Y:S05]  /*19500*/  WARPSYNC.ALL ;  /* 0x0000000000007948 */ /* 0x000fea0003800000 */
[----:B------:R-:W-:-:S13]  /*19510*/  ISETP.GE.AND P0, PT, R12, UR4, PT ;  /* 0x000000040c007c0c */ /* 0x000fda000bf06270 */
[----:B------:R-:W-:Y:S05]  /*19520*/  @P0 EXIT ;  /* 0x000000000000094d */ /* 0x000fea0003800000 */
[----:B--2---:R-:W2:Y:S01]  /*19530*/  LDC.64 R2, c[0x0][0x248] ;  /* 0x00009200ff027b82 */ /* 0x004ea20000000a00 */
[----:B01----:R-:W-:-:S04]  /*19540*/  VIADD R7, R12, UR8 ;  /* 0x000000080c077c36 */ /* 0x003fc80008000000 */
[----:B--2---:R-:W-:-:S05]  /*19550*/  IMAD.WIDE.U32 R2, R7, 0x8, R2 ;  /* 0x0000000807027825 */ /* 0x004fca00078e0002 */
[----:B------:R-:W-:Y:S01]  /*19560*/  STG.E.64 desc[UR6][R2.64], R4 ;  /* 0x0000000402007986 */ /* 0x000fe2000c101b06 */
[----:B------:R-:W-:Y:S05]  /*19570*/  EXIT ;  /* 0x000000000000794d */ /* 0x000fea0003800000 */
.L_x_2730:
        /* <DEDUP_REMOVED lines=16> */
.L_x_3960:


//--------------------- .text._ZN2at6native29vectorized_elementwise_kernelILi4EZZNS0_61_GLOBAL__N__ae8afa13_23_FlattenIndicesKernel_cu_1520ed90_309421_flatten_indices_implINS2_18CUDAKernelLauncherEiLl0EEENS_6TensorERKS5_N3c108ArrayRefIlEEENKUlvE0_clEvEUllE_St5arrayIPcLm2EEEEviT0_T1_ --------------------------
	.section	.text._ZN2at6native29vectorized_elementwise_kernelILi4EZZNS0_61_GLOBAL__N__ae8afa13_23_FlattenIndicesKernel_cu_1520ed90_309421_flatten_indices_implINS2_18CUDAKernelLauncherEiLl0EEENS_6TensorERKS5_N3c108ArrayRefIlEEENKUlvE0_clEvEUllE_St5arrayIPcLm2EEEEviT0_T1_,"ax",@progbits
	.align	128
        .global         _ZN2at6native29vectorized_elementwise_kernelILi4EZZNS0_61_GLOBAL__N__ae8afa13_23_FlattenIndicesKernel_cu_1520ed90_309421_flatten_indices_implINS2_18CUDAKernelLauncherEiLl0EEENS_6TensorERKS5_N3c108ArrayRefIlEEENKUlvE0_clEvEUllE_St5arrayIPcLm2EEEEviT0_T1_
        .type           _ZN2at6native29vectorized_elementwise_kernelILi4EZZNS0_61_GLOBAL__N__ae8afa13_23_FlattenIndicesKernel_cu_1520ed90_309421_flatten_indices_implINS2_18CUDAKernelLauncherEiLl0EEENS_6TensorERKS5_N3c108ArrayRefIlEEENKUlvE0_clEvEUllE_St5arrayIPcLm2EEEEviT0_T1_,@function
        .size           _ZN2at6native29vectorized_elementwise_kernelILi4EZZNS0_61_GLOBAL__N__ae8afa13_23_FlattenIndicesKernel_cu_1520ed90_309421_flatten_indices_implINS2_18CUDAKernelLauncherEiLl0EEENS_6TensorERKS5_N3c108ArrayRefIlEEENKUlvE0_clEvEUllE_St5arrayIPcLm2EEEEviT0_T1_,(.L_x_3961 - _ZN2at6native29vectorized_elementwise_kernelILi4EZZNS0_61_GLOBAL__N__ae8afa13_23_FlattenIndicesKernel_cu_1520ed90_309421_flatten_indices_implINS2_18CUDAKernelLauncherEiLl0EEENS_6TensorERKS5_N3c108ArrayRefIlEEENKUlvE0_clEvEUllE_St5arrayIPcLm2EEEEviT0_T1_)
        .other          _ZN2at6native29vectorized_elementwise_kernelILi4EZZNS0_61_GLOBAL__N__ae8afa13_23_FlattenIndicesKernel_cu_1520ed90_309421_flatten_indices_implINS2_18CUDAKernelLauncherEiLl0EEENS_6TensorERKS5_N3c108ArrayRefIlEEENKUlvE0_clEvEUllE_St5arrayIPcLm2EEEEviT0_T1_,@"STO_CUDA_ENTRY STV_DEFAULT"
_ZN2at6native29vectorized_elementwise_kernelILi4EZZNS0_61_GLOBAL__N__ae8afa13_23_FlattenIndicesKernel_cu_1520ed90_309421_flatten_indices_implINS2_18CUDAKernelLauncherEiLl0EEENS_6TensorERKS5_N3c108ArrayRefIlEEENKUlvE0_clEvEUllE_St5arrayIPcLm2EEEEviT0_T1_:
.text._ZN2at6native29vectorized_elementwise_kernelILi4EZZNS0_61_GLOBAL__N__ae8afa13_23_FlattenIndicesKernel_cu_1520ed90_309421_flatten_indices_implINS2_18CUDAKernelLauncherEiLl0EEENS_6TensorERKS5_N3c108ArrayRefIlEEENKUlvE0_clEvEUllE_St5arrayIPcLm2EEEEviT0_T1_:
        /* <DEDUP_REMOVED lines=68> */
.L_x_2736:
        /* <DEDUP_REMOVED lines=156> */
.L_x_2735:
        /* <DEDUP_REMOVED lines=86> */
.L_x_2737:
[----:B------:R-:W-:-:S04]  /*1360*/  ISETP.NE.U32.AND P2, PT, R2, RZ, PT ;  /* 0x000000ff0200720c */ /* 0x000fc80003f45070 */
[----:B------:R-:W-:-:S13]  /*1370*/  ISETP.NE.OR.EX P0, PT, R0, RZ, P0, P2 ;  /* 0x000000ff0000720c */ /* 0x000fda0000705720 */
[----:B------:R-:W-:Y:S05]  /*1380*/  @!P0 BRA `(.L_x_2733) ;  /* 0x0000000000c08947 */ /* 0x000fea0003800000 */
.L_x_2734:
        /* <DEDUP_REMOVED lines=48> */
.L_x_2733:
        /* <DEDUP_REMOVED lines=54> */
.L_x_2738:
        /* <DEDUP_REMOVED lines=28> */
.L_x_2742:
        /* <DEDUP_REMOVED lines=157> */
.L_x_2741:
        /* <DEDUP_REMOVED lines=87> */
.L_x_2743:
[----:B------:R-:W-:-:S04]  /*2af0*/  ISETP.NE.U32.AND P3, PT, R2, RZ, PT ;  /* 0x000000ff0200720c */ /* 0x000fc80003f65070 */
[----:B------:R-:W-:-:S13]  /*2b00*/  ISETP.NE.OR.EX P0, PT, R0, RZ, P0, P3 ;  /* 0x000000ff0000720c */ /* 0x000fda0000705730 */
[----:B------:R-:W-:Y:S05]  /*2b10*/  @!P0 BRA `(.L_x_2739) ;  /* 0x0000000000c08947 */ /* 0x000fea0003800000 */
.L_x_2740:
        /* <DEDUP_REMOVED lines=48> */
.L_x_2739:
        /* <DEDUP_REMOVED lines=52> */
.L_x_2744:
        /* <DEDUP_REMOVED lines=29> */
.L_x_2748:
        /* <DEDUP_REMOVED lines=158> */
.L_x_2747:
        /* <DEDUP_REMOVED lines=88> */
.L_x_2749:
[----:B------:R-:W-:-:S04]  /*4290*/  ISETP.NE.U32.AND P3, PT, R5, RZ, PT ;  /* 0x000000ff0500720c */ /* 0x000fc80003f65070 */
[----:B------:R-:W-:-:S13]  /*42a0*/  ISETP.NE.OR.EX P0, PT, R2, RZ, P0, P3 ;  /* 0x000000ff0200720c */ /* 0x000fda0000705730 */
[----:B------:R-:W-:Y:S05]  /*42b0*/  @!P0 BRA `(.L_x_2745) ;  /* 0x0000000000c88947 */ /* 0x000fea0003800000 */
.L_x_2746:
        /* <DEDUP_REMOVED lines=50> */
.L_x_2745:
        /* <DEDUP_REMOVED lines=57> */
.L_x_2750:
        /* <DEDUP_REMOVED lines=28> */
.L_x_2754:
        /* <DEDUP_REMOVED lines=156> */
.L_x_2753:
        /* <DEDUP_REMOVED lines=85> */
.L_x_2755:
[----:B------:R-:W-:-:S04]  /*5a40*/  ISETP.NE.U32.AND P3, PT, R5, RZ, PT ;  /* 0x000000ff0500720c */ /* 0x000fc80003f65070 */
[----:B------:R-:W-:-:S13]  /*5a50*/  ISETP.NE.OR.EX P0, PT, R2, RZ, P0, P3 ;  /* 0x000000ff0200720c */ /* 0x000fda0000705730 */
[----:B------:R-:W-:Y:S05]  /*5a60*/  @!P0 BRA `(.L_x_2751) ;  /* 0x0000000000bc8947 */ /* 0x000fea0003800000 */
.L_x_2752:
        /* <DEDUP_REMOVED lines=47> */
.L_x_2751:
        /* <DEDUP_REMOVED lines=52> */
.L_x_2756:
        /* <DEDUP_REMOVED lines=29> */
.L_x_2760:
        /* <DEDUP_REMOVED lines=158> */
.L_x_2759:
        /* <DEDUP_REMOVED lines=88> */
.L_x_2761:
[----:B------:R-:W-:-:S04]  /*71d0*/  ISETP.NE.U32.AND P3, PT, R38, RZ, PT ;  /* 0x000000ff2600720c */ /* 0x000fc80003f65070 */
[----:B------:R-:W-:-:S13]  /*71e0*/  ISETP.NE.OR.EX P0, PT, R24, RZ, P0, P3 ;  /* 0x000000ff1800720c */ /* 0x000fda0000705730 */
[----:B------:R-:W-:Y:S05]  /*71f0*/  @!P0 BRA `(.L_x_2757) ;  /* 0x0000000000c88947 */ /* 0x000fea0003800000 */
.L_x_2758:
        /* <DEDUP_REMOVED lines=50> */
.L_x_2757:
        /* <DEDUP_REMOVED lines=60> */
.L_x_2762:
        /* <DEDUP_REMOVED lines=29> */
.L_x_2766:
        /* <DEDUP_REMOVED lines=157> */
.L_x_2765:
        /* <DEDUP_REMOVED lines=87> */
.L_x_2767:
[----:B------:R-:W-:-:S04]  /*89f0*/  ISETP.NE.U32.AND P3, PT, R37, RZ, PT ;  /* 0x000000ff2500720c */ /* 0x000fc80003f65070 */
[----:B------:R-:W-:-:S13]  /*8a00*/  ISETP.NE.OR.EX P0, PT, R36, RZ, P0, P3 ;  /* 0x000000ff2400720c */ /* 0x000fda0000705730 */
[----:B------:R-:W-:Y:S05]  /*8a10*/  @!P0 BRA `(.L_x_2763) ;  /* 0x0000000000c48947 */ /* 0x000fea0003800000 */
.L_x_2764:
        /* <DEDUP_REMOVED lines=49> */
.L_x_2763:
        /* <DEDUP_REMOVED lines=58> */
.L_x_2768:
        /* <DEDUP_REMOVED lines=28> */
.L_x_2772:
        /* <DEDUP_REMOVED lines=156> */
.L_x_2771:
        /* <DEDUP_REMOVED lines=85> */
.L_x_2773:
[----:B------:R-:W-:-:S04]  /*a1a0*/  ISETP.NE.U32.AND P3, PT, R36, RZ, PT ;  /* 0x000000ff2400720c */ /* 0x000fc80003f65070 */
[----:B------:R-:W-:-:S13]  /*a1b0*/  ISETP.NE.OR.EX P0, PT, R34, RZ, P0, P3 ;  /* 0x000000ff2200720c */ /* 0x000fda0000705730 */
[----:B------:R-:W-:Y:S05]  /*a1c0*/  @!P0 BRA `(.L_x_2769) ;  /* 0x0000000000bc8947 */ /* 0x000fea0003800000 */
.L_x_2770:
        /* <DEDUP_REMOVED lines=47> */
.L_x_2769:
        /* <DEDUP_REMOVED lines=52> */
.L_x_2774:
        /* <DEDUP_REMOVED lines=28> */
.L_x_2778:
        /* <DEDUP_REMOVED lines=155> */
.L_x_2777:
        /* <DEDUP_REMOVED lines=85> */
.L_x_2779:
[----:B------:R-:W-:-:S04]  /*b8c0*/  ISETP.NE.U32.AND P1, PT, R34, RZ, PT ;  /* 0x000000ff2200720c */ /* 0x000fc80003f25070 */
[----:B------:R-:W-:-:S13]  /*b8d0*/  ISETP.NE.OR.EX P0, PT, R36, RZ, P0, P1 ;  /* 0x000000ff2400720c */ /* 0x000fda0000705710 */
[----:B------:R-:W-:Y:S05]  /*b8e0*/  @!P0 BRA `(.L_x_2775) ;  /* 0x0000000000bc8947 */ /* 0x000fea0003800000 */
.L_x_2776:
        /* <DEDUP_REMOVED lines=47> */
.L_x_2775:
        /* <DEDUP_REMOVED lines=52> */
.L_x_2732:
        /* <DEDUP_REMOVED lines=22> */
.L_x_2731:
        /* <DEDUP_REMOVED lines=114> */
.L_x_2786:
        /* <DEDUP_REMOVED lines=161> */
.L_x_2785:
        /* <DEDUP_REMOVED lines=91> */
.L_x_2787:
[----:B------:R-:W-:-:S04]  /*d760*/  ISETP.NE.U32.AND P2, PT, RZ, UR9, PT ;  /* 0x00000009ff007c0c */ /* 0x000fc8000bf45070 */
[----:B------:R-:W-:-:S13]  /*d770*/  ISETP.NE.OR.EX P0, PT, RZ, UR15, P0, P2 ;  /* 0x0000000fff007c0c */ /* 0x000fda0008705720 */
[----:B------:R-:W-:Y:S05]  /*d780*/  @!P0 BRA `(.L_x_2783) ;  /* 0x0000000000cc8947 */ /* 0x000fea0003800000 */
.L_x_2784:
        /* <DEDUP_REMOVED lines=51> */
.L_x_2783:
        /* <DEDUP_REMOVED lines=59> */
.L_x_2782:
[----:B------:R-:W-:Y:S05]  /*de70*/  BSYNC B0 ;  /* 0x0000000000007941 */ /* 0x000fea0003800000 */
.L_x_2781:
        /* <DEDUP_REMOVED lines=48> */
.L_x_2793:
        /* <DEDUP_REMOVED lines=159> */
.L_x_2792:
        /* <DEDUP_REMOVED lines=90> */
.L_x_2794:
[----:B------:R-:W-:-:S04]  /*f110*/  ISETP.NE.U32.AND P2, PT, RZ, UR9, PT ;  /* 0x00000009ff007c0c */ /* 0x000fc8000bf45070 */
[----:B------:R-:W-:-:S13]  /*f120*/  ISETP.NE.OR.EX P0, PT, RZ, UR11, P0, P2 ;  /* 0x0000000bff007c0c */ /* 0x000fda0008705720 */
[----:B------:R-:W-:Y:S05]  /*f130*/  @!P0 BRA `(.L_x_2790) ;  /* 0x0000000000c88947 */ /* 0x000fea0003800000 */
.L_x_2791:
        /* <DEDUP_REMOVED lines=50> */
.L_x_2790:
        /* <DEDUP_REMOVED lines=68> */
.L_x_2789:
[----:B------:R-:W-:Y:S05]  /*f8a0*/  BSYNC B0 ;  /* 0x0000000000007941 */ /* 0x000fea0003800000 */
.L_x_2788:
        /* <DEDUP_REMOVED lines=46> */
.L_x_2800:
        /* <DEDUP_REMOVED lines=161> */
.L_x_2799:
        /* <DEDUP_REMOVED lines=91> */
.L_x_2801:
[----:B------:R-:W-:-:S04]  /*10b50*/  ISETP.NE.U32.AND P2, PT, RZ, UR9, PT ;  /* 0x00000009ff007c0c */ /* 0x000fc8000bf45070 */
[----:B------:R-:W-:-:S13]  /*10b60*/  ISETP.NE.OR.EX P0, PT, RZ, UR11, P0, P2 ;  /* 0x0000000bff007c0c */ /* 0x000fda0008705720 */
[----:B------:R-:W-:Y:S05]  /*10b70*/  @!P0 BRA `(.L_x_2797) ;  /* 0x0000000000d08947 */ /* 0x000fea0003800000 */
.L_x_2798:
        /* <DEDUP_REMOVED lines=52> */
.L_x_2797:
        /* <DEDUP_REMOVED lines=66> */
.L_x_2796:
[----:B------:R-:W-:Y:S05]  /*112e0*/  BSYNC B0 ;  /* 0x0000000000007941 */ /* 0x000fea0003800000 */
.L_x_2795:
        /* <DEDUP_REMOVED lines=46> */
.L_x_2807:
        /* <DEDUP_REMOVED lines=161> */
.L_x_2806:
        /* <DEDUP_REMOVED lines=91> */
.L_x_2808:
[----:B------:R-:W-:-:S04]  /*12590*/  ISETP.NE.U32.AND P2, PT, RZ, UR10, PT ;  /* 0x0000000aff007c0c */ /* 0x000fc8000bf45070 */
[----:B------:R-:W-:-:S13]  /*125a0*/  ISETP.NE.OR.EX P0, PT, RZ, UR11, P0, P2 ;  /* 0x0000000bff007c0c */ /* 0x000fda0008705720 */
[----:B------:R-:W-:Y:S05]  /*125b0*/  @!P0 BRA `(.L_x_2804) ;  /* 0x0000000000d08947 */ /* 0x000fea0003800000 */
.L_x_2805:
        /* <DEDUP_REMOVED lines=52> */
.L_x_2804:
        /* <DEDUP_REMOVED lines=66> */
.L_x_2803:
[----:B------:R-:W-:Y:S05]  /*12d20*/  BSYNC B0 ;  /* 0x0000000000007941 */ /* 0x000fea0003800000 */
.L_x_2802:
        /* <DEDUP_REMOVED lines=45> */
.L_x_2814:
        /* <DEDUP_REMOVED lines=160> */
.L_x_2813:
        /* <DEDUP_REMOVED lines=89> */
.L_x_2815:
[----:B------:R-:W-:-:S04]  /*13f90*/  ISETP.NE.U32.AND P2, PT, RZ, UR10, PT ;  /* 0x0000000aff007c0c */ /* 0x000fc8000bf45070 */
[----:B------:R-:W-:-:S13]  /*13fa0*/  ISETP.NE.OR.EX P0, PT, RZ, UR11, P0, P2 ;  /* 0x0000000bff007c0c */ /* 0x000fda0008705720 */
[----:B------:R-:W-:Y:S05]  /*13fb0*/  @!P0 BRA `(.L_x_2811) ;  /* 0x0000000000c88947 */ /* 0x000fea0003800000 */
.L_x_2812:
        /* <DEDUP_REMOVED lines=50> */
.L_x_2811:
        /* <DEDUP_REMOVED lines=65> */
.L_x_2810:
[----:B------:R-:W-:Y:S05]  /*146f0*/  BSYNC B0 ;  /* 0x0000000000007941 */ /* 0x000fea0003800000 */
.L_x_2809:
        /* <DEDUP_REMOVED lines=44> */
.L_x_2821:
        /* <DEDUP_REMOVED lines=156> */
.L_x_2820:
        /* <DEDUP_REMOVED lines=86> */
.L_x_2822:
[----:B------:R-:W-:-:S04]  /*158e0*/  ISETP.NE.U32.AND P2, PT, RZ, UR13, PT ;  /* 0x0000000dff007c0c */ /* 0x000fc8000bf45070 */
[----:B------:R-:W-:-:S13]  /*158f0*/  ISETP.NE.OR.EX P0, PT, RZ, UR18, P0, P2 ;  /* 0x00000012ff007c0c */ /* 0x000fda0008705720 */
[----:B------:R-:W-:Y:S05]  /*15900*/  @!P0 BRA `(.L_x_2818) ;  /* 0x0000000000bc8947 */ /* 0x000fea0003800000 */
.L_x_2819:
        /* <DEDUP_REMOVED lines=47> */
.L_x_2818:
        /* <DEDUP_REMOVED lines=57> */
.L_x_2817:
[----:B------:R-:W-:Y:S05]  /*15f90*/  BSYNC B0 ;  /* 0x0000000000007941 */ /* 0x000fea0003800000 */
.L_x_2816:
        /* <DEDUP_REMOVED lines=43> */
.L_x_2828:
        /* <DEDUP_REMOVED lines=157> */
.L_x_2827:
        /* <DEDUP_REMOVED lines=86> */
.L_x_2829:
[----:B------:R-:W-:-:S04]  /*17180*/  ISETP.NE.U32.AND P2, PT, RZ, UR13, PT ;  /* 0x0000000dff007c0c */ /* 0x000fc8000bf45070 */
[----:B------:R-:W-:-:S13]  /*17190*/  ISETP.NE.OR.EX P0, PT, RZ, UR18, P0, P2 ;  /* 0x00000012ff007c0c */ /* 0x000fda0008705720 */
[----:B------:R-:W-:Y:S05]  /*171a0*/  @!P0 BRA `(.L_x_2825) ;  /* 0x0000000000bc8947 */ /* 0x000fea0003800000 */
.L_x_2826:
        /* <DEDUP_REMOVED lines=47> */
.L_x_2825:
        /* <DEDUP_REMOVED lines=59> */
.L_x_2824:
[----:B------:R-:W-:Y:S05]  /*17850*/  BSYNC B0 ;  /* 0x0000000000007941 */ /* 0x000fea0003800000 */
.L_x_2823:
        /* <DEDUP_REMOVED lines=43> */
.L_x_2834:
        /* <DEDUP_REMOVED lines=158> */
.L_x_2833:
        /* <DEDUP_REMOVED lines=86> */
.L_x_2835:
[----:B------:R-:W-:-:S04]  /*18a50*/  ISETP.NE.U32.AND P2, PT, RZ, UR18, PT ;  /* 0x00000012ff007c0c */ /* 0x000fc8000bf45070 */
[----:B------:R-:W-:-:S13]  /*18a60*/  ISETP.NE.OR.EX P0, PT, RZ, UR19, P0, P2 ;  /* 0x00000013ff007c0c */ /* 0x000fda0008705720 */
[----:B------:R-:W-:Y:S05]  /*18a70*/  @!P0 BRA `(.L_x_2831) ;  /* 0x0000000000bc8947 */ /* 0x000fea0003800000 */
.L_x_2832:
        /* <DEDUP_REMOVED lines=47> */
.L_x_2831:
        /* <DEDUP_REMOVED lines=59> */
.L_x_2830:
[----:B------:R-:W-:Y:S05]  /*19120*/  BSYNC B0 ;  /* 0x0000000000007941 */ /* 0x000fea0003800000 */
.L_x_2780:
        /* <DEDUP_REMOVED lines=31> */
.L_x_2838:
[----:B------:R-:W-:-:S13]  /*19320*/  ISETP.GE.AND P0, PT, R12, UR4, PT ;  /* 0x000000040c007c0c */ /* 0x000fda000bf06270 */
[----:B------:R-:W-:Y:S05]  /*19330*/  @P0 BRA `(.L_x_2840) ;  /* 0x0000000000300947 */ /* 0x000fea0003800000 */
[----:B0-----:R-:W0:Y:S01]  /*19340*/  LDC.64 R6, c[0x0][0x248] ;  /* 0x00009200ff067b82 */ /* 0x001e220000000a00 */
[C---:B------:R-:W-:Y:S01]  /*19350*/  VIADD R9, R12.reuse, UR8 ;  /* 0x000000080c097c36 */ /* 0x040fe20008000000 */
[----:B------:R-:W-:-:S03]  /*19360*/  IADD3 R12, R12, 0x80, RZ ;  /* 0x000000800c0c7810 */ /* 0x000fc60007ffe0ff */
[----:B0-----:R-:W-:-:S05]  /*19370*/  IMAD.WIDE.U32 R6, R9, 0x8, R6 ;  /* 0x0000000809067825 */ /* 0x001fca00078e0006 */
[----:B------:R1:W-:Y:S02]  /*19380*/  STG.E.64 desc[UR6][R6.64], R16 ;  /* 0x0000001006007986 */ /* 0x0003e4000c101b06 */
.L_x_2839:
[----:B------:R-:W-:-:S13]  /*19390*/  ISETP.GE.AND P0, PT, R12, UR4, PT ;  /* 0x000000040c007c0c */ /* 0x000fda000bf06270 */
[----:B------:R-:W-:Y:S05]  /*193a0*/  @P0 BRA `(.L_x_2841) ;  /* 0x0000000000340947 */ /* 0x000fea0003800000 */
[----:B01----:R-:W0:Y:S01]  /*193b0*/  LDC.64 R6, c[0x0][0x248] ;  /* 0x00009200ff067b82 */ /* 0x003e220000000a00 */
[C---:B------:R-:W-:Y:S02]  /*193c0*/  VIADD R9, R12.reuse, UR8 ;  /* 0x000000080c097c36 */ /* 0x040fe40008000000 */
[----:B------:R-:W-:Y:S02]  /*193d0*/  VIADD R12, R12, 0x80 ;  /* 0x000000800c0c7836 */ /* 0x000fe40000000000 */
[----:B0-----:R-:W-:-:S05]  /*193e0*/  IMAD.WIDE.U32 R6, R9, 0x8, R6 ;  /* 0x0000000809067825 */ /* 0x001fca00078e0006 */
[----:B------:R1:W-:Y:S02]  /*193f0*/  STG.E.64 desc[UR6][R6.64], R14 ;  /* 0x0000000e06007986 */ /* 0x0003e4000c101b06 */
.L_x_2840:
        /* <DEDUP_REMOVED lines=8> */
.L_x_2841:
[----:B------:R-:W-:Y:S05]  /*19480*/  BSYNC B1 ;  /* 0x0000000000017941 */ /* 0x000fea0003800000 */
.L_x_2837:
[----:B------:R-:W-:-:S13]  /*19490*/  ISETP.GE.AND P0, PT, R12, UR4, PT ;  /* 0x000000040c007c0c */ /* 0x000fda000bf06270 */
[----:B012---:R-:W0:Y:S01]  /*194a0*/  @!P0 LDC.64 R6, c[0x0][0x248] ;  /* 0x00009200ff068b82 */ /* 0x007e220000000a00 */
[C---:B------:R-:W-:Y:S01]  /*194b0*/  @!P0 VIADD R9, R12.reuse, UR8 ;  /* 0x000000080c098c36 */ /* 0x040fe20008000000 */
[----:B------:R-:W-:-:S03]  /*194c0*/  @!P0 IADD3 R12, R12, 0x80, RZ ;  /* 0x000000800c0c8810 */ /* 0x000fc60007ffe0ff */
[----:B0-----:R-:W-:-:S05]  /*194d0*/  @!P0 IMAD.WIDE.U32 R6, R9, 0x8, R6 ;  /* 0x0000000809068825 */ /* 0x001fca00078e0006 */
[----:B------:R2:W-:Y:S02]  /*194e0*/  @!P0 STG.E.64 desc[UR6][R6.64], R2 ;  /* 0x0000000206008986 */ /* 0x0005e4000c101b06 */
.L_x_2842:
[----:B------:R-:W-:Y:S05]  /*194f0*/  BSYNC B0 ;  /* 0x0000000000007941 */ /* 0x000fea0003800000 */
.L_x_2836:
        /* <DEDUP_REMOVED lines=8> */
.L_x_2843:
        /* <DEDUP_REMOVED lines=16> */
.L_x_3961:


//--------------------- .text._ZN2at6native29vectorized_elementwise_kernelILi8EZZNS0_61_GLOBAL__N__ae8afa13_23_FlattenIndicesKernel_cu_1520ed90_309421_flatten_indices_implINS2_18CUDAKernelLauncherEiLl0EEENS_6TensorERKS5_N3c108ArrayRefIlEEENKUlvE0_clEvEUllE_St5arrayIPcLm2EEEEviT0_T1_ --------------------------
	.section	.text._ZN2at6native29vectorized_elementwise_kernelILi8EZZNS0_61_GLOBAL__N__ae8afa13_23_FlattenIndicesKernel_cu_1520ed90_309421_flatten_indices_implINS2_18CUDAKernelLauncherEiLl0EEENS_6TensorERKS5_N3c108ArrayRefIlEEENKUlvE0_clEvEUllE_St5arrayIPcLm2EEEEviT0_T1_,"ax",@progbits
	.align	128
        .global         _ZN2at6native29vectorized_elementwise_kernelILi8EZZNS0_61_GLOBAL__N__ae8afa13_23_FlattenIndicesKernel_cu_1520ed90_309421_flatten_indices_implINS2_18CUDAKernelLauncherEiLl0EEENS_6TensorERKS5_N3c108ArrayRefIlEEENKUlvE0_clEvEUllE_St5arrayIPcLm2EEEEviT0_T1_
        .type           _ZN2at6native29vectorized_elementwise_kernelILi8EZZNS0_61_GLOBAL__N__ae8afa13_23_FlattenIndicesKernel_cu_1520ed90_309421_flatten_indices_implINS2_18CUDAKernelLauncherEiLl0EEENS_6TensorERKS5_N3c108ArrayRefIlEEENKUlvE0_clEvEUllE_St5arrayIPcLm2EEEEviT0_T1_,@function
        .size           _ZN2at6native29vectorized_elementwise_kernelILi8EZZNS0_61_GLOBAL__N__ae8afa13_23_FlattenIndicesKernel_cu_1520ed90_309421_flatten_indices_implINS2_18CUDAKernelLauncherEiLl0EEENS_6TensorERKS5_N3c108ArrayRefIlEEENKUlvE0_clEvEUllE_St5arrayIPcLm2EEEEviT0_T1_,(.L_x_3962 - _ZN2at6native29vectorized_elementwise_kernelILi8EZZNS0_61_GLOBAL__N__ae8afa13_23_FlattenIndicesKernel_cu_1520ed90_309421_flatten_indices_implINS2_18CUDAKernelLauncherEiLl0EEENS_6TensorERKS5_N3c108ArrayRefIlEEENKUlvE0_clEvEUllE_St5arrayIPcLm2EEEEviT0_T1_)
        .other          _ZN2at6native29vectorized_elementwise_kernelILi8EZZNS0_61_GLOBAL__N__ae8afa13_23_FlattenIndicesKernel_cu_1520ed90_309421_flatten_indices_implINS2_18CUDAKernelLauncherEiLl0EEENS_6TensorERKS5_N3c108ArrayRefIlEEENKUlvE0_clEvEUllE_St5arrayIPcLm2EEEEviT0_T1_,@"STO_CUDA_ENTRY STV_DEFAULT"
_ZN2at6native29vectorized_elementwise_kernelILi8EZZNS0_61_GLOBAL__N__ae8afa13_23_FlattenIndicesKernel_cu_1520ed90_309421_flatten_indices_implINS2_18CUDAKernelLauncherEiLl0EEENS_6TensorERKS5_N3c108ArrayRefIlEEENKUlvE0_clEvEUllE_St5arrayIPcLm2EEEEviT0_T1_:
.text._ZN2at6native29vectorized_elementwise_kernelILi8EZZNS0_61_GLOBAL__N__ae8afa13_23_FlattenIndicesKernel_cu_1520ed90_309421_flatten_indices_implINS2_18CUDAKernelLauncherEiLl0EEENS_6TensorERKS5_N3c108ArrayRefIlEEENKUlvE0_clEvEUllE_St5arrayIPcLm2EEEEviT0_T1_:
        /* <DEDUP_REMOVED lines=68> */
.L_x_2849:
        /* <DEDUP_REMOVED lines=156> */
.L_x_2848:
        /* <DEDUP_REMOVED lines=86> */
.L_x_2850:
[----:B------:R-:W-:-:S04]  /*1360*/  ISETP.NE.U32.AND P2, PT, R2, RZ, PT ;  /* 0x000000ff0200720c */ /* 0x000fc80003f45070 */
[----:B------:R-:W-:-:S13]  /*1370*/  ISETP.NE.OR.EX P0, PT, R0, RZ, P0, P2 ;  /* 0x000000ff0000720c */ /* 0x000fda0000705720 */
[----:B------:R-:W-:Y:S05]  /*1380*/  @!P0 BRA `(.L_x_2846) ;  /* 0x0000000000c08947 */ /* 0x000fea0003800000 */
.L_x_2847:
        /* <DEDUP_REMOVED lines=48> */
.L_x_2846:
        /* <DEDUP_REMOVED lines=54> */
.L_x_2851:
        /* <DEDUP_REMOVED lines=28> */
.L_x_2855:
        /* <DEDUP_REMOVED lines=157> */
.L_x_2854:
        /* <DEDUP_REMOVED lines=87> */
.L_x_2856:
[----:B------:R-:W-:-:S04]  /*2af0*/  ISETP.NE.U32.AND P3, PT, R2, RZ, PT ;  /* 0x000000ff0200720c */ /* 0x000fc80003f65070 */
[----:B------:R-:W-:-:S13]  /*2b00*/  ISETP.NE.OR.EX P0, PT, R0, RZ, P0, P3 ;  /* 0x000000ff0000720c */ /* 0x000fda0000705730 */
[----:B------:R-:W-:Y:S05]  /*2b10*/  @!P0 BRA `(.L_x_2852) ;  /* 0x0000000000c08947 */ /* 0x000fea0003800000 */
.L_x_2853:
        /* <DEDUP_REMOVED lines=48> */
.L_x_2852:
        /* <DEDUP_REMOVED lines=52> */
.L_x_2857:
        /* <DEDUP_REMOVED lines=29> */
.L_x_2861:
        /* <DEDUP_REMOVED lines=158> */
.L_x_2860:
        /* <DEDUP_REMOVED lines=88> */
.L_x_2862:
[----:B------:R-:W-:-:S04]  /*4290*/  ISETP.NE.U32.AND P3, PT, R5, RZ, PT ;  /* 0x000000ff0500720c */ /* 0x000fc80003f65070 */
[----:B------:R-:W-:-:S13]  /*42a0*/  ISETP.NE.OR.EX P0, PT, R2, RZ, P0, P3 ;  /* 0x000000ff0200720c */ /* 0x000fda0000705730 */
[----:B------:R-:W-:Y:S05]  /*42b0*/  @!P0 BRA `(.L_x_2858) ;  /* 0x0000000000c88947 */ /* 0x000fea0003800000 */
.L_x_2859:
        /* <DEDUP_REMOVED lines=50> */
.L_x_2858:
        /* <DEDUP_REMOVED lines=57> */
.L_x_2863:
        /* <DEDUP_REMOVED lines=28> */
.L_x_2867:
        /* <DEDUP_REMOVED lines=156> */
.L_x_2866:
        /* <DEDUP_REMOVED lines=85> */
.L_x_2868:
[----:B------:R-:W-:-:S04]  /*5a40*/  ISETP.NE.U32.AND P3, PT, R5, RZ, PT ;  /* 0x000000ff0500720c */ /* 0x000fc80003f65070 */
[----:B------:R-:W-:-:S13]  /*5a50*/  ISETP.NE.OR.EX P0, PT, R2, RZ, P0, P3 ;  /* 0x000000ff0200720c */ /* 0x000fda0000705730 */
[----:B------:R-:W-:Y:S05]  /*5a60*/  @!P0 BRA `(.L_x_2864) ;  /* 0x0000000000bc8947 */ /* 0x000fea0003800000 */
.L_x_2865:
        /* <DEDUP_REMOVED lines=47> */
.L_x_2864:
        /* <DEDUP_REMOVED lines=52> */
.L_x_2869:
        /* <DEDUP_REMOVED lines=29> */
.L_x_2873:
        /* <DEDUP_REMOVED lines=158> */
.L_x_2872:
        /* <DEDUP_REMOVED lines=88> */
.L_x_2874:
[----:B------:R-:W-:-:S04]  /*71d0*/  ISETP.NE.U32.AND P3, PT, R38, RZ, PT ;  /* 0x000000ff2600720c */ /* 0x000fc80003f65070 */
[----:B------:R-:W-:-:S13]  /*71e0*/  ISETP.NE.OR.EX P0, PT, R24, RZ, P0, P3 ;  /* 0x000000ff1800720c */ /* 0x000fda0000705730 */
[----:B------:R-:W-:Y:S05]  /*71f0*/  @!P0 BRA `(.L_x_2870) ;  /* 0x0000000000c88947 */ /* 0x000fea0003800000 */
.L_x_2871:
        /* <DEDUP_REMOVED lines=50> */
.L_x_2870:
        /* <DEDUP_REMOVED lines=60> */
.L_x_2875:
        /* <DEDUP_REMOVED lines=29> */
.L_x_2879:
        /* <DEDUP_REMOVED lines=157> */
.L_x_2878:
        /* <DEDUP_REMOVED lines=87> */
.L_x_2880:
[----:B------:R-:W-:-:S04]  /*89f0*/  ISETP.NE.U32.AND P3, PT, R37, RZ, PT ;  /* 0x000000ff2500720c */ /* 0x000fc80003f65070 */
[----:B------:R-:W-:-:S13]  /*8a00*/  ISETP.NE.OR.EX P0, PT, R36, RZ, P0, P3 ;  /* 0x000000ff2400720c */ /* 0x000fda0000705730 */
[----:B------:R-:W-:Y:S05]  /*8a10*/  @!P0 BRA `(.L_x_2876) ;  /* 0x0000000000c48947 */ /* 0x000fea0003800000 */
.L_x_2877:
        /* <DEDUP_REMOVED lines=49> */
.L_x_2876:
        /* <DEDUP_REMOVED lines=58> */
.L_x_2881:
        /* <DEDUP_REMOVED lines=28> */
.L_x_2885:
        /* <DEDUP_REMOVED lines=156> */
.L_x_2884:
        /* <DEDUP_REMOVED lines=85> */
.L_x_2886:
[----:B------:R-:W-:-:S04]  /*a1a0*/  ISETP.NE.U32.AND P3, PT, R36, RZ, PT ;  /* 0x000000ff2400720c */ /* 0x000fc80003f65070 */
[----:B------:R-:W-:-:S13]  /*a1b0*/  ISETP.NE.OR.EX P0, PT, R34, RZ, P0, P3 ;  /* 0x000000ff2200720c */ /* 0x000fda0000705730 */
[----:B------:R-:W-:Y:S05]  /*a1c0*/  @!P0 BRA `(.L_x_2882) ;  /* 0x0000000000bc8947 */ /* 0x000fea0003800000 */
.L_x_2883:
        /* <DEDUP_REMOVED lines=47> */
.L_x_2882:
        /* <DEDUP_REMOVED lines=52> */
.L_x_2887:
        /* <DEDUP_REMOVED lines=28> */
.L_x_2891:
        /* <DEDUP_REMOVED lines=155> */
.L_x_2890:
        /* <DEDUP_REMOVED lines=85> */
.L_x_2892:
[----:B------:R-:W-:-:S04]  /*b8c0*/  ISETP.NE.U32.AND P1, PT, R34, RZ, PT ;  /* 0x000000ff2200720c */ /* 0x000fc80003f25070 */
[----:B------:R-:W-:-:S13]  /*b8d0*/  ISETP.NE.OR.EX P0, PT, R36, RZ, P0, P1 ;  /* 0x000000ff2400720c */ /* 0x000fda0000705710 */
[----:B------:R-:W-:Y:S05]  /*b8e0*/  @!P0 BRA `(.L_x_2888) ;  /* 0x0000000000bc8947 */ /* 0x000fea0003800000 */
.L_x_2889:
        /* <DEDUP_REMOVED lines=47> */
.L_x_2888:
        /* <DEDUP_REMOVED lines=52> */
.L_x_2845:
        /* <DEDUP_REMOVED lines=22> */
.L_x_2844:
        /* <DEDUP_REMOVED lines=114> */
.L_x_2899:
        /* <DEDUP_REMOVED lines=161> */
.L_x_2898:
        /* <DEDUP_REMOVED lines=91> */
.L_x_2900:
[----:B------:R-:W-:-:S04]  /*d760*/  ISETP.NE.U32.AND P2, PT, RZ, UR9, PT ;  /* 0x00000009ff007c0c */ /* 0x000fc8000bf45070 */
[----:B------:R-:W-:-:S13]  /*d770*/  ISETP.NE.OR.EX P0, PT, RZ, UR15, P0, P2 ;  /* 0x0000000fff007c0c */ /* 0x000fda0008705720 */
[----:B------:R-:W-:Y:S05]  /*d780*/  @!P0 BRA `(.L_x_2896) ;  /* 0x0000000000cc8947 */ /* 0x000fea0003800000 */
.L_x_2897:
        /* <DEDUP_REMOVED lines=51> */
.L_x_2896:
        /* <DEDUP_REMOVED lines=59> */
.L_x_2895:
[----:B------:R-:W-:Y:S05]  /*de70*/  BSYNC B0 ;  /* 0x0000000000007941 */ /* 0x000fea0003800000 */
.L_x_2894:
        /* <DEDUP_REMOVED lines=48> */
.L_x_2906:
        /* <DEDUP_REMOVED lines=159> */
.L_x_2905:
        /* <DEDUP_REMOVED lines=90> */
.L_x_2907:
[----:B------:R-:W-:-:S04]  /*f110*/  ISETP.NE.U32.AND P2, PT, RZ, UR9, PT ;  /* 0x00000009ff007c0c */ /* 0x000fc8000bf45070 */
[----:B------:R-:W-:-:S13]  /*f120*/  ISETP.NE.OR.EX P0, PT, RZ, UR11, P0, P2 ;  /* 0x0000000bff007c0c */ /* 0x000fda0008705720 */
[----:B------:R-:W-:Y:S05]  /*f130*/  @!P0 BRA `(.L_x_2903) ;  /* 0x0000000000c88947 */ /* 0x000fea0003800000 */
.L_x_2904:
        /* <DEDUP_REMOVED lines=50> */
.L_x_2903:
        /* <DEDUP_REMOVED lines=68> */
.L_x_2902:
[----:B------:R-:W-:Y:S05]  /*f8a0*/  BSYNC B0 ;  /* 0x0000000000007941 */ /* 0x000fea0003800000 */
.L_x_2901:
        /* <DEDUP_REMOVED lines=46> */
.L_x_2913:
        /* <DEDUP_REMOVED lines=161> */
.L_x_2912:
        /* <DEDUP_REMOVED lines=91> */
.L_x_2914:
[----:B------:R-:W-:-:S04]  /*10b50*/  ISETP.NE.U32.AND P2, PT, RZ, UR9, PT ;  /* 0x00000009ff007c0c */ /* 0x000fc8000bf45070 */
[----:B------:R-:W-:-:S13]  /*10b60*/  ISETP.NE.OR.EX P0, PT, RZ, UR11, P0, P2 ;  /* 0x0000000bff007c0c */ /* 0x000fda0008705720 */
[----:B------:R-:W-:Y:S05]  /*10b70*/  @!P0 BRA `(.L_x_2910) ;  /* 0x0000000000d08947 */ /* 0x000fea0003800000 */
.L_x_2911:
        /* <DEDUP_REMOVED lines=52> */
.L_x_2910:
        /* <DEDUP_REMOVED lines=66> */
.L_x_2909:
[----:B------:R-:W-:Y:S05]  /*112e0*/  BSYNC B0 ;  /* 0x0000000000007941 */ /* 0x000fea0003800000 */
.L_x_2908:
        /* <DEDUP_REMOVED lines=46> */
.L_x_2920:
        /* <DEDUP_REMOVED lines=161> */
.L_x_2919:
        /* <DEDUP_REMOVED lines=91> */
.L_x_2921:
[----:B------:R-:W-:-:S04]  /*12590*/  ISETP.NE.U32.AND P2, PT, RZ, UR10, PT ;  /* 0x0000000aff007c0c */ /* 0x000fc8000bf45070 */
[----:B------:R-:W-:-:S13]  /*125a0*/  ISETP.NE.OR.EX P0, PT, RZ, UR11, P0, P2 ;  /* 0x0000000bff007c0c */ /* 0x000fda0008705720 */
[----:B------:R-:W-:Y:S05]  /*125b0*/  @!P0 BRA `(.L_x_2917) ;  /* 0x0000000000d08947 */ /* 0x000fea0003800000 */
.L_x_2918:
        /* <DEDUP_REMOVED lines=52> */
.L_x_2917:
        /* <DEDUP_REMOVED lines=66> */
.L_x_2916:
[----:B------:R-:W-:Y:S05]  /*12d20*/  BSYNC B0 ;  /* 0x0000000000007941 */ /* 0x000fea0003800000 */
.L_x_2915:
        /* <DEDUP_REMOVED lines=45> */
.L_x_2927:
        /* <DEDUP_REMOVED lines=160> */
.L_x_2926:
        /* <DEDUP_REMOVED lines=89> */
.L_x_2928:
[----:B------:R-:W-:-:S04]  /*13f90*/  ISETP.NE.U32.AND P2, PT, RZ, UR10, PT ;  /* 0x0000000aff007c0c */ /* 0x000fc8000bf45070 */
[----:B------:R-:W-:-:S13]  /*13fa0*/  ISETP.NE.OR.EX P0, PT, RZ, UR11, P0, P2 ;  /* 0x0000000bff007c0c */ /* 0x000fda0008705720 */
[----:B------:R-:W-:Y:S05]  /*13fb0*/  @!P0 BRA `(.L_x_2924) ;  /* 0x0000000000c88947 */ /* 0x000fea0003800000 */
.L_x_2925:
        /* <DEDUP_REMOVED lines=50> */
.L_x_2924:
        /* <DEDUP_REMOVED lines=65> */
.L_x_2923:
[----:B------:R-:W-:Y:S05]  /*146f0*/  BSYNC B0 ;  /* 0x0000000000007941 */ /* 0x000fea0003800000 */
.L_x_2922:
        /* <DEDUP_REMOVED lines=44> */
.L_x_2934:
        /* <DEDUP_REMOVED lines=156> */
.L_x_2933:
        /* <DEDUP_REMOVED lines=86> */
.L_x_2935:
[----:B------:R-:W-:-:S04]  /*158e0*/  ISETP.NE.U32.AND P2, PT, RZ, UR13, PT ;  /* 0x0000000dff007c0c */ /* 0x000fc8000bf45070 */
[----:B------:R-:W-:-:S13]  /*158f0*/  ISETP.NE.OR.EX P0, PT, RZ, UR18, P0, P2 ;  /* 0x00000012ff007c0c */ /* 0x000fda0008705720 */
[----:B------:R-:W-:Y:S05]  /*15900*/  @!P0 BRA `(.L_x_2931) ;  /* 0x0000000000bc8947 */ /* 0x000fea0003800000 */
.L_x_2932:
        /* <DEDUP_REMOVED lines=47> */
.L_x_2931:
        /* <DEDUP_REMOVED lines=57> */
.L_x_2930:
[----:B------:R-:W-:Y:S05]  /*15f90*/  BSYNC B0 ;  /* 0x0000000000007941 */ /* 0x000fea0003800000 */
.L_x_2929:
        /* <DEDUP_REMOVED lines=43> */
.L_x_2941:
        /* <DEDUP_REMOVED lines=157> */
.L_x_2940:
        /* <DEDUP_REMOVED lines=86> */
.L_x_2942:
[----:B------:R-:W-:-:S04]  /*17180*/  ISETP.NE.U32.AND P2, PT, RZ, UR13, PT ;  /* 0x0000000dff007c0c */ /* 0x000fc8000bf45070 */
[----:B------:R-:W-:-:S13]  /*17190*/  ISETP.NE.OR.EX P0, PT, RZ, UR18, P0, P2 ;  /* 0x00000012ff007c0c */ /* 0x000fda0008705720 */
[----:B------:R-:W-:Y:S05]  /*171a0*/  @!P0 BRA `(.L_x_2938) ;  /* 0x0000000000bc8947 */ /* 0x000fea0003800000 */
.L_x_2939:
        /* <DEDUP_REMOVED lines=47> */
.L_x_2938:
        /* <DEDUP_REMOVED lines=59> */
.L_x_2937:
[----:B------:R-:W-:Y:S05]  /*17850*/  BSYNC B0 ;  /* 0x0000000000007941 */ /* 0x000fea0003800000 */
.L_x_2936:
        /* <DEDUP_REMOVED lines=43> */
.L_x_2947:
        /* <DEDUP_REMOVED lines=158> */
.L_x_2946:
        /* <DEDUP_REMOVED lines=86> */
.L_x_2948:
[----:B------:R-:W-:-:S04]  /*18a50*/  ISETP.NE.U32.AND P2, PT, RZ, UR18, PT ;  /* 0x00000012ff007c0c */ /* 0x000fc8000bf45070 */
[----:B------:R-:W-:-:S13]  /*18a60*/  ISETP.NE.OR.EX P0, PT, RZ, UR19, P0, P2 ;  /* 0x00000013ff007c0c */ /* 0x000fda0008705720 */
[----:B------:R-:W-:Y:S05]  /*18a70*/  @!P0 BRA `(.L_x_2944) ;  /* 0x0000000000bc8947 */ /* 0x000fea0003800000 */
.L_x_2945:
        /* <DEDUP_REMOVED lines=47> */
.L_x_2944:
        /* <DEDUP_REMOVED lines=59> */
.L_x_2943:
[----:B------:R-:W-:Y:S05]  /*19120*/  BSYNC B0 ;  /* 0x0000000000007941 */ /* 0x000fea0003800000 */
.L_x_2893:
        /* <DEDUP_REMOVED lines=31> */
.L_x_2951:
[----:B------:R-:W-:-:S13]  /*19320*/  ISETP.GE.AND P0, PT, R12, UR4, PT ;  /* 0x000000040c007c0c */ /* 0x000fda000bf06270 */
[----:B------:R-:W-:Y:S05]  /*19330*/  @P0 BRA `(.L_x_2953) ;  /* 0x0000000000300947 */ /* 0x000fea0003800000 */
[----:B0-----:R-:W0:Y:S01]  /*19340*/  LDC.64 R6, c[0x0][0x248] ;  /* 0x00009200ff067b82 */ /* 0x001e220000000a00 */
[C---:B------:R-:W-:Y:S01]  /*19350*/  VIADD R9, R12.reuse, UR8 ;  /* 0x000000080c097c36 */ /* 0x040fe20008000000 */
[----:B------:R-:W-:-:S03]  /*19360*/  IADD3 R12, R12, 0x80, RZ ;  /* 0x000000800c0c7810 */ /* 0x000fc60007ffe0ff */
[----:B0-----:R-:W-:-:S05]  /*19370*/  IMAD.WIDE.U32 R6, R9, 0x8, R6 ;  /* 0x0000000809067825 */ /* 0x001fca00078e0006 */
[----:B------:R1:W-:Y:S02]  /*19380*/  STG.E.64 desc[UR6][R6.64], R16 ;  /* 0x0000001006007986 */ /* 0x0003e4000c101b06 */
.L_x_2952:
[----:B------:R-:W-:-:S13]  /*19390*/  ISETP.GE.AND P0, PT, R12, UR4, PT ;  /* 0x000000040c007c0c */ /* 0x000fda000bf06270 */
[----:B------:R-:W-:Y:S05]  /*193a0*/  @P0 BRA `(.L_x_2954) ;  /* 0x0000000000340947 */ /* 0x000fea0003800000 */
[----:B01----:R-:W0:Y:S01]  /*193b0*/  LDC.64 R6, c[0x0][0x248] ;  /* 0x00009200ff067b82 */ /* 0x003e220000000a00 */
[C---:B------:R-:W-:Y:S02]  /*193c0*/  VIADD R9, R12.reuse, UR8 ;  /* 0x000000080c097c36 */ /* 0x040fe40008000000 */
[----:B------:R-:W-:Y:S02]  /*193d0*/  VIADD R12, R12, 0x80 ;  /* 0x000000800c0c7836 */ /* 0x000fe40000000000 */
[----:B0-----:R-:W-:-:S05]  /*193e0*/  IMAD.WIDE.U32 R6, R9, 0x8, R6 ;  /* 0x0000000809067825 */ /* 0x001fca00078e0006 */
[----:B------:R1:W-:Y:S02]  /*193f0*/  STG.E.64 desc[UR6][R6.64], R14 ;  /* 0x0000000e06007986 */ /* 0x0003e4000c101b06 */
.L_x_2953:
        /* <DEDUP_REMOVED lines=8> */
.L_x_2954:
[----:B------:R-:W-:Y:S05]  /*19480*/  BSYNC B1 ;  /* 0x0000000000017941 */ /* 0x000fea0003800000 */
.L_x_2950:
[----:B------:R-:W-:-:S13]  /*19490*/  ISETP.GE.AND P0, PT, R12, UR4, PT ;  /* 0x000000040c007c0c */ /* 0x000fda000bf06270 */
[----:B012---:R-:W0:Y:S01]  /*194a0*/  @!P0 LDC.64 R6, c[0x0][0x248] ;  /* 0x00009200ff068b82 */ /* 0x007e220000000a00 */
[C---:B------:R-:W-:Y:S01]  /*194b0*/  @!P0 VIADD R9, R12.reuse, UR8 ;  /* 0x000000080c098c36 */ /* 0x040fe20008000000 */
[----:B------:R-:W-:-:S03]  /*194c0*/  @!P0 IADD3 R12, R12, 0x80, RZ ;  /* 0x000000800c0c8810 */ /* 0x000fc60007ffe0ff */
[----:B0-----:R-:W-:-:S05]  /*194d0*/  @!P0 IMAD.WIDE.U32 R6, R9, 0x8, R6 ;  /* 0x0000000809068825 */ /* 0x001fca00078e0006 */
[----:B------:R2:W-:Y:S02]  /*194e0*/  @!P0 STG.E.64 desc[UR6][R6.64], R2 ;  /* 0x0000000206008986 */ /* 0x0005e4000c101b06 */
.L_x_2955:
[----:B------:R-:W-:Y:S05]  /*194f0*/  BSYNC B0 ;  /* 0x0000000000007941 */ /* 0x000fea0003800000 */
.L_x_2949:
        /* <DEDUP_REMOVED lines=8> */
.L_x_2956:
        /* <DEDUP_REMOVED lines=16> */
.L_x_3962:


//--------------------- .text._ZN2at6native18elementwise_kernelILi128ELi4EZNS0_15gpu_kernel_implIZZNS0_61_GLOBAL__N__ae8afa13_23_FlattenIndicesKernel_cu_1520ed90_309421_flatten_indices_implINS3_18CUDAKernelLauncherEiLl8EEENS_6TensorERKS6_N3c108ArrayRefIlEEENKUlvE0_clEvEUllE_EEvRNS_18TensorIteratorBaseERKT_EUliE_EEviT1_ --------------------------
	.section	.text._ZN2at6native18elementwise_kernelILi128ELi4EZNS0_15gpu_kernel_implIZZNS0_61_GLOBAL__N__ae8afa13_23_FlattenIndicesKernel_cu_1520ed90_309421_flatten_indices_implINS3_18CUDAKernelLauncherEiLl8EEENS_6TensorERKS6_N3c108ArrayRefIlEEENKUlvE0_clEvEUllE_EEvRNS_18TensorIteratorBaseERKT_EUliE_EEviT1_,"ax",@progbits
	.align	128
        .global         _ZN2at6native18elementwise_kernelILi128ELi4EZNS0_15gpu_kernel_implIZZNS0_61_GLOBAL__N__ae8afa13_23_FlattenIndicesKernel_cu_1520ed90_309421_flatten_indices_implINS3_18CUDAKernelLauncherEiLl8EEENS_6TensorERKS6_N3c108ArrayRefIlEEENKUlvE0_clEvEUllE_EEvRNS_18TensorIteratorBaseERKT_EUliE_EEviT1_
        .type           _ZN2at6native18elementwise_kernelILi128ELi4EZNS0_15gpu_kernel_implIZZNS0_61_GLOBAL__N__ae8afa13_23_FlattenIndicesKernel_cu_1520ed90_309421_flatten_indices_implINS3_18CUDAKernelLauncherEiLl8EEENS_6TensorERKS6_N3c108ArrayRefIlEEENKUlvE0_clEvEUllE_EEvRNS_18TensorIteratorBaseERKT_EUliE_EEviT1_,@function
        .size           _ZN2at6native18elementwise_kernelILi128ELi4EZNS0_15gpu_kernel_implIZZNS0_61_GLOBAL__N__ae8afa13_23_FlattenIndicesKernel_cu_1520ed90_309421_flatten_indices_implINS3_18CUDAKernelLauncherEiLl8EEENS_6TensorERKS6_N3c108ArrayRefIlEEENKUlvE0_clEvEUllE_EEvRNS_18TensorIteratorBaseERKT_EUliE_EEviT1_,(.L_x_3963 - _ZN2at6native18elementwise_kernelILi128ELi4EZNS0_15gpu_kernel_implIZZNS0_61_GLOBAL__N__ae8afa13_23_FlattenIndicesKernel_cu_1520ed90_309421_flatten_indices_implINS3_18CUDAKernelLauncherEiLl8EEENS_6TensorERKS6_N3c108ArrayRefIlEEENKUlvE0_clEvEUllE_EEvRNS_18TensorIteratorBaseERKT_EUliE_EEviT1_)
        .other          _ZN2at6native18elementwise_kernelILi128ELi4EZNS0_15gpu_kernel_implIZZNS0_61_GLOBAL__N__ae8afa13_23_FlattenIndicesKernel_cu_1520ed90_309421_flatten_indices_implINS3_18CUDAKernelLauncherEiLl8EEENS_6TensorERKS6_N3c108ArrayRefIlEEENKUlvE0_clEvEUllE_EEvRNS_18TensorIteratorBaseERKT_EUliE_EEviT1_,@"STO_CUDA_ENTRY STV_DEFAULT"
_ZN2at6native18elementwise_kernelILi128ELi4EZNS0_15gpu_kernel_implIZZNS0_61_GLOBAL__N__ae8afa13_23_FlattenIndicesKernel_cu_1520ed90_309421_flatten_indices_implINS3_18CUDAKernelLauncherEiLl8EEENS_6TensorERKS6_N3c108ArrayRefIlEEENKUlvE0_clEvEUllE_EEvRNS_18TensorIteratorBaseERKT_EUliE_EEviT1_:
.text._ZN2at6native18elementwise_kernelILi128ELi4EZNS0_15gpu_kernel_implIZZNS0_61_GLOBAL__N__ae8afa13_23_FlattenIndicesKernel_cu_1520ed90_309421_flatten_indices_implINS3_18CUDAKernelLauncherEiLl8EEENS_6TensorERKS6_N3c108ArrayRefIlEEENKUlvE0_clEvEUllE_EEvRNS_18TensorIteratorBaseERKT_EUliE_EEviT1_:
        /* <DEDUP_REMOVED lines=312> */
.L_x_2959:
        /* <DEDUP_REMOVED lines=21> */
.L_x_2963:
[----:B------:R0:W5:Y:S01]  /*14d0*/  LDG.E.U8 R2, desc[UR36][R4.64] ;  /* 0x0000002404027981 */ /* 0x000162000c1e1100 */
[----:B------:R-:W-:Y:S01]  /*14e0*/  IMAD.MOV.U32 R3, RZ, RZ, RZ ;  /* 0x000000ffff037224 */ /* 0x000fe200078e00ff */
[----:B------:R-:W-:Y:S06]  /*14f0*/  BRA `(.L_x_2965) ;  /* 0x0000000c00487947 */ /* 0x000fec0003800000 */
.L_x_2962:
        /* <DEDUP_REMOVED lines=8> */
.L_x_2967:
[----:B------:R-:W2:Y:S02]  /*1580*/  LDG.E R2, desc[UR36][R4.64] ;  /* 0x0000002404027981 */ /* 0x000ea4000c1e1900 */
[----:B--2---:R-:W-:Y:S01]  /*1590*/  SHF.R.S32.HI R3, RZ, 0x1f, R2 ;  /* 0x0000001fff037819 */ /* 0x004fe20000011402 */
[----:B------:R-:W-:Y:S06]  /*15a0*/  BRA `(.L_x_2965) ;  /* 0x0000000c001c7947 */ /* 0x000fec0003800000 */
.L_x_2966:
[----:B------:R-:W2:Y:S02]  /*15b0*/  LDG.E.S16 R2, desc[UR36][R4.64] ;  /* 0x0000002404027981 */ /* 0x000ea4000c1e1700 */
[----:B--2---:R-:W-:Y:S01]  /*15c0*/  SHF.R.S32.HI R3, RZ, 0x1f, R2 ;  /* 0x0000001fff037819 */ /* 0x004fe20000011402 */
[----:B------:R-:W-:Y:S06]  /*15d0*/  BRA `(.L_x_2965) ;  /* 0x0000000c00107947 */ /* 0x000fec0003800000 */
.L_x_2961:
        /* <DEDUP_REMOVED lines=9> */
.L_x_2969:
[----:B------:R-:W2:Y:S02]  /*1670*/  LDG.E.U16 R4, desc[UR36][R4.64] ;  /* 0x0000002404047981 */ /* 0x000ea4000c1e1500 */
[----:B--2---:R-:W-:-:S06]  /*1680*/  HADD2.F32 R2, -RZ, R4.H0_H0 ;  /* 0x20000004ff027230 */ /* 0x004fcc0000004100 */
[----:B------:R-:W0:Y:S01]  /*1690*/  F2I.S64.TRUNC R2, R2 ;  /* 0x0000000200027311 */ /* 0x000e22000020d900 */
[----:B------:R-:W-:Y:S05]  /*16a0*/  BRA `(.L_x_2965) ;  /* 0x0000000800dc7947 */ /* 0x000fea0003800000 */
.L_x_2968:
        /* <DEDUP_REMOVED lines=9> */
.L_x_2971:
[----:B------:R-:W2:Y:S02]  /*1740*/  LDG.E.U16 R4, desc[UR36][R4.64] ;  /* 0x0000002404047981 */ /* 0x000ea4000c1e1500 */
[----:B--2---:R-:W-:-:S06]  /*1750*/  HADD2.F32 R2, -RZ, R4.H0_H0 ;  /* 0x20000004ff027230 */ /* 0x004fcc0000004100 */
[----:B------:R-:W0:Y:S01]  /*1760*/  F2I.S64.TRUNC R2, R2 ;  /* 0x0000000200027311 */ /* 0x000e22000020d900 */
[----:B------:R-:W-:Y:S05]  /*1770*/  BRA `(.L_x_2965) ;  /* 0x0000000800a87947 */ /* 0x000fea0003800000 */
.L_x_2970:
[----:B------:R-:W2:Y:S02]  /*1780*/  LDG.E.64 R2, desc[UR36][R4.64] ;  /* 0x0000002404027981 */ /* 0x000ea4000c1e1b00 */
[----:B--2---:R-:W0:Y:S01]  /*1790*/  F2I.S64.F64.TRUNC R2, R2 ;  /* 0x0000000200027311 */ /* 0x004e22000030d900 */
[----:B------:R-:W-:Y:S05]  /*17a0*/  BRA `(.L_x_2965) ;  /* 0x00000008009c7947 */ /* 0x000fea0003800000 */
.L_x_2960:
        /* <DEDUP_REMOVED lines=13> */
.L_x_2974:
[----:B------:R-:W2:Y:S02]  /*1880*/  LDG.E.64 R2, desc[UR36][R4.64] ;  /* 0x0000002404027981 */ /* 0x000ea4000c1e1b00 */
[----:B--2---:R-:W0:Y:S01]  /*1890*/  F2I.S64.F64.TRUNC R2, R2 ;  /* 0x0000000200027311 */ /* 0x004e22000030d900 */
[----:B------:R-:W-:Y:S05]  /*18a0*/  BRA `(.L_x_2965) ;  /* 0x00000008005c7947 */ /* 0x000fea0003800000 */
.L_x_2973:
        /* <DEDUP_REMOVED lines=27> */
.L_x_2976:
        /* <DEDUP_REMOVED lines=14> */
.L_x_2975:
[----:B------:R-:W2:Y:S02]  /*1b40*/  LDG.E.U16 R2, desc[UR36][R4.64] ;  /* 0x0000002404027981 */ /* 0x000ea4000c1e1500 */
[----:B--2---:R-:W-:-:S06]  /*1b50*/  IMAD.U32 R2, R2, 0x10000, RZ ;  /* 0x0001000002027824 */ /* 0x004fcc00078e00ff */
[----:B------:R-:W0:Y:S01]  /*1b60*/  F2I.S64.TRUNC R2, R2 ;  /* 0x0000000200027311 */ /* 0x000e22000020d900 */
[----:B------:R-:W-:Y:S05]  /*1b70*/  BRA `(.L_x_2965) ;  /* 0x0000000400a87947 */ /* 0x000fea0003800000 */
.L_x_2972:
        /* <DEDUP_REMOVED lines=11> */
.L_x_2979:
        /* <DEDUP_REMOVED lines=21> */
.L_x_2983:
[----:B------:R-:W-:Y:S05]  /*1d80*/  BSYNC B1 ;  /* 0x0000000000017941 */ /* 0x000fea0003800000 */
.L_x_2982:
[----:B------:R-:W-:Y:S01]  /*1d90*/  IMAD.SHL.U32 R2, R2, 0x100000, RZ ;  /* 0x0010000002027824 */ /* 0x000fe200078e00ff */
[----:B------:R-:W-:-:S04]  /*1da0*/  LEA R3, R0, 0x3b800000, 0x17 ;  /* 0x3b80000000037811 */ /* 0x000fc800078eb8ff */
[----:B------:R-:W-:-:S07]  /*1db0*/  LOP3.LUT R2, R3, R2, R4, 0xfe, !PT ;  /* 0x0000000203027212 */ /* 0x000fce00078efe04 */
.L_x_2981:
[----:B------:R-:W-:Y:S05]  /*1dc0*/  BSYNC B0 ;  /* 0x0000000000007941 */ /* 0x000fea0003800000 */
.L_x_2980:
[----:B------:R-:W1:Y:S01]  /*1dd0*/  F2I.S64.TRUNC R2, R2 ;  /* 0x0000000200027311 */ /* 0x000e62000020d900 */
[----:B------:R-:W-:Y:S05]  /*1de0*/  BRA `(.L_x_2965) ;  /* 0x00000004000c7947 */ /* 0x000fea0003800000 */
.L_x_2978:
        /* <DEDUP_REMOVED lines=21> */
.L_x_2987:
[----:B------:R-:W-:Y:S05]  /*1f40*/  BSYNC B1 ;  /* 0x0000000000017941 */ /* 0x000fea0003800000 */
.L_x_2986:
[----:B------:R-:W-:Y:S01]  /*1f50*/  IMAD.SHL.U32 R2, R2, 0x200000, RZ ;  /* 0x0020000002027824 */ /* 0x000fe200078e00ff */
[----:B------:R-:W-:-:S04]  /*1f60*/  LEA R3, R0, 0x37800000, 0x17 ;  /* 0x3780000000037811 */ /* 0x000fc800078eb8ff */
[----:B------:R-:W-:-:S07]  /*1f70*/  LOP3.LUT R2, R3, R2, R4, 0xfe, !PT ;  /* 0x0000000203027212 */ /* 0x000fce00078efe04 */
.L_x_2985:
[----:B------:R-:W-:Y:S05]  /*1f80*/  BSYNC B0 ;  /* 0x0000000000007941 */ /* 0x000fea0003800000 */
.L_x_2984:
[----:B------:R-:W2:Y:S01]  /*1f90*/  F2I.S64.TRUNC R2, R2 ;  /* 0x0000000200027311 */ /* 0x000ea2000020d900 */
[----:B------:R-:W-:Y:S05]  /*1fa0*/  BRA `(.L_x_2965) ;  /* 0x00000000009c7947 */ /* 0x000fea0003800000 */
.L_x_2977:
        /* <DEDUP_REMOVED lines=14> */
.L_x_2991:
[----:B------:R-:W-:Y:S05]  /*2090*/  BSYNC B0 ;  /* 0x0000000000007941 */ /* 0x000fea0003800000 */
.L_x_2990:
[----:B------:R-:W4:Y:S01]  /*20a0*/  F2I.S64.TRUNC R2, R2 ;  /* 0x0000000200027311 */ /* 0x000f22000020d900 */
[----:B------:R-:W-:Y:S05]  /*20b0*/  BRA `(.L_x_2965) ;  /* 0x0000000000587947 */ /* 0x000fea0003800000 */
.L_x_2964:
[----:B------:R-:W-:Y:S01]  /*20c0*/  MOV R0, 0x0 ;  /* 0x0000000000007802 */ /* 0x000fe20000000f00 */
[----:B------:R-:W-:Y:S01]  /*20d0*/  ULDC.64 UR4, c[0x4][0xf8] ;  /* 0x01003e0000047ab9 */ /* 0x000fe20000000a00 */
[----:B------:R-:W-:Y:S01]  /*20e0*/  ULDC.64 UR6, c[0x4][0x8] ;  /* 0x0100020000067ab9 */ /* 0x000fe20000000a00 */
[----:B------:R-:W-:Y:S01]  /*20f0*/  IMAD.U32 R4, RZ, RZ, UR4 ;  /* 0x00000004ff047e24 */ /* 0x000fe2000f8e00ff */
[----:B------:R0:W1:Y:S01]  /*2100*/  LDC.64 R2, c[0x4][R0] ;  /* 0x0100000000027b82 */ /* 0x0000620000000a00 */
[----:B------:R-:W-:Y:S01]  /*2110*/  IMAD.U32 R5, RZ, RZ, UR5 ;  /* 0x00000005ff057e24 */ /* 0x000fe2000f8e00ff */
[----:B------:R-:W-:Y:S01]  /*2120*/  ULDC.64 UR4, c[0x4][0x100] ;  /* 0x0100400000047ab9 */ /* 0x000fe20000000a00 */
[----:B------:R-:W-:Y:S01]  /*2130*/  IMAD.U32 R10, RZ, RZ, UR6 ;  /* 0x00000006ff0a7e24 */ /* 0x000fe2000f8e00ff */
[----:B------:R-:W-:Y:S01]  /*2140*/  MOV R7, UR5 ;  /* 0x0000000500077c02 */ /* 0x000fe20008000f00 */
[----:B------:R-:W-:Y:S02]  /*2150*/  IMAD.U32 R6, RZ, RZ, UR4 ;  /* 0x00000004ff067e24 */ /* 0x000fe4000f8e00ff */
[----:B------:R-:W-:-:S02]  /*2160*/  IMAD.U32 R11, RZ, RZ, UR7 ;  /* 0x00000007ff0b7e24 */ /* 0x000fc4000f8e00ff */
[----:B------:R-:W-:Y:S02]  /*2170*/  IMAD.MOV.U32 R8, RZ, RZ, 0x4e ;  /* 0x0000004eff087424 */ /* 0x000fe400078e00ff */
[----:B------:R-:W-:Y:S02]  /*2180*/  IMAD.MOV.U32 R12, RZ, RZ, 0x1 ;  /* 0x00000001ff0c7424 */ /* 0x000fe400078e00ff */
[----:B0-----:R-:W-:-:S07]  /*2190*/  IMAD.MOV.U32 R13, RZ, RZ, RZ ;  /* 0x000000ffff0d7224 */ /* 0x001fce00078e00ff */
[----:B------:R-:W-:-:S07]  /*21a0*/  LEPC R20, `(.L_x_2992) ;  /* 0x000000001014794e */ /* 0x000fce0000000000 */
[----:B-1----:R-:W-:Y:S05]  /*21b0*/  CALL.ABS.NOINC R2 ;  /* 0x0000000002007343 */ /* 0x002fea0003c00000 */
.L_x_2992:
[----:B------:R-:W-:Y:S01]  /*21c0*/  CS2R R2, SRZ ;  /* 0x0000000000027805 */ /* 0x000fe2000001ff00 */
[----:B------:R-:W-:Y:S06]  /*21d0*/  BRA `(.L_x_2965) ;  /* 0x0000000000107947 */ /* 0x000fec0003800000 */
.L_x_2989:
[----:B------:R0:W5:Y:S01]  /*21e0*/  LDG.E.64 R2, desc[UR36][R4.64] ;  /* 0x0000002404027981 */ /* 0x000162000c1e1b00 */
[----:B------:R-:W-:Y:S05]  /*21f0*/  BRA `(.L_x_2965) ;  /* 0x0000000000087947 */ /* 0x000fea0003800000 */
.L_x_2988:
[----:B------:R3:W5:Y:S01]  /*2200*/  LDG.E R2, desc[UR36][R4.64] ;  /* 0x0000002404027981 */ /* 0x000762000c1e1900 */
[----:B------:R-:W-:-:S07]  /*2210*/  IMAD.MOV.U32 R3, RZ, RZ, RZ ;  /* 0x000000ffff037224 */ /* 0x000fce00078e00ff */
.L_x_2965:
        /* <DEDUP_REMOVED lines=38> */
.L_x_2995:
[----:B------:R0:W2:Y:S01]  /*2480*/  LDG.E R32, desc[UR36][R24.64] ;  /* 0x0000002418207981 */ /* 0x0000a2000c1e1900 */
[----:B------:R-:W-:-:S05]  /*2490*/  IADD3 R36, P1, R24, R20, RZ ;  /* 0x0000001418247210 */ /* 0x000fca0007f3e0ff */
[----:B------:R-:W-:Y:S01]  /*24a0*/  IMAD.X R37, R25, 0x1, R6, P1 ;  /* 0x0000000119257824 */ /* 0x000fe200008e0606 */
[----:B------:R-:W-:-:S04]  /*24b0*/  IADD3 R14, P1, R36, R20, RZ ;  /* 0x00000014240e7210 */ /* 0x000fc80007f3e0ff */
[----:B------:R-:W3:Y:S01]  /*24c0*/  LDG.E R35, desc[UR36][R36.64] ;  /* 0x0000002424237981 */ /* 0x000ee2000c1e1900 */
[----:B------:R-:W-:-:S05]  /*24d0*/  IMAD.X R15, R37, 0x1, R6, P1 ;  /* 0x00000001250f7824 */ /* 0x000fca00008e0606 */
[----:B------:R1:W4:Y:S01]  /*24e0*/  LDG.E R33, desc[UR36][R14.64] ;  /* 0x000000240e217981 */ /* 0x000322000c1e1900 */
[----:B------:R-:W-:-:S05]  /*24f0*/  IADD3 R22, P1, R14, R20, RZ ;  /* 0x000000140e167210 */ /* 0x000fca0007f3e0ff */
[----:B------:R-:W-:-:S05]  /*2500*/  IMAD.X R23, R15, 0x1, R6, P1 ;  /* 0x000000010f177824 */ /* 0x000fca00008e0606 */
[----:B------:R-:W5:Y:S01]  /*2510*/  LDG.E R7, desc[UR36][R22.64] ;  /* 0x0000002416077981 */ /* 0x000f62000c1e1900 */
[----:B------:R1:W2:Y:S01]  /*2520*/  LDC.64 R28, c[0x0][R2+0x430] ;  /* 0x00010c00021c7b82 */ /* 0x0002a20000000a00 */
[----:B------:R-:W-:-:S05]  /*2530*/  IADD3 R0, P1, R0, 0x4, RZ ;  /* 0x0000000400007810 */ /* 0x000fca0007f3e0ff */
[----:B------:R-:W-:Y:S02]  /*2540*/  IMAD.X R3, RZ, RZ, R3, P1 ;  /* 0x000000ffff037224 */ /* 0x000fe400008e0603 */
[----:B------:R1:W3:Y:S08]  /*2550*/  LDC.64 R26, c[0x0][R2+0x438] ;  /* 0x00010e00021a7b82 */ /* 0x0002f00000000a00 */
[----:B0-----:R0:W4:Y:S08]  /*2560*/  LDC.64 R24, c[0x0][R2+0x440] ;  /* 0x0001100002187b82 */ /* 0x0011300000000a00 */
[----:B-1----:R0:W5:Y:S02]  /*2570*/  LDC.64 R14, c[0x0][R2+0x448] ;  /* 0x00011200020e7b82 */ /* 0x0021640000000a00 */
[----:B0-----:R-:W-:Y:S01]  /*2580*/  VIADD R2, R2, 0x20 ;  /* 0x0000002002027836 */ /* 0x001fe20000000000 */
[----:B--2---:R-:W-:Y:S01]  /*2590*/  SHF.R.S32.HI R37, RZ, 0x1f, R32 ;  /* 0x0000001fff257819 */ /* 0x004fe20000011420 */
[----:B------:R-:W-:-:S02]  /*25a0*/  IMAD R29, R29, R32, RZ ;  /* 0x000000201d1d7224 */ /* 0x000fc400078e02ff */
[----:B------:R-:W-:-:S04]  /*25b0*/  IMAD.WIDE.U32 R30, R32, R28, R30 ;  /* 0x0000001c201e7225 */ /* 0x000fc800078e001e */
[----:B------:R-:W-:-:S04]  /*25c0*/  IMAD R29, R28, R37, R29 ;  /* 0x000000251c1d7224 */ /* 0x000fc800078e021d */
[----:B------:R-:W-:Y:S01]  /*25d0*/  IMAD.IADD R31, R31, 0x1, R29 ;  /* 0x000000011f1f7824 */ /* 0x000fe200078e021d */
[----:B---3--:R-:W-:Y:S01]  /*25e0*/  SHF.R.S32.HI R29, RZ, 0x1f, R35 ;  /* 0x0000001fff1d7819 */ /* 0x008fe20000011423 */
[----:B------:R-:W-:-:S04]  /*25f0*/  IMAD R27, R27, R35, RZ ;  /* 0x000000231b1b7224 */ /* 0x000fc800078e02ff */
[----:B------:R-:W-:Y:S02]  /*2600*/  IMAD R29, R26, R29, R27 ;  /* 0x0000001d1a1d7224 */ /* 0x000fe400078e021b */
[----:B------:R-:W-:-:S04]  /*2610*/  IMAD.WIDE.U32 R26, R35, R26, R30 ;  /* 0x0000001a231a7225 */ /* 0x000fc800078e001e */
[----:B------:R-:W-:Y:S01]  /*2620*/  IMAD.IADD R27, R27, 0x1, R29 ;  /* 0x000000011b1b7824 */ /* 0x000fe200078e021d */
[----:B----4-:R-:W-:Y:S01]  /*2630*/  SHF.R.S32.HI R29, RZ, 0x1f, R33 ;  /* 0x0000001fff1d7819 */ /* 0x010fe20000011421 */
[----:B------:R-:W-:Y:S02]  /*2640*/  IMAD R25, R25, R33, RZ ;  /* 0x0000002119197224 */ /* 0x000fe400078e02ff */
[----:B-----5:R-:W-:Y:S02]  /*2650*/  IMAD R15, R15, R7, RZ ;  /* 0x000000070f0f7224 */ /* 0x020fe400078e02ff */
[----:B------:R-:W-:Y:S02]  /*2660*/  IMAD R29, R24, R29, R25 ;  /* 0x0000001d181d7224 */ /* 0x000fe400078e0219 */
[----:B------:R-:W-:Y:S01]  /*2670*/  IMAD.WIDE.U32 R24, R33, R24, R26 ;  /* 0x0000001821187225 */ /* 0x000fe200078e001a */
[----:B------:R-:W-:Y:S02]  /*2680*/  IADD3 R26, P2, R0, R5, RZ ;  /* 0x00000005001a7210 */ /* 0x000fe40007f5e0ff */
[----:B------:R-:W-:Y:S01]  /*2690*/  SHF.R.S32.HI R27, RZ, 0x1f, R7 ;  /* 0x0000001fff1b7819 */ /* 0x000fe20000011407 */
[----:B------:R-:W-:Y:S01]  /*26a0*/  IMAD.IADD R25, R25, 0x1, R29 ;  /* 0x0000000119197824 */ /* 0x000fe200078e021d */
[----:B------:R-:W-:Y:S01]  /*26b0*/  ISETP.NE.U32.AND P1, PT, R26, RZ, PT ;  /* 0x000000ff1a00720c */ /* 0x000fe20003f25070 */
[----:B------:R-:W-:-:S02]  /*26c0*/  IMAD.X R26, R3, 0x1, R18, P2 ;  /* 0x00000001031a7824 */ /* 0x000fc400010e0612 */
[----:B------:R-:W-:Y:S01]  /*26d0*/  IMAD.WIDE.U32 R30, R7, R14, R24 ;  /* 0x0000000e071e7225 */ /* 0x000fe200078e0018 */
[----:B------:R-:W-:Y:S02]  /*26e0*/  IADD3 R24, P2, R22, R20, RZ ;  /* 0x0000001416187210 */ /* 0x000fe40007f5e0ff */
[----:B------:R-:W-:Y:S01]  /*26f0*/  ISETP.NE.AND.EX P1, PT, R26, RZ, PT, P1 ;  /* 0x000000ff1a00720c */ /* 0x000fe20003f25310 */
[----:B------:R-:W-:Y:S02]  /*2700*/  IMAD R15, R14, R27, R15 ;  /* 0x0000001b0e0f7224 */ /* 0x000fe400078e020f */
[----:B------:R-:W-:Y:S02]  /*2710*/  IMAD.X R25, R23, 0x1, R6, P2 ;  /* 0x0000000117197824 */ /* 0x000fe400010e0606 */
[----:B------:R-:W-:-:S08]  /*2720*/  IMAD.IADD R31, R31, 0x1, R15 ;  /* 0x000000011f1f7824 */ /* 0x000fd000078e020f */
[----:B------:R-:W-:Y:S05]  /*2730*/  @P1 BRA `(.L_x_2995) ;  /* 0xfffffffc00501947 */ /* 0x000fea000383ffff */
[----:B------:R-:W-:Y:S05]  /*2740*/  BSYNC B0 ;  /* 0x0000000000007941 */ /* 0x000fea0003800000 */
.L_x_2994:
        /* <DEDUP_REMOVED lines=9> */
[----:B------:R-:W2:Y:S01]  /*27e0*/  LDG.E R5, desc[UR36][R2.64] ;  /* 0x0000002402057981 */ /* 0x000ea2000c1e1900 */
[----:B------:R-:W-:Y:S01]  /*27f0*/  IMAD.SHL.U32 R12, R0, 0x8, RZ ;  /* 0x00000008000c7824 */ /* 0x000fe200078e00ff */
[----:B------:R-:W-:-:S03]  /*2800*/  ISETP.NE.U32.AND P0, PT, R4, 0x1, PT ;  /* 0x000000010400780c */ /* 0x000fc60003f05070 */
[----:B------:R-:W0:Y:S01]  /*2810*/  LDC.64 R6, c[0x0][R12+0x438] ;  /* 0x00010e000c067b82 */ /* 0x000e220000000a00 */
[----:B------:R-:W-:Y:S02]  /*2820*/  ISETP.NE.AND.EX P0, PT, RZ, RZ, PT, P0 ;  /* 0x000000ffff00720c */ /* 0x000fe40003f05300 */
[----:B--2---:R-:W-:Y:S01]  /*2830*/  SHF.R.S32.HI R9, RZ, 0x1f, R5 ;  /* 0x0000001fff097819 */ /* 0x004fe20000011405 */
[----:B0-----:R-:W-:Y:S02]  /*2840*/  IMAD R0, R7, R5, RZ ;  /* 0x0000000507007224 */ /* 0x001fe400078e02ff */
[----:B------:R-:W-:-:S04]  /*2850*/  IMAD.WIDE.U32 R30, R5, R6, R30 ;  /* 0x00000006051e7225 */ /* 0x000fc800078e001e */
[----:B------:R-:W-:-:S04]  /*2860*/  IMAD R9, R6, R9, R0 ;  /* 0x0000000906097224 */ /* 0x000fc800078e0200 */
[----:B------:R-:W-:Y:S01]  /*2870*/  IMAD.IADD R31, R31, 0x1, R9 ;  /* 0x000000011f1f7824 */ /* 0x000fe200078e0209 */
[----:B------:R-:W-:Y:S06]  /*2880*/  @!P0 BRA `(.L_x_2993) ;  /* 0x00000000005c8947 */ /* 0x000fec0003800000 */
[----:B------:R-:W-:Y:S01]  /*2890*/  ISETP.NE.U32.AND P0, PT, R4, 0x2, PT ;  /* 0x000000020400780c */ /* 0x000fe20003f05070 */
[C---:B------:R-:W-:Y:S01]  /*28a0*/  IMAD.SHL.U32 R9, R10.reuse, 0x4, RZ ;  /* 0x000000040a097824 */ /* 0x040fe200078e00ff */
[----:B------:R-:W-:Y:S02]  /*28b0*/  SHF.L.U64.HI R5, R10, 0x2, R11 ;  /* 0x000000020a057819 */ /* 0x000fe4000001020b */
[----:B------:R-:W-:Y:S02]  /*28c0*/  ISETP.NE.AND.EX P0, PT, RZ, RZ, PT, P0 ;  /* 0x000000ffff00720c */ /* 0x000fe40003f05300 */
[----:B------:R-:W-:-:S05]  /*28d0*/  IADD3 R6, P1, R9, R2, RZ ;  /* 0x0000000209067210 */ /* 0x000fca0007f3e0ff */
[----:B------:R-:W-:-:S05]  /*28e0*/  IMAD.X R7, R5, 0x1, R3, P1 ;  /* 0x0000000105077824 */ /* 0x000fca00008e0603 */
[----:B------:R-:W2:Y:S01]  /*28f0*/  LDG.E R11, desc[UR36][R6.64] ;  /* 0x00000024060b7981 */ /* 0x000ea2000c1e1900 */
[----:B------:R-:W-:-:S05]  /*2900*/  @P0 IADD3 R8, P1, R6, R9, RZ ;  /* 0x0000000906080210 */ /* 0x000fca0007f3e0ff */
[----:B------:R-:W-:-:S06]  /*2910*/  @P0 IMAD.X R9, R7, 0x1, R5, P1 ;  /* 0x0000000107090824 */ /* 0x000fcc00008e0605 */
[----:B------:R-:W3:Y:S01]  /*2920*/  @P0 LDG.E R9, desc[UR36][R8.64] ;  /* 0x0000002408090981 */ /* 0x000ee2000c1e1900 */
[----:B------:R-:W0:Y:S08]  /*2930*/  LDC.64 R2, c[0x0][R12+0x440] ;  /* 0x000110000c027b82 */ /* 0x000e300000000a00 */
[----:B------:R-:W1:Y:S01]  /*2940*/  @P0 LDC.64 R4, c[0x0][R12+0x448] ;  /* 0x000112000c040b82 */ /* 0x000e620000000a00 */
[----:B--2---:R-:W-:Y:S01]  /*2950*/  SHF.R.S32.HI R13, RZ, 0x1f, R11 ;  /* 0x0000001fff0d7819 */ /* 0x004fe2000001140b */
[----:B0-----:R-:W-:-:S02]  /*2960*/  IMAD R0, R3, R11, RZ ;  /* 0x0000000b03007224 */ /* 0x001fc400078e02ff */
[----:B------:R-:W-:-:S04]  /*2970*/  IMAD.WIDE.U32 R30, R11, R2, R30 ;  /* 0x000000020b1e7225 */ /* 0x000fc800078e001e */
[----:B------:R-:W-:-:S04]  /*2980*/  IMAD R13, R2, R13, R0 ;  /* 0x0000000d020d7224 */ /* 0x000fc800078e0200 */
[----:B------:R-:W-:Y:S01]  /*2990*/  IMAD.IADD R31, R31, 0x1, R13 ;  /* 0x000000011f1f7824 */ /* 0x000fe200078e020d */
[----:B---3--:R-:W-:Y:S01]  /*29a0*/  @P0 SHF.R.S32.HI R3, RZ, 0x1f, R9 ;  /* 0x0000001fff030819 */ /* 0x008fe20000011409 */
[----:B-1----:R-:W-:-:S04]  /*29b0*/  @P0 IMAD R0, R5, R9, RZ ;  /* 0x0000000905000224 */ /* 0x002fc800078e02ff */
[----:B------:R-:W-:Y:S02]  /*29c0*/  @P0 IMAD R3, R4, R3, R0 ;  /* 0x0000000304030224 */ /* 0x000fe400078e0200 */
[----:B------:R-:W-:-:S04]  /*29d0*/  @P0 IMAD.WIDE.U32 R4, R9, R4, R30 ;  /* 0x0000000409040225 */ /* 0x000fc800078e001e */
[----:B------:R-:W-:Y:S02]  /*29e0*/  @P0 IMAD.IADD R31, R5, 0x1, R3 ;  /* 0x00000001051f0824 */ /* 0x000fe400078e0203 */
[----:B------:R-:W-:-:S07]  /*29f0*/  @P0 IMAD.MOV.U32 R30, RZ, RZ, R4 ;  /* 0x000000ffff1e0224 */ /* 0x000fce00078e0004 */
.L_x_2993:
        /* <DEDUP_REMOVED lines=14> */
.L_x_2999:
[----:B------:R4:W-:Y:S01]  /*2ae0*/  STG.E.U8 desc[UR36][R16.64], R30 ;  /* 0x0000001e10007986 */ /* 0x0009e2000c101124 */
[----:B------:R-:W-:Y:S05]  /*2af0*/  BRA `(.L_x_3001) ;  /* 0x0000000c004c7947 */ /* 0x000fea0003800000 */
.L_x_2998:
        /* <DEDUP_REMOVED lines=8> */
.L_x_3003:
[----:B------:R2:W-:Y:S01]  /*2b80*/  STG.E desc[UR36][R16.64], R30 ;  /* 0x0000001e10007986 */ /* 0x0005e2000c101924 */
[----:B------:R-:W-:Y:S05]  /*2b90*/  BRA `(.L_x_3001) ;  /* 0x0000000c00247947 */ /* 0x000fea0003800000 */
.L_x_3002:
[----:B------:R3:W-:Y:S01]  /*2ba0*/  STG.E.U16 desc[UR36][R16.64], R30 ;  /* 0x0000001e10007986 */ /* 0x0007e2000c101524 */
[----:B------:R-:W-:Y:S05]  /*2bb0*/  BRA `(.L_x_3001) ;  /* 0x0000000c001c7947 */ /* 0x000fea0003800000 */
.L_x_2997:
        /* <DEDUP_REMOVED lines=9> */
.L_x_3005:
[----:B------:R-:W1:Y:S02]  /*2c50*/  I2F.S64 R0, R30 ;  /* 0x0000001e00007312 */ /* 0x000e640000301400 */
[----:B-1----:R-:W-:-:S05]  /*2c60*/  F2FP.F16.F32.PACK_AB R0, RZ, R0 ;  /* 0x00000000ff00723e */ /* 0x002fca00000000ff */
[----:B------:R1:W-:Y:S01]  /*2c70*/  STG.E.U16 desc[UR36][R16.64], R0 ;  /* 0x0000000010007986 */ /* 0x0003e2000c101524 */
[----:B------:R-:W-:Y:S05]  /*2c80*/  BRA `(.L_x_3001) ;  /* 0x0000000800e87947 */ /* 0x000fea0003800000 */
.L_x_3004:
        /* <DEDUP_REMOVED lines=10> */
.L_x_3007:
[----:B------:R-:W1:Y:S02]  /*2d30*/  I2F.S64 R30, R30 ;  /* 0x0000001e001e7312 */ /* 0x000e640000301400 */
[----:B-1----:R-:W-:-:S04]  /*2d40*/  F2FP.F16.F32.PACK_AB R3, RZ, R30 ;  /* 0x0000001eff03723e */ /* 0x002fc800000000ff */
[----:B------:R-:W-:-:S05]  /*2d50*/  PRMT R3, R3, 0x5410, RZ ;  /* 0x0000541003037816 */ /* 0x000fca00000000ff */
[----:B------:R1:W-:Y:S01]  /*2d60*/  STG.E desc[UR36][R16.64], R3 ;  /* 0x0000000310007986 */ /* 0x0003e2000c101924 */
[----:B------:R-:W-:Y:S05]  /*2d70*/  BRA `(.L_x_3001) ;  /* 0x0000000800ac7947 */ /* 0x000fea0003800000 */
.L_x_3006:
[----:B------:R-:W1:Y:S02]  /*2d80*/  I2F.F64.S64 R2, R30 ;  /* 0x0000001e00027312 */ /* 0x000e640000301c00 */
[----:B-1----:R1:W-:Y:S01]  /*2d90*/  STG.E.64 desc[UR36][R16.64], R2 ;  /* 0x0000000210007986 */ /* 0x0023e2000c101b24 */
[----:B------:R-:W-:Y:S05]  /*2da0*/  BRA `(.L_x_3001) ;  /* 0x0000000800a07947 */ /* 0x000fea0003800000 */
.L_x_2996:
        /* <DEDUP_REMOVED lines=13> */
.L_x_3010:
[----:B------:R-:W1:Y:S01]  /*2e80*/  I2F.F64.S64 R4, R30 ;  /* 0x0000001e00047312 */ /* 0x000e620000301c00 */
[----:B------:R-:W-:-:S05]  /*2e90*/  CS2R R6, SRZ ;  /* 0x0000000000067805 */ /* 0x000fca000001ff00 */
[----:B-1----:R1:W-:Y:S01]  /*2ea0*/  STG.E.128 desc[UR36][R16.64], R4 ;  /* 0x0000000410007986 */ /* 0x0023e2000c101d24 */
[----:B------:R-:W-:Y:S05]  /*2eb0*/  BRA `(.L_x_3001) ;  /* 0x00000008005c7947 */ /* 0x000fea0003800000 */
.L_x_3009:
        /* <DEDUP_REMOVED lines=21> */
.L_x_3014:
[----:B------:R-:W-:Y:S05]  /*3010*/  BSYNC B0 ;  /* 0x0000000000007941 */ /* 0x000fea0003800000 */
.L_x_3013:
[----:B------:R-:W-:-:S05]  /*3020*/  LOP3.LUT R3, R0, R3, RZ, 0xfc, !PT ;  /* 0x0000000300037212 */ /* 0x000fca00078efcff */
[----:B------:R1:W-:Y:S01]  /*3030*/  STG.E.U8 desc[UR36][R16.64], R3 ;  /* 0x0000000310007986 */ /* 0x0003e2000c101124 */
[----:B------:R-:W-:Y:S05]  /*3040*/  BRA `(.L_x_3001) ;  /* 0x0000000400f87947 */ /* 0x000fea0003800000 */
.L_x_3012:
        /* <DEDUP_REMOVED lines=13> */
.L_x_3016:
[----:B------:R-:W-:Y:S01]  /*3120*/  HFMA2.MMA R0, -RZ, RZ, 0, 7.569789886474609375e-06 ;  /* 0x0000007fff007435 */ /* 0x000fe200000001ff */
[----:B------:R-:W-:-:S09]  /*3130*/  ISETP.GT.U32.AND P0, PT, R2, 0x7f800000, PT ;  /* 0x7f8000000200780c */ /* 0x000fd20003f04070 */
[----:B------:R-:W-:-:S07]  /*3140*/  SEL R0, R0, 0x7c, P0 ;  /* 0x0000007c00007807 */ /* 0x000fce0000000000 */
.L_x_3017:
[----:B------:R-:W-:Y:S05]  /*3150*/  BSYNC B0 ;  /* 0x0000000000007941 */ /* 0x000fea0003800000 */
.L_x_3015:
[----:B------:R-:W-:-:S04]  /*3160*/  LOP3.LUT R2, R31, 0x80000000, RZ, 0xc0, !PT ;  /* 0x800000001f027812 */ /* 0x000fc800078ec0ff */
[----:B------:R-:W-:-:S04]  /*3170*/  SHF.R.U32.HI R3, RZ, 0x18, R2 ;  /* 0x00000018ff037819 */ /* 0x000fc80000011602 */
[----:B------:R-:W-:-:S05]  /*3180*/  LOP3.LUT R3, R0, R3, RZ, 0xfc, !PT ;  /* 0x0000000300037212 */ /* 0x000fca00078efcff */
[----:B------:R1:W-:Y:S01]  /*3190*/  STG.E.U8 desc[UR36][R16.64], R3 ;  /* 0x0000000310007986 */ /* 0x0003e2000c101124 */
[----:B------:R-:W-:Y:S05]  /*31a0*/  BRA `(.L_x_3001) ;  /* 0x0000000400a07947 */ /* 0x000fea0003800000 */
.L_x_3011:
[----:B------:R-:W1:Y:S02]  /*31b0*/  I2F.S64 R0, R30 ;  /* 0x0000001e00007312 */ /* 0x000e640000301400 */
[----:B-1----:R-:W-:-:S05]  /*31c0*/  F2FP.BF16.F32.PACK_AB R0, RZ, R0 ;  /* 0x00000000ff00723e */ /* 0x002fca00000010ff */
[----:B------:R1:W-:Y:S01]  /*31d0*/  STG.E.U16 desc[UR36][R16.64], R0 ;  /* 0x0000000010007986 */ /* 0x0003e2000c101524 */
[----:B------:R-:W-:Y:S05]  /*31e0*/  BRA `(.L_x_3001) ;  /* 0x0000000400907947 */ /* 0x000fea0003800000 */
.L_x_3008:
        /* <DEDUP_REMOVED lines=10> */
.L_x_3020:
        /* <DEDUP_REMOVED lines=17> */
.L_x_3023:
[----:B------:R-:W-:-:S04]  /*33a0*/  LOP3.LUT R2, R31, 0x80000000, RZ, 0xc0, !PT ;  /* 0x800000001f027812 */ /* 0x000fc800078ec0ff */
[----:B------:R-:W-:-:S04]  /*33b0*/  SHF.R.U32.HI R3, RZ, 0x18, R2 ;  /* 0x00000018ff037819 */ /* 0x000fc80000011602 */
[----:B------:R-:W-:-:S04]  /*33c0*/  LOP3.LUT R0, R0, R3, RZ, 0xfc, !PT ;  /* 0x0000000300007212 */ /* 0x000fc800078efcff */
[----:B------:R-:W-:-:S07]  /*33d0*/  PRMT R8, R0, 0x7610, R8 ;  /* 0x0000761000087816 */ /* 0x000fce0000000008 */
.L_x_3022:
[----:B------:R-:W-:Y:S05]  /*33e0*/  BSYNC B0 ;  /* 0x0000000000007941 */ /* 0x000fea0003800000 */
.L_x_3021:
[----:B------:R1:W-:Y:S01]  /*33f0*/  STG.E.U8 desc[UR36][R16.64], R8 ;  /* 0x0000000810007986 */ /* 0x0003e2000c101124 */
[----:B------:R-:W-:Y:S05]  /*3400*/  BRA `(.L_x_3001) ;  /* 0x0000000400087947 */ /* 0x000fea0003800000 */
.L_x_3019:
        /* <DEDUP_REMOVED lines=17> */
.L_x_3026:
[----:B------:R-:W-:-:S04]  /*3520*/  LOP3.LUT R2, R31, 0x80000000, RZ, 0xc0, !PT ;  /* 0x800000001f027812 */ /* 0x000fc800078ec0ff */
[----:B------:R-:W-:-:S04]  /*3530*/  SHF.R.U32.HI R3, RZ, 0x18, R2 ;  /* 0x00000018ff037819 */ /* 0x000fc80000011602 */
[----:B------:R-:W-:-:S04]  /*3540*/  LOP3.LUT R0, R0, R3, RZ, 0xfc, !PT ;  /* 0x0000000300007212 */ /* 0x000fc800078efcff */
[----:B------:R-:W-:-:S07]  /*3550*/  PRMT R8, R0, 0x7610, R8 ;  /* 0x0000761000087816 */ /* 0x000fce0000000008 */
.L_x_3025:
[----:B------:R-:W-:Y:S05]  /*3560*/  BSYNC B0 ;  /* 0x0000000000007941 */ /* 0x000fea0003800000 */
.L_x_3024:
[----:B------:R1:W-:Y:S01]  /*3570*/  STG.E.U8 desc[UR36][R16.64], R8 ;  /* 0x0000000810007986 */ /* 0x0003e2000c101124 */
[----:B------:R-:W-:Y:S05]  /*3580*/  BRA `(.L_x_3001) ;  /* 0x0000000000a87947 */ /* 0x000fea0003800000 */
.L_x_3018:
        /* <DEDUP_REMOVED lines=22> */
.L_x_3000:
        /* <DEDUP_REMOVED lines=9> */
[----:B0-----:R-:W-:-:S02]  /*3780*/  IMAD.U32 R10, RZ, RZ, UR4 ;  /* 0x00000004ff0a7e24 */ /* 0x001fc4000f8e00ff */
[----:B------:R-:W-:Y:S02]  /*3790*/  IMAD.U32 R11, RZ, RZ, UR5 ;  /* 0x00000005ff0b7e24 */ /* 0x000fe4000f8e00ff */
[----:B------:R-:W-:Y:S02]  /*37a0*/  IMAD.MOV.U32 R8, RZ, RZ, 0x65 ;  /* 0x00000065ff087424 */ /* 0x000fe400078e00ff */
[----:B------:R-:W-:Y:S02]  /*37b0*/  IMAD.MOV.U32 R12, RZ, RZ, 0x1 ;  /* 0x00000001ff0c7424 */ /* 0x000fe400078e00ff */
[----:B-1----:R-:W-:-:S07]  /*37c0*/  IMAD.MOV.U32 R13, RZ, RZ, RZ ;  /* 0x000000ffff0d7224 */ /* 0x002fce00078e00ff */
[----:B------:R-:W-:-:S07]  /*37d0*/  LEPC R20, `(.L_x_3029) ;  /* 0x000000001014794e */ /* 0x000fce0000000000 */
[----:B--2---:R-:W-:Y:S05]  /*37e0*/  CALL.ABS.NOINC R2 ;  /* 0x0000000002007343 */ /* 0x004fea0003c00000 */
.L_x_3029:
[----:B------:R-:W-:Y:S05]  /*37f0*/  BRA `(.L_x_3001) ;  /* 0x00000000000c7947 */ /* 0x000fea0003800000 */
.L_x_3028:
[----:B------:R1:W-:Y:S01]  /*3800*/  STG.E.64 desc[UR36][R16.64], R30 ;  /* 0x0000001e10007986 */ /* 0x0003e2000c101b24 */
[----:B------:R-:W-:Y:S05]  /*3810*/  BRA `(.L_x_3001) ;  /* 0x0000000000047947 */ /* 0x000fea0003800000 */
.L_x_3027:
[----:B------:R1:W-:Y:S02]  /*3820*/  STG.E desc[UR36][R16.64], R30 ;  /* 0x0000001e10007986 */ /* 0x0003e4000c101924 */
.L_x_3001:
[----:B------:R-:W-:-:S07]  /*3830*/  VIADD R19, R19, 0x80 ;  /* 0x0000008013137836 */ /* 0x000fce0000000000 */
.L_x_2958:
[----:B------:R-:W-:Y:S05]  /*3840*/  BSYNC B6 ;  /* 0x0000000000067941 */ /* 0x000fea0003800000 */
.L_x_2957:
        /* <DEDUP_REMOVED lines=307> */
.L_x_3032:
        /* <DEDUP_REMOVED lines=21> */
.L_x_3036:
[----:B------:R1:W5:Y:S01]  /*4cd0*/  LDG.E.U8 R2, desc[UR36][R4.64] ;  /* 0x0000002404027981 */ /* 0x000362000c1e1100 */
[----:B------:R-:W-:Y:S01]  /*4ce0*/  IMAD.MOV.U32 R3, RZ, RZ, RZ ;  /* 0x000000ffff037224 */ /* 0x000fe200078e00ff */
[----:B------:R-:W-:Y:S06]  /*4cf0*/  BRA `(.L_x_3038) ;  /* 0x0000000c00487947 */ /* 0x000fec0003800000 */
.L_x_3035:
        /* <DEDUP_REMOVED lines=8> */
.L_x_3040:
[----:B------:R-:W2:Y:S02]  /*4d80*/  LDG.E R2, desc[UR36][R4.64] ;  /* 0x0000002404027981 */ /* 0x000ea4000c1e1900 */
[----:B--2---:R-:W-:Y:S01]  /*4d90*/  SHF.R.S32.HI R3, RZ, 0x1f, R2 ;  /* 0x0000001fff037819 */ /* 0x004fe20000011402 */
[----:B------:R-:W-:Y:S06]  /*4da0*/  BRA `(.L_x_3038) ;  /* 0x0000000c001c7947 */ /* 0x000fec0003800000 */
.L_x_3039:
[----:B------:R-:W2:Y:S02]  /*4db0*/  LDG.E.S16 R2, desc[UR36][R4.64] ;  /* 0x0000002404027981 */ /* 0x000ea4000c1e1700 */
[----:B--2---:R-:W-:Y:S01]  /*4dc0*/  SHF.R.S32.HI R3, RZ, 0x1f, R2 ;  /* 0x0000001fff037819 */ /* 0x004fe20000011402 */
[----:B------:R-:W-:Y:S06]  /*4dd0*/  BRA `(.L_x_3038) ;  /* 0x0000000c00107947 */ /* 0x000fec0003800000 */
.L_x_3034:
        /* <DEDUP_REMOVED lines=9> */
.L_x_3042:
[----:B------:R-:W2:Y:S02]  /*4e70*/  LDG.E.U16 R4, desc[UR36][R4.64] ;  /* 0x0000002404047981 */ /* 0x000ea4000c1e1500 */
[----:B--2---:R-:W-:-:S06]  /*4e80*/  HADD2.F32 R2, -RZ, R4.H0_H0 ;  /* 0x20000004ff027230 */ /* 0x004fcc0000004100 */
[----:B------:R-:W1:Y:S01]  /*4e90*/  F2I.S64.TRUNC R2, R2 ;  /* 0x0000000200027311 */ /* 0x000e62000020d900 */
[----:B------:R-:W-:Y:S05]  /*4ea0*/  BRA `(.L_x_3038) ;  /* 0x0000000800dc7947 */ /* 0x000fea0003800000 */
.L_x_3041:
        /* <DEDUP_REMOVED lines=9> */
.L_x_3044:
[----:B------:R-:W2:Y:S02]  /*4f40*/  LDG.E.U16 R4, desc[UR36][R4.64] ;  /* 0x0000002404047981 */ /* 0x000ea4000c1e1500 */
[----:B--2---:R-:W-:-:S06]  /*4f50*/  HADD2.F32 R2, -RZ, R4.H0_H0 ;  /* 0x20000004ff027230 */ /* 0x004fcc0000004100 */
[----:B------:R-:W1:Y:S01]  /*4f60*/  F2I.S64.TRUNC R2, R2 ;  /* 0x0000000200027311 */ /* 0x000e62000020d900 */
[----:B------:R-:W-:Y:S05]  /*4f70*/  BRA `(.L_x_3038) ;  /* 0x0000000800a87947 */ /* 0x000fea0003800000 */
.L_x_3043:
[----:B------:R-:W2:Y:S02]  /*4f80*/  LDG.E.64 R2, desc[UR36][R4.64] ;  /* 0x0000002404027981 */ /* 0x000ea4000c1e1b00 */
[----:B--2---:R-:W1:Y:S01]  /*4f90*/  F2I.S64.F64.TRUNC R2, R2 ;  /* 0x0000000200027311 */ /* 0x004e62000030d900 */
[----:B------:R-:W-:Y:S05]  /*4fa0*/  BRA `(.L_x_3038) ;  /* 0x00000008009c7947 */ /* 0x000fea0003800000 */
.L_x_3033:
        /* <DEDUP_REMOVED lines=13> */
.L_x_3047:
[----:B------:R-:W2:Y:S02]  /*5080*/  LDG.E.64 R2, desc[UR36][R4.64] ;  /* 0x0000002404027981 */ /* 0x000ea4000c1e1b00 */
[----:B--2---:R-:W1:Y:S01]  /*5090*/  F2I.S64.F64.TRUNC R2, R2 ;  /* 0x0000000200027311 */ /* 0x004e62000030d900 */
[----:B------:R-:W-:Y:S05]  /*50a0*/  BRA `(.L_x_3038) ;  /* 0x00000008005c7947 */ /* 0x000fea0003800000 */
.L_x_3046:
        /* <DEDUP_REMOVED lines=27> */
.L_x_3049:
        /* <DEDUP_REMOVED lines=14> */
.L_x_3048:
[----:B------:R-:W2:Y:S02]  /*5340*/  LDG.E.U16 R2, desc[UR36][R4.64] ;  /* 0x0000002404027981 */ /* 0x000ea4000c1e1500 */
[----:B--2---:R-:W-:-:S06]  /*5350*/  IMAD.U32 R2, R2, 0x10000, RZ ;  /* 0x0001000002027824 */ /* 0x004fcc00078e00ff */
[----:B------:R-:W1:Y:S01]  /*5360*/  F2I.S64.TRUNC R2, R2 ;  /* 0x0000000200027311 */ /* 0x000e62000020d900 */
[----:B------:R-:W-:Y:S05]  /*5370*/  BRA `(.L_x_3038) ;  /* 0x0000000400a87947 */ /* 0x000fea0003800000 */
.L_x_3045:
        /* <DEDUP_REMOVED lines=11> */
.L_x_3052:
        /* <DEDUP_REMOVED lines=21> */
.L_x_3056:
[----:B------:R-:W-:Y:S05]  /*5580*/  BSYNC B1 ;  /* 0x0000000000017941 */ /* 0x000fea0003800000 */
.L_x_3055:
[----:B------:R-:W-:Y:S01]  /*5590*/  IMAD.SHL.U32 R2, R2, 0x100000, RZ ;  /* 0x0010000002027824 */ /* 0x000fe200078e00ff */
[----:B------:R-:W-:-:S04]  /*55a0*/  LEA R3, R0, 0x3b800000, 0x17 ;  /* 0x3b80000000037811 */ /* 0x000fc800078eb8ff */
[----:B------:R-:W-:-:S07]  /*55b0*/  LOP3.LUT R2, R3, R2, R4, 0xfe, !PT ;  /* 0x0000000203027212 */ /* 0x000fce00078efe04 */
.L_x_3054:
[----:B------:R-:W-:Y:S05]  /*55c0*/  BSYNC B0 ;  /* 0x0000000000007941 */ /* 0x000fea0003800000 */
.L_x_3053:
[----:B------:R-:W2:Y:S01]  /*55d0*/  F2I.S64.TRUNC R2, R2 ;  /* 0x0000000200027311 */ /* 0x000ea2000020d900 */
[----:B------:R-:W-:Y:S05]  /*55e0*/  BRA `(.L_x_3038) ;  /* 0x00000004000c7947 */ /* 0x000fea0003800000 */
.L_x_3051:
        /* <DEDUP_REMOVED lines=21> */
.L_x_3060:
[----:B------:R-:W-:Y:S05]  /*5740*/  BSYNC B1 ;  /* 0x0000000000017941 */ /* 0x000fea0003800000 */
.L_x_3059:
[----:B------:R-:W-:Y:S01]  /*5750*/  IMAD.SHL.U32 R2, R2, 0x200000, RZ ;  /* 0x0020000002027824 */ /* 0x000fe200078e00ff */
[----:B------:R-:W-:-:S04]  /*5760*/  LEA R3, R0, 0x37800000, 0x17 ;  /* 0x3780000000037811 */ /* 0x000fc800078eb8ff */
[----:B------:R-:W-:-:S07]  /*5770*/  LOP3.LUT R2, R3, R2, R4, 0xfe, !PT ;  /* 0x0000000203027212 */ /* 0x000fce00078efe04 */
.L_x_3058:
[----:B------:R-:W-:Y:S05]  /*5780*/  BSYNC B0 ;  /* 0x0000000000007941 */ /* 0x000fea0003800000 */
.L_x_3057:
[----:B------:R-:W3:Y:S01]  /*5790*/  F2I.S64.TRUNC R2, R2 ;  /* 0x0000000200027311 */ /* 0x000ee2000020d900 */
[----:B------:R-:W-:Y:S05]  /*57a0*/  BRA `(.L_x_3038) ;  /* 0x00000000009c7947 */ /* 0x000fea0003800000 */
.L_x_3050:
        /* <DEDUP_REMOVED lines=14> */
.L_x_3064:
[----:B------:R-:W-:Y:S05]  /*5890*/  BSYNC B0 ;  /* 0x0000000000007941 */ /* 0x000fea0003800000 */
.L_x_3063:
[----:B------:R-:W1:Y:S01]  /*58a0*/  F2I.S64.TRUNC R2, R2 ;  /* 0x0000000200027311 */ /* 0x000e62000020d900 */
[----:B------:R-:W-:Y:S05]  /*58b0*/  BRA `(.L_x_3038) ;  /* 0x0000000000587947 */ /* 0x000fea0003800000 */
.L_x_3037:
        /* <DEDUP_REMOVED lines=16> */
.L_x_3065:
[----:B------:R-:W-:Y:S01]  /*59c0*/  CS2R R2, SRZ ;  /* 0x0000000000027805 */ /* 0x000fe2000001ff00 */
[----:B------:R-:W-:Y:S06]  /*59d0*/  BRA `(.L_x_3038) ;  /* 0x0000000000107947 */ /* 0x000fec0003800000 */
.L_x_3062:
[----:B------:R1:W5:Y:S01]  /*59e0*/  LDG.E.64 R2, desc[UR36][R4.64] ;  /* 0x0000002404027981 */ /* 0x000362000c1e1b00 */
[----:B------:R-:W-:Y:S05]  /*59f0*/  BRA `(.L_x_3038) ;  /* 0x0000000000087947 */ /* 0x000fea0003800000 */
.L_x_3061:
[----:B------:R4:W5:Y:S01]  /*5a00*/  LDG.E R2, desc[UR36][R4.64] ;  /* 0x0000002404027981 */ /* 0x000962000c1e1900 */
[----:B------:R-:W-:-:S07]  /*5a10*/  IMAD.MOV.U32 R3, RZ, RZ, RZ ;  /* 0x000000ffff037224 */ /* 0x000fce00078e00ff */
.L_x_3038:
        /* <DEDUP_REMOVED lines=38> */
.L_x_3068:
        /* <DEDUP_REMOVED lines=26> */
[----:B----4-:R-:W-:Y:S01]  /*5e20*/  IMAD R25, R25, R33, RZ ;  /* 0x0000002119197224 */ /* 0x010fe200078e02ff */
[----:B------:R-:W-:Y:S02]  /*5e30*/  IADD3 R27, R27, R29, RZ ;  /* 0x0000001d1b1b7210 */ /* 0x000fe40007ffe0ff */
[----:B------:R-:W-:Y:S01]  /*5e40*/  SHF.R.S32.HI R29, RZ, 0x1f, R33 ;  /* 0x0000001fff1d7819 */ /* 0x000fe20000011421 */
[----:B-----5:R-:W-:-:S04]  /*5e50*/  IMAD R15, R15, R7, RZ ;  /* 0x000000070f0f7224 */ /* 0x020fc800078e02ff */
[----:B------:R-:W-:Y:S02]  /*5e60*/  IMAD R29, R24, R29, R25 ;  /* 0x0000001d181d7224 */ /* 0x000fe400078e0219 */
[----:B------:R-:W-:Y:S01]  /*5e70*/  IMAD.WIDE.U32 R24, R33, R24, R26 ;  /* 0x0000001821187225 */ /* 0x000fe200078e001a */
[----:B------:R-:W-:Y:S02]  /*5e80*/  IADD3 R26, P2, R0, R5, RZ ;  /* 0x00000005001a7210 */ /* 0x000fe40007f5e0ff */
[----:B------:R-:W-:Y:S01]  /*5e90*/  SHF.R.S32.HI R27, RZ, 0x1f, R7 ;  /* 0x0000001fff1b7819 */ /* 0x000fe20000011407 */
[----:B------:R-:W-:Y:S01]  /*5ea0*/  IMAD.IADD R25, R25, 0x1, R29 ;  /* 0x0000000119197824 */ /* 0x000fe200078e021d */
[----:B------:R-:W-:Y:S01]  /*5eb0*/  ISETP.NE.U32.AND P1, PT, R26, RZ, PT ;  /* 0x000000ff1a00720c */ /* 0x000fe20003f25070 */
[----:B------:R-:W-:Y:S02]  /*5ec0*/  IMAD.X R26, R3, 0x1, R18, P2 ;  /* 0x00000001031a7824 */ /* 0x000fe400010e0612 */
[----:B------:R-:W-:Y:S01]  /*5ed0*/  IMAD.WIDE.U32 R30, R7, R14, R24 ;  /* 0x0000000e071e7225 */ /* 0x000fe200078e0018 */
[----:B------:R-:W-:-:S02]  /*5ee0*/  IADD3 R24, P2, R22, R20, RZ ;  /* 0x0000001416187210 */ /* 0x000fc40007f5e0ff */
[----:B------:R-:W-:Y:S01]  /*5ef0*/  ISETP.NE.AND.EX P1, PT, R26, RZ, PT, P1 ;  /* 0x000000ff1a00720c */ /* 0x000fe20003f25310 */
[----:B------:R-:W-:Y:S02]  /*5f00*/  IMAD R15, R14, R27, R15 ;  /* 0x0000001b0e0f7224 */ /* 0x000fe400078e020f */
[----:B------:R-:W-:Y:S02]  /*5f10*/  IMAD.X R25, R23, 0x1, R6, P2 ;  /* 0x0000000117197824 */ /* 0x000fe400010e0606 */
[----:B------:R-:W-:-:S08]  /*5f20*/  IMAD.IADD R31, R31, 0x1, R15 ;  /* 0x000000011f1f7824 */ /* 0x000fd000078e020f */
[----:B------:R-:W-:Y:S05]  /*5f30*/  @P1 BRA `(.L_x_3068) ;  /* 0xfffffffc00501947 */ /* 0x000fea000383ffff */
[----:B------:R-:W-:Y:S05]  /*5f40*/  BSYNC B0 ;  /* 0x0000000000007941 */ /* 0x000fea0003800000 */
.L_x_3067:
        /* <DEDUP_REMOVED lines=43> */
.L_x_3066:
        /* <DEDUP_REMOVED lines=14> */
.L_x_3072:
[----:B------:R1:W-:Y:S01]  /*62e0*/  STG.E.U8 desc[UR36][R16.64], R30 ;  /* 0x0000001e10007986 */ /* 0x0003e2000c101124 */
[----:B------:R-:W-:Y:S05]  /*62f0*/  BRA `(.L_x_3074) ;  /* 0x0000000c004c7947 */ /* 0x000fea0003800000 */
.L_x_3071:
        /* <DEDUP_REMOVED lines=8> */
.L_x_3076:
[----:B------:R1:W-:Y:S01]  /*6380*/  STG.E desc[UR36][R16.64], R30 ;  /* 0x0000001e10007986 */ /* 0x0003e2000c101924 */
[----:B------:R-:W-:Y:S05]  /*6390*/  BRA `(.L_x_3074) ;  /* 0x0000000c00247947 */ /* 0x000fea0003800000 */
.L_x_3075:
[----:B------:R1:W-:Y:S01]  /*63a0*/  STG.E.U16 desc[UR36][R16.64], R30 ;  /* 0x0000001e10007986 */ /* 0x0003e2000c101524 */
[----:B------:R-:W-:Y:S05]  /*63b0*/  BRA `(.L_x_3074) ;  /* 0x0000000c001c7947 */ /* 0x000fea0003800000 */
.L_x_3070:
        /* <DEDUP_REMOVED lines=9> */
.L_x_3078:
[----:B------:R-:W1:Y:S02]  /*6450*/  I2F.S64 R0, R30 ;  /* 0x0000001e00007312 */ /* 0x000e640000301400 */
[----:B-1----:R-:W-:-:S05]  /*6460*/  F2FP.F16.F32.PACK_AB R0, RZ, R0 ;  /* 0x00000000ff00723e */ /* 0x002fca00000000ff */
[----:B------:R1:W-:Y:S01]  /*6470*/  STG.E.U16 desc[UR36][R16.64], R0 ;  /* 0x0000000010007986 */ /* 0x0003e2000c101524 */
[----:B------:R-:W-:Y:S05]  /*6480*/  BRA `(.L_x_3074) ;  /* 0x0000000800e87947 */ /* 0x000fea0003800000 */
.L_x_3077:
        /* <DEDUP_REMOVED lines=10> */
.L_x_3080:
[----:B------:R-:W1:Y:S02]  /*6530*/  I2F.S64 R30, R30 ;  /* 0x0000001e001e7312 */ /* 0x000e640000301400 */
[----:B-1----:R-:W-:-:S04]  /*6540*/  F2FP.F16.F32.PACK_AB R3, RZ, R30 ;  /* 0x0000001eff03723e */ /* 0x002fc800000000ff */
[----:B------:R-:W-:-:S05]  /*6550*/  PRMT R3, R3, 0x5410, RZ ;  /* 0x0000541003037816 */ /* 0x000fca00000000ff */
[----:B------:R1:W-:Y:S01]  /*6560*/  STG.E desc[UR36][R16.64], R3 ;  /* 0x0000000310007986 */ /* 0x0003e2000c101924 */
[----:B------:R-:W-:Y:S05]  /*6570*/  BRA `(.L_x_3074) ;  /* 0x0000000800ac7947 */ /* 0x000fea0003800000 */
.L_x_3079:
[----:B------:R-:W1:Y:S02]  /*6580*/  I2F.F64.S64 R2, R30 ;  /* 0x0000001e00027312 */ /* 0x000e640000301c00 */
[----:B-1----:R1:W-:Y:S01]  /*6590*/  STG.E.64 desc[UR36][R16.64], R2 ;  /* 0x0000000210007986 */ /* 0x0023e2000c101b24 */
[----:B------:R-:W-:Y:S05]  /*65a0*/  BRA `(.L_x_3074) ;  /* 0x0000000800a07947 */ /* 0x000fea0003800000 */
.L_x_3069:
        /* <DEDUP_REMOVED lines=13> */
.L_x_3083:
[----:B------:R-:W1:Y:S01]  /*6680*/  I2F.F64.S64 R4, R30 ;  /* 0x0000001e00047312 */ /* 0x000e620000301c00 */
[----:B------:R-:W-:-:S05]  /*6690*/  CS2R R6, SRZ ;  /* 0x0000000000067805 */ /* 0x000fca000001ff00 */
[----:B-1----:R1:W-:Y:S01]  /*66a0*/  STG.E.128 desc[UR36][R16.64], R4 ;  /* 0x0000000410007986 */ /* 0x0023e2000c101d24 */
[----:B------:R-:W-:Y:S05]  /*66b0*/  BRA `(.L_x_3074) ;  /* 0x00000008005c7947 */ /* 0x000fea0003800000 */
.L_x_3082:
        /* <DEDUP_REMOVED lines=21> */
.L_x_3087:
[----:B------:R-:W-:Y:S05]  /*6810*/  BSYNC B0 ;  /* 0x0000000000007941 */ /* 0x000fea0003800000 */
.L_x_3086:
[----:B------:R-:W-:-:S05]  /*6820*/  LOP3.LUT R3, R0, R3, RZ, 0xfc, !PT ;  /* 0x0000000300037212 */ /* 0x000fca00078efcff */
[----:B------:R1:W-:Y:S01]  /*6830*/  STG.E.U8 desc[UR36][R16.64], R3 ;  /* 0x0000000310007986 */ /* 0x0003e2000c101124 */
[----:B------:R-:W-:Y:S05]  /*6840*/  BRA `(.L_x_3074) ;  /* 0x0000000400f87947 */ /* 0x000fea0003800000 */
.L_x_3085:
        /* <DEDUP_REMOVED lines=13> */
.L_x_3089:
[----:B------:R-:W-:Y:S01]  /*6920*/  IMAD.MOV.U32 R0, RZ, RZ, 0x7f ;  /* 0x0000007fff007424 */ /* 0x000fe200078e00ff */
[----:B------:R-:W-:-:S04]  /*6930*/  ISETP.GT.U32.AND P0, PT, R2, 0x7f800000, PT ;  /* 0x7f8000000200780c */ /* 0x000fc80003f04070 */
[----:B------:R-:W-:-:S09]  /*6940*/  SEL R0, R0, 0x7c, P0 ;  /* 0x0000007c00007807 */ /* 0x000fd20000000000 */
.L_x_3090:
[----:B------:R-:W-:Y:S05]  /*6950*/  BSYNC B0 ;  /* 0x0000000000007941 */ /* 0x000fea0003800000 */
.L_x_3088:
[----:B------:R-:W-:-:S04]  /*6960*/  LOP3.LUT R2, R31, 0x80000000, RZ, 0xc0, !PT ;  /* 0x800000001f027812 */ /* 0x000fc800078ec0ff */
[----:B------:R-:W-:-:S04]  /*6970*/  SHF.R.U32.HI R3, RZ, 0x18, R2 ;  /* 0x00000018ff037819 */ /* 0x000fc80000011602 */
[----:B------:R-:W-:-:S05]  /*6980*/  LOP3.LUT R3, R0, R3, RZ, 0xfc, !PT ;  /* 0x0000000300037212 */ /* 0x000fca00078efcff */
[----:B------:R1:W-:Y:S01]  /*6990*/  STG.E.U8 desc[UR36][R16.64], R3 ;  /* 0x0000000310007986 */ /* 0x0003e2000c101124 */
[----:B------:R-:W-:Y:S05]  /*69a0*/  BRA `(.L_x_3074) ;  /* 0x0000000400a07947 */ /* 0x000fea0003800000 */
.L_x_3084:
[----:B------:R-:W1:Y:S02]  /*69b0*/  I2F.S64 R0, R30 ;  /* 0x0000001e00007312 */ /* 0x000e640000301400 */
[----:B-1----:R-:W-:-:S05]  /*69c0*/  F2FP.BF16.F32.PACK_AB R0, RZ, R0 ;  /* 0x00000000ff00723e */ /* 0x002fca00000010ff */
[----:B------:R1:W-:Y:S01]  /*69d0*/  STG.E.U16 desc[UR36][R16.64], R0 ;  /* 0x0000000010007986 */ /* 0x0003e2000c101524 */
[----:B------:R-:W-:Y:S05]  /*69e0*/  BRA `(.L_x_3074) ;  /* 0x0000000400907947 */ /* 0x000fea0003800000 */
.L_x_3081:
        /* <DEDUP_REMOVED lines=10> */
.L_x_3093:
        /* <DEDUP_REMOVED lines=17> */
.L_x_3096:
[----:B------:R-:W-:-:S04]  /*6ba0*/  LOP3.LUT R2, R31, 0x80000000, RZ, 0xc0, !PT ;  /* 0x800000001f027812 */ /* 0x000fc800078ec0ff */
[----:B------:R-:W-:-:S04]  /*6bb0*/  SHF.R.U32.HI R3, RZ, 0x18, R2 ;  /* 0x00000018ff037819 */ /* 0x000fc80000011602 */
[----:B------:R-:W-:-:S04]  /*6bc0*/  LOP3.LUT R0, R0, R3, RZ, 0xfc, !PT ;  /* 0x0000000300007212 */ /* 0x000fc800078efcff */
[----:B------:R-:W-:-:S07]  /*6bd0*/  PRMT R8, R0, 0x7610, R8 ;  /* 0x0000761000087816 */ /* 0x000fce0000000008 */
.L_x_3095:
[----:B------:R-:W-:Y:S05]  /*6be0*/  BSYNC B0 ;  /* 0x0000000000007941 */ /* 0x000fea0003800000 */
.L_x_3094:
[----:B------:R4:W-:Y:S01]  /*6bf0*/  STG.E.U8 desc[UR36][R16.64], R8 ;  /* 0x0000000810007986 */ /* 0x0009e2000c101124 */
[----:B------:R-:W-:Y:S05]  /*6c00*/  BRA `(.L_x_3074) ;  /* 0x0000000400087947 */ /* 0x000fea0003800000 */
.L_x_3092:
        /* <DEDUP_REMOVED lines=17> */
.L_x_3099:
[----:B------:R-:W-:-:S04]  /*6d20*/  LOP3.LUT R2, R31, 0x80000000, RZ, 0xc0, !PT ;  /* 0x800000001f027812 */ /* 0x000fc800078ec0ff */
[----:B------:R-:W-:-:S04]  /*6d30*/  SHF.R.U32.HI R3, RZ, 0x18, R2 ;  /* 0x00000018ff037819 */ /* 0x000fc80000011602 */
[----:B------:R-:W-:-:S04]  /*6d40*/  LOP3.LUT R0, R0, R3, RZ, 0xfc, !PT ;  /* 0x0000000300007212 */ /* 0x000fc800078efcff */
[----:B------:R-:W-:-:S07]  /*6d50*/  PRMT R8, R0, 0x7610, R8 ;  /* 0x0000761000087816 */ /* 0x000fce0000000008 */
.L_x_3098:
[----:B------:R-:W-:Y:S05]  /*6d60*/  BSYNC B0 ;  /* 0x0000000000007941 */ /* 0x000fea0003800000 */
.L_x_3097:
[----:B------:R1:W-:Y:S01]  /*6d70*/  STG.E.U8 desc[UR36][R16.64], R8 ;  /* 0x0000000810007986 */ /* 0x0003e2000c101124 */
[----:B------:R-:W-:Y:S05]  /*6d80*/  BRA `(.L_x_3074) ;  /* 0x0000000000a87947 */ /* 0x000fea0003800000 */
.L_x_3091:
        /* <DEDUP_REMOVED lines=22> */
.L_x_3073:
        /* <DEDUP_REMOVED lines=16> */
.L_x_3102:
[----:B------:R-:W-:Y:S05]  /*6ff0*/  BRA `(.L_x_3074) ;  /* 0x00000000000c7947 */ /* 0x000fea0003800000 */
.L_x_3101:
[----:B------:R3:W-:Y:S01]  /*7000*/  STG.E.64 desc[UR36][R16.64], R30 ;  /* 0x0000001e10007986 */ /* 0x0007e2000c101b24 */
[----:B------:R-:W-:Y:S05]  /*7010*/  BRA `(.L_x_3074) ;  /* 0x0000000000047947 */ /* 0x000fea0003800000 */
.L_x_3100:
[----:B------:R1:W-:Y:S02]  /*7020*/  STG.E desc[UR36][R16.64], R30 ;  /* 0x0000001e10007986 */ /* 0x0003e4000c101924 */
.L_x_3074:
[----:B------:R-:W-:-:S07]  /*7030*/  VIADD R19, R19, 0x80 ;  /* 0x0000008013137836 */ /* 0x000fce0000000000 */
.L_x_3031:
[----:B------:R-:W-:Y:S05]  /*7040*/  BSYNC B6 ;  /* 0x0000000000067941 */ /* 0x000fea0003800000 */
.L_x_3030:
        /* <DEDUP_REMOVED lines=307> */
.L_x_3105:
        /* <DEDUP_REMOVED lines=21> */
.L_x_3109:
[----:B------:R1:W5:Y:S01]  /*84d0*/  LDG.E.U8 R2, desc[UR36][R4.64] ;  /* 0x0000002404027981 */ /* 0x000362000c1e1100 */
[----:B------:R-:W-:Y:S01]  /*84e0*/  IMAD.MOV.U32 R3, RZ, RZ, RZ ;  /* 0x000000ffff037224 */ /* 0x000fe200078e00ff */
[----:B------:R-:W-:Y:S06]  /*84f0*/  BRA `(.L_x_3111) ;  /* 0x0000000c00487947 */ /* 0x000fec0003800000 */
.L_x_3108:
        /* <DEDUP_REMOVED lines=8> */
.L_x_3113:
[----:B------:R-:W2:Y:S02]  /*8580*/  LDG.E R2, desc[UR36][R4.64] ;  /* 0x0000002404027981 */ /* 0x000ea4000c1e1900 */
[----:B--2---:R-:W-:Y:S01]  /*8590*/  SHF.R.S32.HI R3, RZ, 0x1f, R2 ;  /* 0x0000001fff037819 */ /* 0x004fe20000011402 */
[----:B------:R-:W-:Y:S06]  /*85a0*/  BRA `(.L_x_3111) ;  /* 0x0000000c001c7947 */ /* 0x000fec0003800000 */
.L_x_3112:
[----:B------:R-:W2:Y:S02]  /*85b0*/  LDG.E.S16 R2, desc[UR36][R4.64] ;  /* 0x0000002404027981 */ /* 0x000ea4000c1e1700 */
[----:B--2---:R-:W-:Y:S01]  /*85c0*/  SHF.R.S32.HI R3, RZ, 0x1f, R2 ;  /* 0x0000001fff037819 */ /* 0x004fe20000011402 */
[----:B------:R-:W-:Y:S06]  /*85d0*/  BRA `(.L_x_3111) ;  /* 0x0000000c00107947 */ /* 0x000fec0003800000 */
.L_x_3107:
        /* <DEDUP_REMOVED lines=9> */
.L_x_3115:
[----:B------:R-:W2:Y:S02]  /*8670*/  LDG.E.U16 R4, desc[UR36][R4.64] ;  /* 0x0000002404047981 */ /* 0x000ea4000c1e1500 */
[----:B--2---:R-:W-:-:S06]  /*8680*/  HADD2.F32 R2, -RZ, R4.H0_H0 ;  /* 0x20000004ff027230 */ /* 0x004fcc0000004100 */
[----:B------:R-:W1:Y:S01]  /*8690*/  F2I.S64.TRUNC R2, R2 ;  /* 0x0000000200027311 */ /* 0x000e62000020d900 */
[----:B------:R-:W-:Y:S05]  /*86a0*/  BRA `(.L_x_3111) ;  /* 0x0000000800dc7947 */ /* 0x000fea0003800000 */
.L_x_3114:
        /* <DEDUP_REMOVED lines=9> */
.L_x_3117:
[----:B------:R-:W2:Y:S02]  /*8740*/  LDG.E.U16 R4, desc[UR36][R4.64] ;  /* 0x0000002404047981 */ /* 0x000ea4000c1e1500 */
[----:B--2---:R-:W-:-:S06]  /*8750*/  HADD2.F32 R2, -RZ, R4.H0_H0 ;  /* 0x20000004ff027230 */ /* 0x004fcc0000004100 */
[----:B------:R-:W1:Y:S01]  /*8760*/  F2I.S64.TRUNC R2, R2 ;  /* 0x0000000200027311 */ /* 0x000e62000020d900 */
[----:B------:R-:W-:Y:S05]  /*8770*/  BRA `(.L_x_3111) ;  /* 0x0000000800a87947 */ /* 0x000fea0003800000 */
.L_x_3116:
[----:B------:R-:W2:Y:S02]  /*8780*/  LDG.E.64 R2, desc[UR36][R4.64] ;  /* 0x0000002404027981 */ /* 0x000ea4000c1e1b00 */
[----:B--2---:R-:W1:Y:S01]  /*8790*/  F2I.S64.F64.TRUNC R2, R2 ;  /* 0x0000000200027311 */ /* 0x004e62000030d900 */
[----:B------:R-:W-:Y:S05]  /*87a0*/  BRA `(.L_x_3111) ;  /* 0x00000008009c7947 */ /* 0x000fea0003800000 */
.L_x_3106:
        /* <DEDUP_REMOVED lines=13> */
.L_x_3120:
[----:B------:R-:W2:Y:S02]  /*8880*/  LDG.E.64 R2, desc[UR36][R4.64] ;  /* 0x0000002404027981 */ /* 0x000ea4000c1e1b00 */
[----:B--2---:R-:W1:Y:S01]  /*8890*/  F2I.S64.F64.TRUNC R2, R2 ;  /* 0x0000000200027311 */ /* 0x004e62000030d900 */
[----:B------:R-:W-:Y:S05]  /*88a0*/  BRA `(.L_x_3111) ;  /* 0x00000008005c7947 */ /* 0x000fea0003800000 */
.L_x_3119:
        /* <DEDUP_REMOVED lines=27> */
.L_x_3122:
        /* <DEDUP_REMOVED lines=14> */
.L_x_3121:
[----:B------:R-:W2:Y:S02]  /*8b40*/  LDG.E.U16 R2, desc[UR36][R4.64] ;  /* 0x0000002404027981 */ /* 0x000ea4000c1e1500 */
[----:B--2---:R-:W-:-:S06]  /*8b50*/  IMAD.U32 R2, R2, 0x10000, RZ ;  /* 0x0001000002027824 */ /* 0x004fcc00078e00ff */
[----:B------:R-:W1:Y:S01]  /*8b60*/  F2I.S64.TRUNC R2, R2 ;  /* 0x0000000200027311 */ /* 0x000e62000020d900 */
[----:B------:R-:W-:Y:S05]  /*8b70*/  BRA `(.L_x_3111) ;  /* 0x0000000400a87947 */ /* 0x000fea0003800000 */
.L_x_3118:
        /* <DEDUP_REMOVED lines=11> */
.L_x_3125:
        /* <DEDUP_REMOVED lines=21> */
.L_x_3129:
[----:B------:R-:W-:Y:S05]  /*8d80*/  BSYNC B1 ;  /* 0x0000000000017941 */ /* 0x000fea0003800000 */
.L_x_3128:
[----:B------:R-:W-:Y:S01]  /*8d90*/  IMAD.SHL.U32 R2, R2, 0x100000, RZ ;  /* 0x0010000002027824 */ /* 0x000fe200078e00ff */
[----:B------:R-:W-:-:S04]  /*8da0*/  LEA R3, R0, 0x3b800000, 0x17 ;  /* 0x3b80000000037811 */ /* 0x000fc800078eb8ff */
[----:B------:R-:W-:-:S07]  /*8db0*/  LOP3.LUT R2, R3, R2, R4, 0xfe, !PT ;  /* 0x0000000203027212 */ /* 0x000fce00078efe04 */
.L_x_3127:
[----:B------:R-:W-:Y:S05]  /*8dc0*/  BSYNC B0 ;  /* 0x0000000000007941 */ /* 0x000fea0003800000 */
.L_x_3126:
[----:B------:R-:W2:Y:S01]  /*8dd0*/  F2I.S64.TRUNC R2, R2 ;  /* 0x0000000200027311 */ /* 0x000ea2000020d900 */
[----:B------:R-:W-:Y:S05]  /*8de0*/  BRA `(.L_x_3111) ;  /* 0x00000004000c7947 */ /* 0x000fea0003800000 */
.L_x_3124:
        /* <DEDUP_REMOVED lines=21> */
.L_x_3133:
[----:B------:R-:W-:Y:S05]  /*8f40*/  BSYNC B1 ;  /* 0x0000000000017941 */ /* 0x000fea0003800000 */
.L_x_3132:
[----:B------:R-:W-:Y:S01]  /*8f50*/  IMAD.SHL.U32 R2, R2, 0x200000, RZ ;  /* 0x0020000002027824 */ /* 0x000fe200078e00ff */
[----:B------:R-:W-:-:S04]  /*8f60*/  LEA R3, R0, 0x37800000, 0x17 ;  /* 0x3780000000037811 */ /* 0x000fc800078eb8ff */
[----:B------:R-:W-:-:S07]  /*8f70*/  LOP3.LUT R2, R3, R2, R4, 0xfe, !PT ;  /* 0x0000000203027212 */ /* 0x000fce00078efe04 */
.L_x_3131:
[----:B------:R-:W-:Y:S05]  /*8f80*/  BSYNC B0 ;  /* 0x0000000000007941 */ /* 0x000fea0003800000 */
.L_x_3130:
[----:B------:R-:W3:Y:S01]  /*8f90*/  F2I.S64.TRUNC R2, R2 ;  /* 0x0000000200027311 */ /* 0x000ee2000020d900 */
[----:B------:R-:W-:Y:S05]  /*8fa0*/  BRA `(.L_x_3111) ;  /* 0x00000000009c7947 */ /* 0x000fea0003800000 */
.L_x_3123:
        /* <DEDUP_REMOVED lines=14> */
.L_x_3137:
[----:B------:R-:W-:Y:S05]  /*9090*/  BSYNC B0 ;  /* 0x0000000000007941 */ /* 0x000fea0003800000 */
.L_x_3136:
[----:B------:R-:W1:Y:S01]  /*90a0*/  F2I.S64.TRUNC R2, R2 ;  /* 0x0000000200027311 */ /* 0x000e62000020d900 */
[----:B------:R-:W-:Y:S05]  /*90b0*/  BRA `(.L_x_3111) ;  /* 0x0000000000587947 */ /* 0x000fea0003800000 */
.L_x_3110:
[----:B------:R-:W-:Y:S01]  /*90c0*/  MOV R0, 0x0 ;  /* 0x0000000000007802 */ /* 0x000fe20000000f00 */
[----:B------:R-:W-:Y:S01]  /*90d0*/  ULDC.64 UR4, c[0x4][0xf8] ;  /* 0x01003e0000047ab9 */ /* 0x000fe20000000a00 */
[----:B------:R-:W-:Y:S01]  /*90e0*/  ULDC.64 UR6, c[0x4][0x8] ;  /* 0x0100020000067ab9 */ /* 0x000fe20000000a00 */
[----:B------:R-:W-:Y:S01]  /*90f0*/  IMAD.U32 R4, RZ, RZ, UR4 ;  /* 0x00000004ff047e24 */ /* 0x000fe2000f8e00ff */
[----:B------:R1:W2:Y:S01]  /*9100*/  LDC.64 R2, c[0x4][R0] ;  /* 0x0100000000027b82 */ /* 0x0002a20000000a00 */
[----:B------:R-:W-:Y:S01]  /*9110*/  IMAD.U32 R5, RZ, RZ, UR5 ;  /* 0x00000005ff057e24 */ /* 0x000fe2000f8e00ff */
[----:B------:R-:W-:Y:S01]  /*9120*/  ULDC.64 UR4, c[0x4][0x100] ;  /* 0x0100400000047ab9 */ /* 0x000fe20000000a00 */
[----:B0-----:R-:W-:Y:S01]  /*9130*/  IMAD.U32 R10, RZ, RZ, UR6 ;  /* 0x00000006ff0a7e24 */ /* 0x001fe2000f8e00ff */
[----:B------:R-:W-:Y:S01]  /*9140*/  MOV R6, UR4 ;  /* 0x0000000400067c02 */ /* 0x000fe20008000f00 */
[----:B------:R-:W-:Y:S02]  /*9150*/  IMAD.U32 R7, RZ, RZ, UR5 ;  /* 0x00000005ff077e24 */ /* 0x000fe4000f8e00ff */
[----:B------:R-:W-:-:S02]  /*9160*/  IMAD.U32 R11, RZ, RZ, UR7 ;  /* 0x00000007ff0b7e24 */ /* 0x000fc4000f8e00ff */
[----:B------:R-:W-:Y:S02]  /*9170*/  IMAD.MOV.U32 R8, RZ, RZ, 0x4e ;  /* 0x0000004eff087424 */ /* 0x000fe400078e00ff */
[----:B------:R-:W-:Y:S02]  /*9180*/  IMAD.MOV.U32 R12, RZ, RZ, 0x1 ;  /* 0x00000001ff0c7424 */ /* 0x000fe400078e00ff */
[----:B-1----:R-:W-:-:S07]  /*9190*/  IMAD.MOV.U32 R13, RZ, RZ, RZ ;  /* 0x000000ffff0d7224 */ /* 0x002fce00078e00ff */
[----:B------:R-:W-:-:S07]  /*91a0*/  LEPC R20, `(.L_x_3138) ;  /* 0x000000001014794e */ /* 0x000fce0000000000 */
[----:B--2---:R-:W-:Y:S05]  /*91b0*/  CALL.ABS.NOINC R2 ;  /* 0x0000000002007343 */ /* 0x004fea0003c00000 */
.L_x_3138:
[----:B------:R-:W-:Y:S01]  /*91c0*/  CS2R R2, SRZ ;  /* 0x0000000000027805 */ /* 0x000fe2000001ff00 */
[----:B------:R-:W-:Y:S06]  /*91d0*/  BRA `(.L_x_3111) ;  /* 0x0000000000107947 */ /* 0x000fec0003800000 */
.L_x_3135:
[----:B------:R4:W5:Y:S01]  /*91e0*/  LDG.E.64 R2, desc[UR36][R4.64] ;  /* 0x0000002404027981 */ /* 0x000962000c1e1b00 */
[----:B------:R-:W-:Y:S05]  /*91f0*/  BRA `(.L_x_3111) ;  /* 0x0000000000087947 */ /* 0x000fea0003800000 */
.L_x_3134:
[----:B------:R1:W5:Y:S01]  /*9200*/  LDG.E R2, desc[UR36][R4.64] ;  /* 0x0000002404027981 */ /* 0x000362000c1e1900 */
[----:B------:R-:W-:-:S07]  /*9210*/  IMAD.MOV.U32 R3, RZ, RZ, RZ ;  /* 0x000000ffff037224 */ /* 0x000fce00078e00ff */
.L_x_3111:
        /* <DEDUP_REMOVED lines=38> */
.L_x_3141:
        /* <DEDUP_REMOVED lines=45> */
.L_x_3140:
        /* <DEDUP_REMOVED lines=43> */
.L_x_3139:
        /* <DEDUP_REMOVED lines=14> */
.L_x_3145:
[----:B------:R4:W-:Y:S01]  /*9ae0*/  STG.E.U8 desc[UR36][R16.64], R30 ;  /* 0x0000001e10007986 */ /* 0x0009e2000c101124 */
[----:B------:R-:W-:Y:S05]  /*9af0*/  BRA `(.L_x_3147) ;  /* 0x0000000c004c7947 */ /* 0x000fea0003800000 */
.L_x_3144:
        /* <DEDUP_REMOVED lines=8> */
.L_x_3149:
[----:B------:R3:W-:Y:S01]  /*9b80*/  STG.E desc[UR36][R16.64], R30 ;  /* 0x0000001e10007986 */ /* 0x0007e2000c101924 */
[----:B------:R-:W-:Y:S05]  /*9b90*/  BRA `(.L_x_3147) ;  /* 0x0000000c00247947 */ /* 0x000fea0003800000 */
.L_x_3148:
[----:B------:R1:W-:Y:S01]  /*9ba0*/  STG.E.U16 desc[UR36][R16.64], R30 ;  /* 0x0000001e10007986 */ /* 0x0003e2000c101524 */
[----:B------:R-:W-:Y:S05]  /*9bb0*/  BRA `(.L_x_3147) ;  /* 0x0000000c001c7947 */ /* 0x000fea0003800000 */
.L_x_3143:
        /* <DEDUP_REMOVED lines=9> */
.L_x_3151:
[----:B------:R-:W1:Y:S02]  /*9c50*/  I2F.S64 R0, R30 ;  /* 0x0000001e00007312 */ /* 0x000e640000301400 */
[----:B-1----:R-:W-:-:S05]  /*9c60*/  F2FP.F16.F32.PACK_AB R0, RZ, R0 ;  /* 0x00000000ff00723e */ /* 0x002fca00000000ff */
[----:B------:R1:W-:Y:S01]  /*9c70*/  STG.E.U16 desc[UR36][R16.64], R0 ;  /* 0x0000000010007986 */ /* 0x0003e2000c101524 */
[----:B------:R-:W-:Y:S05]  /*9c80*/  BRA `(.L_x_3147) ;  /* 0x0000000800e87947 */ /* 0x000fea0003800000 */
.L_x_3150:
        /* <DEDUP_REMOVED lines=10> */
.L_x_3153:
[----:B------:R-:W1:Y:S02]  /*9d30*/  I2F.S64 R30, R30 ;  /* 0x0000001e001e7312 */ /* 0x000e640000301400 */
[----:B-1----:R-:W-:-:S04]  /*9d40*/  F2FP.F16.F32.PACK_AB R3, RZ, R30 ;  /* 0x0000001eff03723e */ /* 0x002fc800000000ff */
[----:B------:R-:W-:-:S05]  /*9d50*/  PRMT R3, R3, 0x5410, RZ ;  /* 0x0000541003037816 */ /* 0x000fca00000000ff */
[----:B------:R1:W-:Y:S01]  /*9d60*/  STG.E desc[UR36][R16.64], R3 ;  /* 0x0000000310007986 */ /* 0x0003e2000c101924 */
[----:B------:R-:W-:Y:S05]  /*9d70*/  BRA `(.L_x_3147) ;  /* 0x0000000800ac7947 */ /* 0x000fea0003800000 */
.L_x_3152:
[----:B------:R-:W1:Y:S02]  /*9d80*/  I2F.F64.S64 R2, R30 ;  /* 0x0000001e00027312 */ /* 0x000e640000301c00 */
[----:B-1----:R1:W-:Y:S01]  /*9d90*/  STG.E.64 desc[UR36][R16.64], R2 ;  /* 0x0000000210007986 */ /* 0x0023e2000c101b24 */
[----:B------:R-:W-:Y:S05]  /*9da0*/  BRA `(.L_x_3147) ;  /* 0x0000000800a07947 */ /* 0x000fea0003800000 */
.L_x_3142:
        /* <DEDUP_REMOVED lines=13> */
.L_x_3156:
[----:B------:R-:W1:Y:S01]  /*9e80*/  I2F.F64.S64 R4, R30 ;  /* 0x0000001e00047312 */ /* 0x000e620000301c00 */
[----:B------:R-:W-:-:S05]  /*9e90*/  CS2R R6, SRZ ;  /* 0x0000000000067805 */ /* 0x000fca000001ff00 */
[----:B-1----:R1:W-:Y:S01]  /*9ea0*/  STG.E.128 desc[UR36][R16.64], R4 ;  /* 0x0000000410007986 */ /* 0x0023e2000c101d24 */
[----:B------:R-:W-:Y:S05]  /*9eb0*/  BRA `(.L_x_3147) ;  /* 0x00000008005c7947 */ /* 0x000fea0003800000 */
.L_x_3155:
        /* <DEDUP_REMOVED lines=21> */
.L_x_3160:
[----:B------:R-:W-:Y:S05]  /*a010*/  BSYNC B0 ;  /* 0x0000000000007941 */ /* 0x000fea0003800000 */
.L_x_3159:
[----:B------:R-:W-:-:S05]  /*a020*/  LOP3.LUT R3, R0, R3, RZ, 0xfc, !PT ;  /* 0x0000000300037212 */ /* 0x000fca00078efcff */
[----:B------:R1:W-:Y:S01]  /*a030*/  STG.E.U8 desc[UR36][R16.64], R3 ;  /* 0x0000000310007986 */ /* 0x0003e2000c101124 */
[----:B------:R-:W-:Y:S05]  /*a040*/  BRA `(.L_x_3147) ;  /* 0x0000000400f87947 */ /* 0x000fea0003800000 */
.L_x_3158:
        /* <DEDUP_REMOVED lines=13> */
.L_x_3162:
[----:B------:R-:W-:Y:S01]  /*a120*/  IMAD.MOV.U32 R0, RZ, RZ, 0x7f ;  /* 0x0000007fff007424 */ /* 0x000fe200078e00ff */
[----:B------:R-:W-:-:S04]  /*a130*/  ISETP.GT.U32.AND P0, PT, R2, 0x7f800000, PT ;  /* 0x7f8000000200780c */ /* 0x000fc80003f04070 */
[----:B------:R-:W-:-:S09]  /*a140*/  SEL R0, R0, 0x7c, P0 ;  /* 0x0000007c00007807 */ /* 0x000fd20000000000 */
.L_x_3163:
[----:B------:R-:W-:Y:S05]  /*a150*/  BSYNC B0 ;  /* 0x0000000000007941 */ /* 0x000fea0003800000 */
.L_x_3161:
[----:B------:R-:W-:-:S04]  /*a160*/  LOP3.LUT R2, R31, 0x80000000, RZ, 0xc0, !PT ;  /* 0x800000001f027812 */ /* 0x000fc800078ec0ff */
[----:B------:R-:W-:-:S04]  /*a170*/  SHF.R.U32.HI R3, RZ, 0x18, R2 ;  /* 0x00000018ff037819 */ /* 0x000fc80000011602 */
[----:B------:R-:W-:-:S05]  /*a180*/  LOP3.LUT R3, R0, R3, RZ, 0xfc, !PT ;  /* 0x0000000300037212 */ /* 0x000fca00078efcff */
[----:B------:R1:W-:Y:S01]  /*a190*/  STG.E.U8 desc[UR36][R16.64], R3 ;  /* 0x0000000310007986 */ /* 0x0003e2000c101124 */
[----:B------:R-:W-:Y:S05]  /*a1a0*/  BRA `(.L_x_3147) ;  /* 0x0000000400a07947 */ /* 0x000fea0003800000 */
.L_x_3157:
[----:B------:R-:W1:Y:S02]  /*a1b0*/  I2F.S64 R0, R30 ;  /* 0x0000001e00007312 */ /* 0x000e640000301400 */
[----:B-1----:R-:W-:-:S05]  /*a1c0*/  F2FP.BF16.F32.PACK_AB R0, RZ, R0 ;  /* 0x00000000ff00723e */ /* 0x002fca00000010ff */
[----:B------:R1:W-:Y:S01]  /*a1d0*/  STG.E.U16 desc[UR36][R16.64], R0 ;  /* 0x0000000010007986 */ /* 0x0003e2000c101524 */
[----:B------:R-:W-:Y:S05]  /*a1e0*/  BRA `(.L_x_3147) ;  /* 0x0000000400907947 */ /* 0x000fea0003800000 */
.L_x_3154:
        /* <DEDUP_REMOVED lines=10> */
.L_x_3166:
        /* <DEDUP_REMOVED lines=17> */
.L_x_3169:
[----:B------:R-:W-:-:S04]  /*a3a0*/  LOP3.LUT R2, R31, 0x80000000, RZ, 0xc0, !PT ;  /* 0x800000001f027812 */ /* 0x000fc800078ec0ff */
[----:B------:R-:W-:-:S04]  /*a3b0*/  SHF.R.U32.HI R3, RZ, 0x18, R2 ;  /* 0x00000018ff037819 */ /* 0x000fc80000011602 */
[----:B------:R-:W-:-:S04]  /*a3c0*/  LOP3.LUT R0, R0, R3, RZ, 0xfc, !PT ;  /* 0x0000000300007212 */ /* 0x000fc800078efcff */
[----:B------:R-:W-:-:S07]  /*a3d0*/  PRMT R8, R0, 0x7610, R8 ;  /* 0x0000761000087816 */ /* 0x000fce0000000008 */
.L_x_3168:
[----:B------:R-:W-:Y:S05]  /*a3e0*/  BSYNC B0 ;  /* 0x0000000000007941 */ /* 0x000fea0003800000 */
.L_x_3167:
[----:B------:R1:W-:Y:S01]  /*a3f0*/  STG.E.U8 desc[UR36][R16.64], R8 ;  /* 0x0000000810007986 */ /* 0x0003e2000c101124 */
[----:B------:R-:W-:Y:S05]  /*a400*/  BRA `(.L_x_3147) ;  /* 0x0000000400087947 */ /* 0x000fea0003800000 */
.L_x_3165:
        /* <DEDUP_REMOVED lines=17> */
.L_x_3172:
[----:B------:R-:W-:-:S04]  /*a520*/  LOP3.LUT R2, R31, 0x80000000, RZ, 0xc0, !PT ;  /* 0x800000001f027812 */ /* 0x000fc800078ec0ff */
[----:B------:R-:W-:-:S04]  /*a530*/  SHF.R.U32.HI R3, RZ, 0x18, R2 ;  /* 0x00000018ff037819 */ /* 0x000fc80000011602 */
[----:B------:R-:W-:-:S04]  /*a540*/  LOP3.LUT R0, R0, R3, RZ, 0xfc, !PT ;  /* 0x0000000300007212 */ /* 0x000fc800078efcff */
[----:B------:R-:W-:-:S07]  /*a550*/  PRMT R8, R0, 0x7610, R8 ;  /* 0x0000761000087816 */ /* 0x000fce0000000008 */
.L_x_3171:
[----:B------:R-:W-:Y:S05]  /*a560*/  BSYNC B0 ;  /* 0x0000000000007941 */ /* 0x000fea0003800000 */
.L_x_3170:
[----:B------:R1:W-:Y:S01]  /*a570*/  STG.E.U8 desc[UR36][R16.64], R8 ;  /* 0x0000000810007986 */ /* 0x0003e2000c101124 */
[----:B------:R-:W-:Y:S05]  /*a580*/  BRA `(.L_x_3147) ;  /* 0x0000000000a87947 */ /* 0x000fea0003800000 */
.L_x_3164:
        /* <DEDUP_REMOVED lines=22> */
.L_x_3146:
        /* <DEDUP_REMOVED lines=16> */
.L_x_3175:
[----:B------:R-:W-:Y:S05]  /*a7f0*/  BRA `(.L_x_3147) ;  /* 0x00000000000c7947 */ /* 0x000fea0003800000 */
.L_x_3174:
[----:B------:R1:W-:Y:S01]  /*a800*/  STG.E.64 desc[UR36][R16.64], R30 ;  /* 0x0000001e10007986 */ /* 0x0003e2000c101b24 */
[----:B------:R-:W-:Y:S05]  /*a810*/  BRA `(.L_x_3147) ;  /* 0x0000000000047947 */ /* 0x000fea0003800000 */
.L_x_3173:
[----:B------:R1:W-:Y:S02]  /*a820*/  STG.E desc[UR36][R16.64], R30 ;  /* 0x0000001e10007986 */ /* 0x0003e4000c101924 */
.L_x_3147:
[----:B------:R-:W-:-:S07]  /*a830*/  VIADD R19, R19, 0x80 ;  /* 0x0000008013137836 */ /* 0x000fce0000000000 */
.L_x_3104:
[----:B------:R-:W-:Y:S05]  /*a840*/  BSYNC B6 ;  /* 0x0000000000067941 */ /* 0x000fea0003800000 */
.L_x_3103:
        /* <DEDUP_REMOVED lines=306> */
.L_x_3176:
        /* <DEDUP_REMOVED lines=21> */
.L_x_3180:
[----:B------:R2:W5:Y:S01]  /*bcc0*/  LDG.E.U8 R2, desc[UR36][R4.64] ;  /* 0x0000002404027981 */ /* 0x000562000c1e1100 */
[----:B------:R-:W-:Y:S01]  /*bcd0*/  IMAD.MOV.U32 R3, RZ, RZ, RZ ;  /* 0x000000ffff037224 */ /* 0x000fe200078e00ff */
[----:B------:R-:W-:Y:S06]  /*bce0*/  BRA `(.L_x_3182) ;  /* 0x0000000c00487947 */ /* 0x000fec0003800000 */
.L_x_3179:
        /* <DEDUP_REMOVED lines=8> */
.L_x_3184:
[----:B------:R-:W2:Y:S02]  /*bd70*/  LDG.E R2, desc[UR36][R4.64] ;  /* 0x0000002404027981 */ /* 0x000ea4000c1e1900 */
[----:B--2---:R-:W-:Y:S01]  /*bd80*/  SHF.R.S32.HI R3, RZ, 0x1f, R2 ;  /* 0x0000001fff037819 */ /* 0x004fe20000011402 */
[----:B------:R-:W-:Y:S06]  /*bd90*/  BRA `(.L_x_3182) ;  /* 0x0000000c001c7947 */ /* 0x000fec0003800000 */
.L_x_3183:
[----:B------:R-:W2:Y:S02]  /*bda0*/  LDG.E.S16 R2, desc[UR36][R4.64] ;  /* 0x0000002404027981 */ /* 0x000ea4000c1e1700 */
[----:B--2---:R-:W-:Y:S01]  /*bdb0*/  SHF.R.S32.HI R3, RZ, 0x1f, R2 ;  /* 0x0000001fff037819 */ /* 0x004fe20000011402 */
[----:B------:R-:W-:Y:S06]  /*bdc0*/  BRA `(.L_x_3182) ;  /* 0x0000000c00107947 */ /* 0x000fec0003800000 */
.L_x_3178:
        /* <DEDUP_REMOVED lines=9> */
.L_x_3186:
[----:B------:R-:W2:Y:S02]  /*be60*/  LDG.E.U16 R4, desc[UR36][R4.64] ;  /* 0x0000002404047981 */ /* 0x000ea4000c1e1500 */
[----:B--2---:R-:W-:-:S06]  /*be70*/  HADD2.F32 R2, -RZ, R4.H0_H0 ;  /* 0x20000004ff027230 */ /* 0x004fcc0000004100 */
[----:B------:R-:W1:Y:S01]  /*be80*/  F2I.S64.TRUNC R2, R2 ;  /* 0x0000000200027311 */ /* 0x000e62000020d900 */
[----:B------:R-:W-:Y:S05]  /*be90*/  BRA `(.L_x_3182) ;  /* 0x0000000800dc7947 */ /* 0x000fea0003800000 */
.L_x_3185:
        /* <DEDUP_REMOVED lines=9> */
.L_x_3188:
[----:B------:R-:W2:Y:S02]  /*bf30*/  LDG.E.U16 R4, desc[UR36][R4.64] ;  /* 0x0000002404047981 */ /* 0x000ea4000c1e1500 */
[----:B--2---:R-:W-:-:S06]  /*bf40*/  HADD2.F32 R2, -RZ, R4.H0_H0 ;  /* 0x20000004ff027230 */ /* 0x004fcc0000004100 */
[----:B------:R-:W1:Y:S01]  /*bf50*/  F2I.S64.TRUNC R2, R2 ;  /* 0x0000000200027311 */ /* 0x000e62000020d900 */
[----:B------:R-:W-:Y:S05]  /*bf60*/  BRA `(.L_x_3182) ;  /* 0x0000000800a87947 */ /* 0x000fea0003800000 */
.L_x_3187:
[----:B------:R-:W2:Y:S02]  /*bf70*/  LDG.E.64 R2, desc[UR36][R4.64] ;  /* 0x0000002404027981 */ /* 0x000ea4000c1e1b00 */
[----:B--2---:R-:W3:Y:S01]  /*bf80*/  F2I.S64.F64.TRUNC R2, R2 ;  /* 0x0000000200027311 */ /* 0x004ee2000030d900 */
[----:B------:R-:W-:Y:S05]  /*bf90*/  BRA `(.L_x_3182) ;  /* 0x00000008009c7947 */ /* 0x000fea0003800000 */
.L_x_3177:
        /* <DEDUP_REMOVED lines=13> */
.L_x_3191:
[----:B------:R-:W2:Y:S02]  /*c070*/  LDG.E.64 R2, desc[UR36][R4.64] ;  /* 0x0000002404027981 */ /* 0x000ea4000c1e1b00 */
[----:B--2---:R-:W1:Y:S01]  /*c080*/  F2I.S64.F64.TRUNC R2, R2 ;  /* 0x0000000200027311 */ /* 0x004e62000030d900 */
[----:B------:R-:W-:Y:S05]  /*c090*/  BRA `(.L_x_3182) ;  /* 0x00000008005c7947 */ /* 0x000fea0003800000 */
.L_x_3190:
        /* <DEDUP_REMOVED lines=27> */
.L_x_3193:
[----:B------:R-:W2:Y:S02]  /*c250*/  LDG.E.U8 R3, desc[UR36][R4.64] ;  /* 0x0000002404037981 */ /* 0x000ea4000c1e1100 */
[----:B--2---:R-:W-:-:S04]  /*c260*/  SHF.L.U32 R0, R3, 0x19, RZ ;  /* 0x0000001903007819 */ /* 0x004fc800000006ff */
        /* <DEDUP_REMOVED lines=12> */
.L_x_3192:
[----:B------:R-:W2:Y:S02]  /*c330*/  LDG.E.U16 R2, desc[UR36][R4.64] ;  /* 0x0000002404027981 */ /* 0x000ea4000c1e1500 */
[----:B--2---:R-:W-:-:S06]  /*c340*/  IMAD.U32 R2, R2, 0x10000, RZ ;  /* 0x0001000002027824 */ /* 0x004fcc00078e00ff */
[----:B------:R-:W1:Y:S01]  /*c350*/  F2I.S64.TRUNC R2, R2 ;  /* 0x0000000200027311 */ /* 0x000e62000020d900 */
[----:B------:R-:W-:Y:S05]  /*c360*/  BRA `(.L_x_3182) ;  /* 0x0000000400a87947 */ /* 0x000fea0003800000 */
.L_x_3189:
        /* <DEDUP_REMOVED lines=11> */
.L_x_3196:
        /* <DEDUP_REMOVED lines=21> */
.L_x_3200:
[----:B------:R-:W-:Y:S05]  /*c570*/  BSYNC B1 ;  /* 0x0000000000017941 */ /* 0x000fea0003800000 */
.L_x_3199:
[----:B------:R-:W-:Y:S01]  /*c580*/  IMAD.SHL.U32 R2, R2, 0x100000, RZ ;  /* 0x0010000002027824 */ /* 0x000fe200078e00ff */
[----:B------:R-:W-:-:S04]  /*c590*/  LEA R3, R0, 0x3b800000, 0x17 ;  /* 0x3b80000000037811 */ /* 0x000fc800078eb8ff */
[----:B------:R-:W-:-:S07]  /*c5a0*/  LOP3.LUT R2, R3, R2, R4, 0xfe, !PT ;  /* 0x0000000203027212 */ /* 0x000fce00078efe04 */
.L_x_3198:
[----:B------:R-:W-:Y:S05]  /*c5b0*/  BSYNC B0 ;  /* 0x0000000000007941 */ /* 0x000fea0003800000 */
.L_x_3197:
[----:B------:R-:W1:Y:S01]  /*c5c0*/  F2I.S64.TRUNC R2, R2 ;  /* 0x0000000200027311 */ /* 0x000e62000020d900 */
[----:B------:R-:W-:Y:S05]  /*c5d0*/  BRA `(.L_x_3182) ;  /* 0x00000004000c7947 */ /* 0x000fea0003800000 */
.L_x_3195:
        /* <DEDUP_REMOVED lines=21> */
.L_x_3204:
[----:B------:R-:W-:Y:S05]  /*c730*/  BSYNC B1 ;  /* 0x0000000000017941 */ /* 0x000fea0003800000 */
.L_x_3203:
[----:B------:R-:W-:Y:S01]  /*c740*/  IMAD.SHL.U32 R2, R2, 0x200000, RZ ;  /* 0x0020000002027824 */ /* 0x000fe200078e00ff */
[----:B------:R-:W-:-:S04]  /*c750*/  LEA R3, R0, 0x37800000, 0x17 ;  /* 0x3780000000037811 */ /* 0x000fc800078eb8ff */
[----:B------:R-:W-:-:S07]  /*c760*/  LOP3.LUT R2, R3, R2, R4, 0xfe, !PT ;  /* 0x0000000203027212 */ /* 0x000fce00078efe04 */
.L_x_3202:
[----:B------:R-:W-:Y:S05]  /*c770*/  BSYNC B0 ;  /* 0x0000000000007941 */ /* 0x000fea0003800000 */
.L_x_3201:
[----:B------:R-:W1:Y:S01]  /*c780*/  F2I.S64.TRUNC R2, R2 ;  /* 0x0000000200027311 */ /* 0x000e62000020d900 */
[----:B------:R-:W-:Y:S05]  /*c790*/  BRA `(.L_x_3182) ;  /* 0x00000000009c7947 */ /* 0x000fea0003800000 */
.L_x_3194:
        /* <DEDUP_REMOVED lines=14> */
.L_x_3208:
[----:B------:R-:W-:Y:S05]  /*c880*/  BSYNC B0 ;  /* 0x0000000000007941 */ /* 0x000fea0003800000 */
.L_x_3207:
[----:B------:R-:W1:Y:S01]  /*c890*/  F2I.S64.TRUNC R2, R2 ;  /* 0x0000000200027311 */ /* 0x000e62000020d900 */
[----:B------:R-:W-:Y:S05]  /*c8a0*/  BRA `(.L_x_3182) ;  /* 0x0000000000587947 */ /* 0x000fea0003800000 */
.L_x_3181:
        /* <DEDUP_REMOVED lines=16> */
.L_x_3209:
[----:B------:R-:W-:Y:S01]  /*c9b0*/  CS2R R2, SRZ ;  /* 0x0000000000027805 */ /* 0x000fe2000001ff00 */
[----:B------:R-:W-:Y:S06]  /*c9c0*/  BRA `(.L_x_3182) ;  /* 0x0000000000107947 */ /* 0x000fec0003800000 */
.L_x_3206:
[----:B------:R1:W5:Y:S01]  /*c9d0*/  LDG.E.64 R2, desc[UR36][R4.64] ;  /* 0x0000002404027981 */ /* 0x000362000c1e1b00 */
[----:B------:R-:W-:Y:S05]  /*c9e0*/  BRA `(.L_x_3182) ;  /* 0x0000000000087947 */ /* 0x000fea0003800000 */
.L_x_3205:
[----:B------:R1:W5:Y:S01]  /*c9f0*/  LDG.E R2, desc[UR36][R4.64] ;  /* 0x0000002404027981 */ /* 0x000362000c1e1900 */
[----:B------:R-:W-:-:S07]  /*ca00*/  IMAD.MOV.U32 R3, RZ, RZ, RZ ;  /* 0x000000ffff037224 */ /* 0x000fce00078e00ff */
.L_x_3182:
        /* <DEDUP_REMOVED lines=11> */
[----:B------:R-:W-:Y:S01]  /*cac0*/  IMAD.MOV.U32 R27, RZ, RZ, RZ ;  /* 0x000000ffff1b7224 */ /* 0x000fe200078e00ff */
[----:B------:R-:W-:Y:S02]  /*cad0*/  CS2R R22, SRZ ;  /* 0x0000000000167805 */ /* 0x000fe4000001ff00 */
[----:B------:R-:W-:Y:S01]  /*cae0*/  ISETP.GT.AND.EX P0, PT, R5, RZ, PT, P0 ;  /* 0x000000ff0500720c */ /* 0x000fe20003f04300 */
[----:B------:R-:W-:-:S03]  /*caf0*/  IMAD.MOV.U32 R25, RZ, RZ, RZ ;  /* 0x000000ffff197224 */ /* 0x000fc600078e00ff */
[----:B0-----:R-:W-:Y:S02]  /*cb00*/  SEL R11, R4, 0x1, P0 ;  /* 0x00000001040b7807 */ /* 0x001fe40000000000 */
        /* <DEDUP_REMOVED lines=12> */
[----:B-1----:R-:W-:Y:S01]  /*cbd0*/  IMAD.SHL.U32 R29, R7, 0x4, RZ ;  /* 0x00000004071d7824 */ /* 0x002fe200078e00ff */
        /* <DEDUP_REMOVED lines=9> */
.L_x_3212:
[----:B------:R0:W2:Y:S01]  /*cc70*/  LDG.E R30, desc[UR36][R12.64] ;  /* 0x000000240c1e7981 */ /* 0x0000a2000c1e1900 */
[----:B------:R-:W-:-:S05]  /*cc80*/  IADD3 R36, P1, R12, R2, RZ ;  /* 0x000000020c247210 */ /* 0x000fca0007f3e0ff */
[----:B------:R-:W-:Y:S01]  /*cc90*/  IMAD.X R37, R13, 0x1, R29, P1 ;  /* 0x000000010d257824 */ /* 0x000fe200008e061d */
[----:B------:R-:W-:-:S04]  /*cca0*/  IADD3 R14, P1, R36, R2, RZ ;  /* 0x00000002240e7210 */ /* 0x000fc80007f3e0ff */
[----:B------:R-:W3:Y:S01]  /*ccb0*/  LDG.E R35, desc[UR36][R36.64] ;  /* 0x0000002424237981 */ /* 0x000ee2000c1e1900 */
[----:B------:R-:W-:-:S05]  /*ccc0*/  IMAD.X R15, R37, 0x1, R29, P1 ;  /* 0x00000001250f7824 */ /* 0x000fca00008e061d */
[----:B------:R1:W4:Y:S01]  /*ccd0*/  LDG.E R33, desc[UR36][R14.64] ;  /* 0x000000240e217981 */ /* 0x000322000c1e1900 */
[----:B------:R-:W-:-:S04]  /*cce0*/  IADD3 R10, P1, R14, R2, RZ ;  /* 0x000000020e0a7210 */ /* 0x000fc80007f3e0ff */
[----:B------:R-:W-:-:S05]  /*ccf0*/  IADD3.X R11, R15, R29, RZ, P1, !PT ;  /* 0x0000001d0f0b7210 */ /* 0x000fca0000ffe4ff */
[----:B------:R-:W5:Y:S01]  /*cd00*/  LDG.E R31, desc[UR36][R10.64] ;  /* 0x000000240a1f7981 */ /* 0x000f62000c1e1900 */
[----:B------:R1:W2:Y:S01]  /*cd10*/  LDC.64 R20, c[0x0][R0+0x430] ;  /* 0x00010c0000147b82 */ /* 0x0002a20000000a00 */
[----:B------:R-:W-:-:S05]  /*cd20*/  IADD3 R27, P1, R27, 0x4, RZ ;  /* 0x000000041b1b7810 */ /* 0x000fca0007f3e0ff */
[----:B------:R-:W-:Y:S02]  /*cd30*/  IMAD.X R25, RZ, RZ, R25, P1 ;  /* 0x000000ffff197224 */ /* 0x000fe400008e0619 */
[----:B0-----:R0:W3:Y:S08]  /*cd40*/  LDC.64 R12, c[0x0][R0+0x438] ;  /* 0x00010e00000c7b82 */ /* 0x0010f00000000a00 */
[----:B-1----:R0:W1:Y:S08]  /*cd50*/  LDC.64 R14, c[0x0][R0+0x440] ;  /* 0x00011000000e7b82 */ /* 0x0020700000000a00 */
[----:B------:R0:W5:Y:S02]  /*cd60*/  LDC.64 R18, c[0x0][R0+0x448] ;  /* 0x0001120000127b82 */ /* 0x0001640000000a00 */
        /* <DEDUP_REMOVED lines=12> */
[----:B-1----:R-:W-:Y:S02]  /*ce30*/  IMAD R15, R15, R33, RZ ;  /* 0x000000210f0f7224 */ /* 0x002fe400078e02ff */
[----:B------:R-:W-:-:S04]  /*ce40*/  IMAD.WIDE.U32 R12, R33, R14, R12 ;  /* 0x0000000e210c7225 */ /* 0x000fc800078e000c */
[----:B------:R-:W-:Y:S01]  /*ce50*/  IMAD R15, R14, R21, R15 ;  /* 0x000000150e0f7224 */ /* 0x000fe200078e020f */
[----:B------:R-:W-:Y:S01]  /*ce60*/  IADD3 R14, P2, R27, R26, RZ ;  /* 0x0000001a1b0e7210 */ /* 0x000fe20007f5e0ff */
[----:B-----5:R-:W-:Y:S02]  /*ce70*/  IMAD R19, R19, R31, RZ ;  /* 0x0000001f13137224 */ /* 0x020fe400078e02ff */
[----:B------:R-:W-:Y:S01]  /*ce80*/  IMAD.IADD R13, R13, 0x1, R15 ;  /* 0x000000010d0d7824 */ /* 0x000fe200078e020f */
[----:B------:R-:W-:Y:S01]  /*ce90*/  ISETP.NE.U32.AND P1, PT, R14, RZ, PT ;  /* 0x000000ff0e00720c */ /* 0x000fe20003f25070 */
[----:B------:R-:W-:Y:S01]  /*cea0*/  IMAD.X R14, R25, 0x1, R28, P2 ;  /* 0x00000001190e7824 */ /* 0x000fe200010e061c */
[----:B------:R-:W-:Y:S01]  /*ceb0*/  SHF.R.S32.HI R15, RZ, 0x1f, R31 ;  /* 0x0000001fff0f7819 */ /* 0x000fe2000001141f */
[----:B------:R-:W-:Y:S01]  /*cec0*/  IMAD.WIDE.U32 R22, R31, R18, R12 ;  /* 0x000000121f167225 */ /* 0x000fe200078e000c */
[----:B------:R-:W-:Y:S02]  /*ced0*/  IADD3 R12, P2, R10, R2, RZ ;  /* 0x000000020a0c7210 */ /* 0x000fe40007f5e0ff */
[----:B------:R-:W-:Y:S01]  /*cee0*/  ISETP.NE.AND.EX P1, PT, R14, RZ, PT, P1 ;  /* 0x000000ff0e00720c */ /* 0x000fe20003f25310 */
[----:B------:R-:W-:-:S02]  /*cef0*/  IMAD R15, R18, R15, R19 ;  /* 0x0000000f120f7224 */ /* 0x000fc400078e0213 */
[----:B------:R-:W-:Y:S02]  /*cf00*/  IMAD.X R13, R11, 0x1, R29, P2 ;  /* 0x000000010b0d7824 */ /* 0x000fe400010e061d */
[----:B------:R-:W-:-:S08]  /*cf10*/  IMAD.IADD R23, R23, 0x1, R15 ;  /* 0x0000000117177824 */ /* 0x000fd000078e020f */
[----:B------:R-:W-:Y:S05]  /*cf20*/  @P1 BRA `(.L_x_3212) ;  /* 0xfffffffc00501947 */ /* 0x000fea000383ffff */
[----:B------:R-:W-:Y:S05]  /*cf30*/  BSYNC B0 ;  /* 0x0000000000007941 */ /* 0x000fea0003800000 */
.L_x_3211:
[----:B------:R-:W-:Y:S05]  /*cf40*/  @!P0 BRA `(.L_x_3210) ;  /* 0x0000000000a88947 */ /* 0x000fea0003800000 */
[-C--:B-1----:R-:W-:Y:S01]  /*cf50*/  IMAD R0, R25, R6.reuse, RZ ;  /* 0x0000000619007224 */ /* 0x082fe200078e02ff */
        /* <DEDUP_REMOVED lines=41> */
.L_x_3210:
        /* <DEDUP_REMOVED lines=14> */
.L_x_3216:
[----:B------:R-:W-:Y:S01]  /*d2d0*/  STG.E.U8 desc[UR36][R16.64], R22 ;  /* 0x0000001610007986 */ /* 0x000fe2000c101124 */
[----:B------:R-:W-:Y:S05]  /*d2e0*/  EXIT ;  /* 0x000000000000794d */ /* 0x000fea0003800000 */
.L_x_3215:
        /* <DEDUP_REMOVED lines=8> */
.L_x_3219:
[----:B------:R-:W-:Y:S01]  /*d370*/  STG.E desc[UR36][R16.64], R22 ;  /* 0x0000001610007986 */ /* 0x000fe2000c101924 */
[----:B------:R-:W-:Y:S05]  /*d380*/  EXIT ;  /* 0x000000000000794d */ /* 0x000fea0003800000 */
.L_x_3218:
[----:B------:R-:W-:Y:S01]  /*d390*/  STG.E.U16 desc[UR36][R16.64], R22 ;  /* 0x0000001610007986 */ /* 0x000fe2000c101524 */
[----:B------:R-:W-:Y:S05]  /*d3a0*/  EXIT ;  /* 0x000000000000794d */ /* 0x000fea0003800000 */
.L_x_3214:
        /* <DEDUP_REMOVED lines=9> */
.L_x_3221:
[----:B------:R-:W2:Y:S02]  /*d440*/  I2F.S64 R0, R22 ;  /* 0x0000001600007312 */ /* 0x000ea40000301400 */
[----:B--2---:R-:W-:-:S05]  /*d450*/  F2FP.F16.F32.PACK_AB R0, RZ, R0 ;  /* 0x00000000ff00723e */ /* 0x004fca00000000ff */
[----:B------:R-:W-:Y:S01]  /*d460*/  STG.E.U16 desc[UR36][R16.64], R0 ;  /* 0x0000000010007986 */ /* 0x000fe2000c101524 */
[----:B------:R-:W-:Y:S05]  /*d470*/  EXIT ;  /* 0x000000000000794d */ /* 0x000fea0003800000 */
.L_x_3220:
        /* <DEDUP_REMOVED lines=10> */
.L_x_3223:
[----:B------:R-:W2:Y:S02]  /*d520*/  I2F.S64 R22, R22 ;  /* 0x0000001600167312 */ /* 0x000ea40000301400 */
[----:B--2---:R-:W-:-:S04]  /*d530*/  F2FP.F16.F32.PACK_AB R3, RZ, R22 ;  /* 0x00000016ff03723e */ /* 0x004fc800000000ff */
[----:B------:R-:W-:-:S05]  /*d540*/  PRMT R3, R3, 0x5410, RZ ;  /* 0x0000541003037816 */ /* 0x000fca00000000ff */
[----:B------:R-:W-:Y:S01]  /*d550*/  STG.E desc[UR36][R16.64], R3 ;  /* 0x0000000310007986 */ /* 0x000fe2000c101924 */
[----:B------:R-:W-:Y:S05]  /*d560*/  EXIT ;  /* 0x000000000000794d */ /* 0x000fea0003800000 */
.L_x_3222:
[----:B------:R-:W2:Y:S02]  /*d570*/  I2F.F64.S64 R2, R22 ;  /* 0x0000001600027312 */ /* 0x000ea40000301c00 */
[----:B--2---:R-:W-:Y:S01]  /*d580*/  STG.E.64 desc[UR36][R16.64], R2 ;  /* 0x0000000210007986 */ /* 0x004fe2000c101b24 */
[----:B------:R-:W-:Y:S05]  /*d590*/  EXIT ;  /* 0x000000000000794d */ /* 0x000fea0003800000 */
.L_x_3213:
        /* <DEDUP_REMOVED lines=13> */
.L_x_3226:
[----:B------:R-:W2:Y:S01]  /*d670*/  I2F.F64.S64 R4, R22 ;  /* 0x0000001600047312 */ /* 0x000ea20000301c00 */
[----:B-1----:R-:W-:-:S05]  /*d680*/  CS2R R6, SRZ ;  /* 0x0000000000067805 */ /* 0x002fca000001ff00 */
[----:B--2---:R-:W-:Y:S01]  /*d690*/  STG.E.128 desc[UR36][R16.64], R4 ;  /* 0x0000000410007986 */ /* 0x004fe2000c101d24 */
[----:B------:R-:W-:Y:S05]  /*d6a0*/  EXIT ;  /* 0x000000000000794d */ /* 0x000fea0003800000 */
.L_x_3225:
        /* <DEDUP_REMOVED lines=21> */
.L_x_3230:
[----:B------:R-:W-:Y:S05]  /*d800*/  BSYNC B0 ;  /* 0x0000000000007941 */ /* 0x000fea0003800000 */
.L_x_3229:
[----:B------:R-:W-:-:S05]  /*d810*/  LOP3.LUT R3, R0, R3, RZ, 0xfc, !PT ;  /* 0x0000000300037212 */ /* 0x000fca00078efcff */
[----:B------:R-:W-:Y:S01]  /*d820*/  STG.E.U8 desc[UR36][R16.64], R3 ;  /* 0x0000000310007986 */ /* 0x000fe2000c101124 */
[----:B------:R-:W-:Y:S05]  /*d830*/  EXIT ;  /* 0x000000000000794d */ /* 0x000fea0003800000 */
.L_x_3228:
        /* <DEDUP_REMOVED lines=13> */
.L_x_3232:
[----:B------:R-:W-:Y:S01]  /*d910*/  IMAD.MOV.U32 R0, RZ, RZ, 0x7f ;  /* 0x0000007fff007424 */ /* 0x000fe200078e00ff */
[----:B------:R-:W-:-:S04]  /*d920*/  ISETP.GT.U32.AND P0, PT, R2, 0x7f800000, PT ;  /* 0x7f8000000200780c */ /* 0x000fc80003f04070 */
[----:B------:R-:W-:-:S09]  /*d930*/  SEL R0, R0, 0x7c, P0 ;  /* 0x0000007c00007807 */ /* 0x000fd20000000000 */
.L_x_3233:
[----:B------:R-:W-:Y:S05]  /*d940*/  BSYNC B0 ;  /* 0x0000000000007941 */ /* 0x000fea0003800000 */
.L_x_3231:
[----:B------:R-:W-:-:S04]  /*d950*/  LOP3.LUT R2, R23, 0x80000000, RZ, 0xc0, !PT ;  /* 0x8000000017027812 */ /* 0x000fc800078ec0ff */
[----:B------:R-:W-:-:S04]  /*d960*/  SHF.R.U32.HI R3, RZ, 0x18, R2 ;  /* 0x00000018ff037819 */ /* 0x000fc80000011602 */
[----:B------:R-:W-:-:S05]  /*d970*/  LOP3.LUT R3, R0, R3, RZ, 0xfc, !PT ;  /* 0x0000000300037212 */ /* 0x000fca00078efcff */
[----:B------:R-:W-:Y:S01]  /*d980*/  STG.E.U8 desc[UR36][R16.64], R3 ;  /* 0x0000000310007986 */ /* 0x000fe2000c101124 */
[----:B------:R-:W-:Y:S05]  /*d990*/  EXIT ;  /* 0x000000000000794d */ /* 0x000fea0003800000 */
.L_x_3227:
[----:B------:R-:W2:Y:S02]  /*d9a0*/  I2F.S64 R0, R22 ;  /* 0x0000001600007312 */ /* 0x000ea40000301400 */
[----:B--2---:R-:W-:-:S05]  /*d9b0*/  F2FP.BF16.F32.PACK_AB R0, RZ, R0 ;  /* 0x00000000ff00723e */ /* 0x004fca00000010ff */
[----:B------:R-:W-:Y:S01]  /*d9c0*/  STG.E.U16 desc[UR36][R16.64], R0 ;  /* 0x0000000010007986 */ /* 0x000fe2000c101524 */
[----:B------:R-:W-:Y:S05]  /*d9d0*/  EXIT ;  /* 0x000000000000794d */ /* 0x000fea0003800000 */
.L_x_3224:
        /* <DEDUP_REMOVED lines=10> */
.L_x_3236:
        /* <DEDUP_REMOVED lines=17> */
.L_x_3239:
[----:B------:R-:W-:-:S04]  /*db90*/  LOP3.LUT R2, R23, 0x80000000, RZ, 0xc0, !PT ;  /* 0x8000000017027812 */ /* 0x000fc800078ec0ff */
[----:B------:R-:W-:-:S04]  /*dba0*/  SHF.R.U32.HI R3, RZ, 0x18, R2 ;  /* 0x00000018ff037819 */ /* 0x000fc80000011602 */
[----:B------:R-:W-:-:S04]  /*dbb0*/  LOP3.LUT R0, R0, R3, RZ, 0xfc, !PT ;  /* 0x0000000300007212 */ /* 0x000fc800078efcff */
[----:B------:R-:W-:-:S07]  /*dbc0*/  PRMT R8, R0, 0x7610, R8 ;  /* 0x0000761000087816 */ /* 0x000fce0000000008 */
.L_x_3238:
[----:B------:R-:W-:Y:S05]  /*dbd0*/  BSYNC B0 ;  /* 0x0000000000007941 */ /* 0x000fea0003800000 */
.L_x_3237:
[----:B------:R-:W-:Y:S01]  /*dbe0*/  STG.E.U8 desc[UR36][R16.64], R8 ;  /* 0x0000000810007986 */ /* 0x000fe2000c101124 */
[----:B------:R-:W-:Y:S05]  /*dbf0*/  EXIT ;  /* 0x000000000000794d */ /* 0x000fea0003800000 */
.L_x_3235:
        /* <DEDUP_REMOVED lines=17> */
.L_x_3242:
[----:B------:R-:W-:-:S04]  /*dd10*/  LOP3.LUT R2, R23, 0x80000000, RZ, 0xc0, !PT ;  /* 0x8000000017027812 */ /* 0x000fc800078ec0ff */
[----:B------:R-:W-:-:S04]  /*dd20*/  SHF.R.U32.HI R3, RZ, 0x18, R2 ;  /* 0x00000018ff037819 */ /* 0x000fc80000011602 */
[----:B------:R-:W-:-:S04]  /*dd30*/  LOP3.LUT R0, R0, R3, RZ, 0xfc, !PT ;  /* 0x0000000300007212 */ /* 0x000fc800078efcff */
[----:B------:R-:W-:-:S07]  /*dd40*/  PRMT R8, R0, 0x7610, R8 ;  /* 0x0000761000087816 */ /* 0x000fce0000000008 */
.L_x_3241:
[----:B------:R-:W-:Y:S05]  /*dd50*/  BSYNC B0 ;  /* 0x0000000000007941 */ /* 0x000fea0003800000 */
.L_x_3240:
[----:B------:R-:W-:Y:S01]  /*dd60*/  STG.E.U8 desc[UR36][R16.64], R8 ;  /* 0x0000000810007986 */ /* 0x000fe2000c101124 */
[----:B------:R-:W-:Y:S05]  /*dd70*/  EXIT ;  /* 0x000000000000794d */ /* 0x000fea0003800000 */
.L_x_3234:
        /* <DEDUP_REMOVED lines=22> */
.L_x_3217:
[----:B------:R-:W-:Y:S01]  /*dee0*/  MOV R0, 0x0 ;  /* 0x0000000000007802 */ /* 0x000fe20000000f00 */
[----:B------:R-:W-:Y:S01]  /*def0*/  ULDC.64 UR4, c[0x4][0xf8] ;  /* 0x01003e0000047ab9 */ /* 0x000fe20000000a00 */
[----:B------:R-:W-:Y:S01]  /*df00*/  ULDC.64 UR6, c[0x4][0x10] ;  /* 0x0100040000067ab9 */ /* 0x000fe20000000a00 */
[----:B------:R-:W-:Y:S01]  /*df10*/  IMAD.U32 R4, RZ, RZ, UR4 ;  /* 0x00000004ff047e24 */ /* 0x000fe2000f8e00ff */
[----:B------:R2:W3:Y:S01]  /*df20*/  LDC.64 R2, c[0x4][R0] ;  /* 0x0100000000027b82 */ /* 0x0004e20000000a00 */
[----:B------:R-:W-:Y:S01]  /*df30*/  IMAD.U32 R5, RZ, RZ, UR5 ;  /* 0x00000005ff057e24 */ /* 0x000fe2000f8e00ff */
[----:B------:R-:W-:Y:S01]  /*df40*/  ULDC.64 UR4, c[0x4][0x100] ;  /* 0x0100400000047ab9 */ /* 0x000fe20000000a00 */
[----:B0-----:R-:W-:Y:S02]  /*df50*/  IMAD.U32 R10, RZ, RZ, UR6 ;  /* 0x00000006ff0a7e24 */ /* 0x001fe4000f8e00ff */
[----:B-1----:R-:W-:Y:S02]  /*df60*/  IMAD.U32 R6, RZ, RZ, UR4 ;  /* 0x00000004ff067e24 */ /* 0x002fe4000f8e00ff */
[----:B------:R-:W-:-:S02]  /*df70*/  IMAD.U32 R7, RZ, RZ, UR5 ;  /* 0x00000005ff077e24 */ /* 0x000fc4000f8e00ff */
[----:B------:R-:W-:Y:S02]  /*df80*/  IMAD.U32 R11, RZ, RZ, UR7 ;  /* 0x00000007ff0b7e24 */ /* 0x000fe4000f8e00ff */
[----:B------:R-:W-:Y:S02]  /*df90*/  IMAD.MOV.U32 R8, RZ, RZ, 0x65 ;  /* 0x00000065ff087424 */ /* 0x000fe400078e00ff */
[----:B------:R-:W-:Y:S02]  /*dfa0*/  IMAD.MOV.U32 R12, RZ, RZ, 0x1 ;  /* 0x00000001ff0c7424 */ /* 0x000fe400078e00ff */
[----:B--2---:R-:W-:-:S07]  /*dfb0*/  IMAD.MOV.U32 R13, RZ, RZ, RZ ;  /* 0x000000ffff0d7224 */ /* 0x004fce00078e00ff */
[----:B------:R-:W-:-:S07]  /*dfc0*/  LEPC R20, `(.L_x_3245) ;  /* 0x000000001014794e */ /* 0x000fce0000000000 */
[----:B---3--:R-:W-:Y:S05]  /*dfd0*/  CALL.ABS.NOINC R2 ;  /* 0x0000000002007343 */ /* 0x008fea0003c00000 */
.L_x_3245:
[----:B------:R-:W-:Y:S05]  /*dfe0*/  EXIT ;  /* 0x000000000000794d */ /* 0x000fea0003800000 */
.L_x_3244:
[----:B------:R-:W-:Y:S01]  /*dff0*/  STG.E.64 desc[UR36][R16.64], R22 ;  /* 0x0000001610007986 */ /* 0x000fe2000c101b24 */
[----:B------:R-:W-:Y:S05]  /*e000*/  EXIT ;  /* 0x000000000000794d */ /* 0x000fea0003800000 */
.L_x_3243:
[----:B------:R-:W-:Y:S01]  /*e010*/  STG.E desc[UR36][R16.64], R22 ;  /* 0x0000001610007986 */ /* 0x000fe2000c101924 */
[----:B------:R-:W-:Y:S05]  /*e020*/  EXIT ;  /* 0x000000000000794d */ /* 0x000fea0003800000 */
.L_x_3246:
        /* <DEDUP_REMOVED lines=13> */
.L_x_3963:


//--------------------- .text._ZN2at6native27unrolled_elementwise_kernelIZZNS0_61_GLOBAL__N__ae8afa13_23_FlattenIndicesKernel_cu_1520ed90_309421_flatten_indices_implINS2_18CUDAKernelLauncherEiLl8EEENS_6TensorERKS5_N3c108ArrayRefIlEEENKUlvE0_clEvEUllE_St5arrayIPcLm2EELi4E23TrivialOffsetCalculatorILi1EjESH_NS0_6memory12LoadWithCastILi1EEENSI_13StoreWithCastILi1EEEEEviT_T0_T2_T3_T4_T5_ --------------------------
	.section	.text._ZN2at6native27unrolled_elementwise_kernelIZZNS0_61_GLOBAL__N__ae8afa13_23_FlattenIndicesKernel_cu_1520ed90_309421_flatten_indices_implINS2_18CUDAKernelLauncherEiLl8EEENS_6TensorERKS5_N3c108ArrayRefIlEEENKUlvE0_clEvEUllE_St5arrayIPcLm2EELi4E23TrivialOffsetCalculatorILi1EjESH_NS0_6memory12LoadWithCastILi1EEENSI_13StoreWithCastILi1EEEEEviT_T0_T2_T3_T4_T5_,"ax",@progbits
	.align	128
        .global         _ZN2at6native27unrolled_elementwise_kernelIZZNS0_61_GLOBAL__N__ae8afa13_23_FlattenIndicesKernel_cu_1520ed90_309421_flatten_indices_implINS2_18CUDAKernelLauncherEiLl8EEENS_6TensorERKS5_N3c108ArrayRefIlEEENKUlvE0_clEvEUllE_St5arrayIPcLm2EELi4E23TrivialOffsetCalculatorILi1EjESH_NS0_6memory12LoadWithCastILi1EEENSI_13StoreWithCastILi1EEEEEviT_T0_T2_T3_T4_T5_
        .type           _ZN2at6native27unrolled_elementwise_kernelIZZNS0_61_GLOBAL__N__ae8afa13_23_FlattenIndicesKernel_cu_1520ed90_309421_flatten_indices_implINS2_18CUDAKernelLauncherEiLl8EEENS_6TensorERKS5_N3c108ArrayRefIlEEENKUlvE0_clEvEUllE_St5arrayIPcLm2EELi4E23TrivialOffsetCalculatorILi1EjESH_NS0_6memory12LoadWithCastILi1EEENSI_13StoreWithCastILi1EEEEEviT_T0_T2_T3_T4_T5_,@function
        .size           _ZN2at6native27unrolled_elementwise_kernelIZZNS0_61_GLOBAL__N__ae8afa13_23_FlattenIndicesKernel_cu_1520ed90_309421_flatten_indices_implINS2_18CUDAKernelLauncherEiLl8EEENS_6TensorERKS5_N3c108ArrayRefIlEEENKUlvE0_clEvEUllE_St5arrayIPcLm2EELi4E23TrivialOffsetCalculatorILi1EjESH_NS0_6memory12LoadWithCastILi1EEENSI_13StoreWithCastILi1EEEEEviT_T0_T2_T3_T4_T5_,(.L_x_3964 - _ZN2at6native27unrolled_elementwise_kernelIZZNS0_61_GLOBAL__N__ae8afa13_23_FlattenIndicesKernel_cu_1520ed90_309421_flatten_indices_implINS2_18CUDAKernelLauncherEiLl8EEENS_6TensorERKS5_N3c108ArrayRefIlEEENKUlvE0_clEvEUllE_St5arrayIPcLm2EELi4E23TrivialOffsetCalculatorILi1EjESH_NS0_6memory12LoadWithCastILi1EEENSI_13StoreWithCastILi1EEEEEviT_T0_T2_T3_T4_T5_)
        .other          _ZN2at6native27unrolled_elementwise_kernelIZZNS0_61_GLOBAL__N__ae8afa13_23_FlattenIndicesKernel_cu_1520ed90_309421_flatten_indices_implINS2_18CUDAKernelLauncherEiLl8EEENS_6TensorERKS5_N3c108ArrayRefIlEEENKUlvE0_clEvEUllE_St5arrayIPcLm2EELi4E23TrivialOffsetCalculatorILi1EjESH_NS0_6memory12LoadWithCastILi1EEENSI_13StoreWithCastILi1EEEEEviT_T0_T2_T3_T4_T5_,@"STO_CUDA_ENTRY STV_DEFAULT"
_ZN2at6native27unrolled_elementwise_kernelIZZNS0_61_GLOBAL__N__ae8afa13_23_FlattenIndicesKernel_cu_1520ed90_309421_flatten_indices_implINS2_18CUDAKernelLauncherEiLl8EEENS_6TensorERKS5_N3c108ArrayRefIlEEENKUlvE0_clEvEUllE_St5arrayIPcLm2EELi4E23TrivialOffsetCalculatorILi1EjESH_NS0_6memory12LoadWithCastILi1EEENSI_13StoreWithCastILi1EEEEEviT_T0_T2_T3_T4_T5_:
.text._ZN2at6native27unrolled_elementwise_kernelIZZNS0_61_GLOBAL__N__ae8afa13_23_FlattenIndicesKernel_cu_1520ed90_309421_flatten_indices_implINS2_18CUDAKernelLauncherEiLl8EEENS_6TensorERKS5_N3c108ArrayRefIlEEENKUlvE0_clEvEUllE_St5arrayIPcLm2EELi4E23TrivialOffsetCalculatorILi1EjESH_NS0_6memory12LoadWithCastILi1EEENSI_13StoreWithCastILi1EEEEEviT_T0_T2_T3_T4_T5_:
        /* <DEDUP_REMOVED lines=59> */
.L_x_3252:
[----:B------:R1:W5:Y:S01]  /*03b0*/  LDG.E.U8 R22, desc[UR36][R4.64] ;  /* 0x0000002404167981 */ /* 0x000362000c1e1100 */
[----:B------:R-:W-:Y:S01]  /*03c0*/  IMAD.MOV.U32 R23, RZ, RZ, RZ ;  /* 0x000000ffff177224 */ /* 0x000fe200078e00ff */
[----:B------:R-:W-:Y:S06]  /*03d0*/  BRA `(.L_x_3254) ;  /* 0x0000000c004c7947 */ /* 0x000fec0003800000 */
.L_x_3251:
        /* <DEDUP_REMOVED lines=8> */
.L_x_3256:
[----:B------:R-:W2:Y:S02]  /*0460*/  LDG.E R22, desc[UR36][R4.64] ;  /* 0x0000002404167981 */ /* 0x000ea4000c1e1900 */
[----:B--2---:R-:W-:Y:S01]  /*0470*/  SHF.R.S32.HI R23, RZ, 0x1f, R22 ;  /* 0x0000001fff177819 */ /* 0x004fe20000011416 */
[----:B------:R-:W-:Y:S06]  /*0480*/  BRA `(.L_x_3254) ;  /* 0x0000000c00207947 */ /* 0x000fec0003800000 */
.L_x_3255:
[----:B------:R-:W2:Y:S02]  /*0490*/  LDG.E.S16 R22, desc[UR36][R4.64] ;  /* 0x0000002404167981 */ /* 0x000ea4000c1e1700 */
[----:B--2---:R-:W-:Y:S01]  /*04a0*/  SHF.R.S32.HI R23, RZ, 0x1f, R22 ;  /* 0x0000001fff177819 */ /* 0x004fe20000011416 */
[----:B------:R-:W-:Y:S06]  /*04b0*/  BRA `(.L_x_3254) ;  /* 0x0000000c00147947 */ /* 0x000fec0003800000 */
.L_x_3250:
        /* <DEDUP_REMOVED lines=9> */
.L_x_3258:
[----:B------:R-:W2:Y:S02]  /*0550*/  LDG.E.U16 R4, desc[UR36][R4.64] ;  /* 0x0000002404047981 */ /* 0x000ea4000c1e1500 */
[----:B--2---:R-:W-:-:S06]  /*0560*/  HADD2.F32 R22, -RZ, R4.H0_H0 ;  /* 0x20000004ff167230 */ /* 0x004fcc0000004100 */
[----:B------:R-:W0:Y:S01]  /*0570*/  F2I.S64.TRUNC R22, R22 ;  /* 0x0000001600167311 */ /* 0x000e22000020d900 */
[----:B------:R-:W-:Y:S05]  /*0580*/  BRA `(.L_x_3254) ;  /* 0x0000000800e07947 */ /* 0x000fea0003800000 */
.L_x_3257:
        /* <DEDUP_REMOVED lines=9> */
.L_x_3260:
[----:B------:R-:W2:Y:S02]  /*0620*/  LDG.E.U16 R4, desc[UR36][R4.64] ;  /* 0x0000002404047981 */ /* 0x000ea4000c1e1500 */
[----:B--2---:R-:W-:-:S06]  /*0630*/  HADD2.F32 R22, -RZ, R4.H0_H0 ;  /* 0x20000004ff167230 */ /* 0x004fcc0000004100 */
[----:B------:R-:W4:Y:S01]  /*0640*/  F2I.S64.TRUNC R22, R22 ;  /* 0x0000001600167311 */ /* 0x000f22000020d900 */
[----:B------:R-:W-:Y:S05]  /*0650*/  BRA `(.L_x_3254) ;  /* 0x0000000800ac7947 */ /* 0x000fea0003800000 */
.L_x_3259:
[----:B------:R-:W2:Y:S02]  /*0660*/  LDG.E.64 R4, desc[UR36][R4.64] ;  /* 0x0000002404047981 */ /* 0x000ea4000c1e1b00 */
[----:B--2---:R2:W3:Y:S01]  /*0670*/  F2I.S64.F64.TRUNC R22, R4 ;  /* 0x0000000400167311 */ /* 0x0044e2000030d900 */
[----:B------:R-:W-:Y:S05]  /*0680*/  BRA `(.L_x_3254) ;  /* 0x0000000800a07947 */ /* 0x000fea0003800000 */
.L_x_3249:
        /* <DEDUP_REMOVED lines=13> */
.L_x_3263:
[----:B------:R-:W2:Y:S02]  /*0760*/  LDG.E.64 R4, desc[UR36][R4.64] ;  /* 0x0000002404047981 */ /* 0x000ea4000c1e1b00 */
[----:B--2---:R0:W1:Y:S01]  /*0770*/  F2I.S64.F64.TRUNC R22, R4 ;  /* 0x0000000400167311 */ /* 0x004062000030d900 */
[----:B------:R-:W-:Y:S05]  /*0780*/  BRA `(.L_x_3254) ;  /* 0x0000000800607947 */ /* 0x000fea0003800000 */
.L_x_3262:
        /* <DEDUP_REMOVED lines=27> */
.L_x_3265:
        /* <DEDUP_REMOVED lines=15> */
.L_x_3264:
[----:B------:R-:W2:Y:S02]  /*0a30*/  LDG.E.U16 R22, desc[UR36][R4.64] ;  /* 0x0000002404167981 */ /* 0x000ea4000c1e1500 */
[----:B--2---:R-:W-:-:S06]  /*0a40*/  IMAD.U32 R22, R22, 0x10000, RZ ;  /* 0x0001000016167824 */ /* 0x004fcc00078e00ff */
[----:B------:R-:W0:Y:S01]  /*0a50*/  F2I.S64.TRUNC R22, R22 ;  /* 0x0000001600167311 */ /* 0x000e22000020d900 */
[----:B------:R-:W-:Y:S05]  /*0a60*/  BRA `(.L_x_3254) ;  /* 0x0000000400a87947 */ /* 0x000fea0003800000 */
.L_x_3261:
        /* <DEDUP_REMOVED lines=11> */
.L_x_3268:
        /* <DEDUP_REMOVED lines=21> */
.L_x_3272:
[----:B------:R-:W-:Y:S05]  /*0c70*/  BSYNC B1 ;  /* 0x0000000000017941 */ /* 0x000fea0003800000 */
.L_x_3271:
[----:B------:R-:W-:Y:S01]  /*0c80*/  IMAD.SHL.U32 R3, R3, 0x100000, RZ ;  /* 0x0010000003037824 */ /* 0x000fe200078e00ff */
[----:B------:R-:W-:-:S04]  /*0c90*/  LEA R5, R0, 0x3b800000, 0x17 ;  /* 0x3b80000000057811 */ /* 0x000fc800078eb8ff */
[----:B------:R-:W-:-:S07]  /*0ca0*/  LOP3.LUT R22, R5, R3, R22, 0xfe, !PT ;  /* 0x0000000305167212 */ /* 0x000fce00078efe16 */
.L_x_3270:
[----:B------:R-:W-:Y:S05]  /*0cb0*/  BSYNC B0 ;  /* 0x0000000000007941 */ /* 0x000fea0003800000 */
.L_x_3269:
[----:B------:R-:W0:Y:S01]  /*0cc0*/  F2I.S64.TRUNC R22, R22 ;  /* 0x0000001600167311 */ /* 0x000e22000020d900 */
[----:B------:R-:W-:Y:S05]  /*0cd0*/  BRA `(.L_x_3254) ;  /* 0x00000004000c7947 */ /* 0x000fea0003800000 */
.L_x_3267:
        /* <DEDUP_REMOVED lines=21> */
.L_x_3276:
[----:B------:R-:W-:Y:S05]  /*0e30*/  BSYNC B1 ;  /* 0x0000000000017941 */ /* 0x000fea0003800000 */
.L_x_3275:
[----:B------:R-:W-:Y:S01]  /*0e40*/  IMAD.SHL.U32 R3, R3, 0x200000, RZ ;  /* 0x0020000003037824 */ /* 0x000fe200078e00ff */
[----:B------:R-:W-:-:S04]  /*0e50*/  LEA R5, R0, 0x37800000, 0x17 ;  /* 0x3780000000057811 */ /* 0x000fc800078eb8ff */
[----:B------:R-:W-:-:S07]  /*0e60*/  LOP3.LUT R22, R5, R3, R22, 0xfe, !PT ;  /* 0x0000000305167212 */ /* 0x000fce00078efe16 */
.L_x_3274:
[----:B------:R-:W-:Y:S05]  /*0e70*/  BSYNC B0 ;  /* 0x0000000000007941 */ /* 0x000fea0003800000 */
.L_x_3273:
[----:B------:R-:W0:Y:S01]  /*0e80*/  F2I.S64.TRUNC R22, R22 ;  /* 0x0000001600167311 */ /* 0x000e22000020d900 */
[----:B------:R-:W-:Y:S05]  /*0e90*/  BRA `(.L_x_3254) ;  /* 0x00000000009c7947 */ /* 0x000fea0003800000 */
.L_x_3266:
        /* <DEDUP_REMOVED lines=14> */
.L_x_3280:
[----:B------:R-:W-:Y:S05]  /*0f80*/  BSYNC B0 ;  /* 0x0000000000007941 */ /* 0x000fea0003800000 */
.L_x_3279:
[----:B------:R-:W0:Y:S01]  /*0f90*/  F2I.S64.TRUNC R22, R22 ;  /* 0x0000001600167311 */ /* 0x000e22000020d900 */
[----:B------:R-:W-:Y:S05]  /*0fa0*/  BRA `(.L_x_3254) ;  /* 0x0000000000587947 */ /* 0x000fea0003800000 */
.L_x_3253:
        /* <DEDUP_REMOVED lines=16> */
.L_x_3281:
[----:B------:R-:W-:Y:S01]  /*10b0*/  CS2R R22, SRZ ;  /* 0x0000000000167805 */ /* 0x000fe2000001ff00 */
[----:B------:R-:W-:Y:S06]  /*10c0*/  BRA `(.L_x_3254) ;  /* 0x0000000000107947 */ /* 0x000fec0003800000 */
.L_x_3278:
[----:B------:R0:W5:Y:S01]  /*10d0*/  LDG.E.64 R22, desc[UR36][R4.64] ;  /* 0x0000002404167981 */ /* 0x000162000c1e1b00 */
[----:B------:R-:W-:Y:S05]  /*10e0*/  BRA `(.L_x_3254) ;  /* 0x0000000000087947 */ /* 0x000fea0003800000 */
.L_x_3277:
[----:B------:R0:W5:Y:S01]  /*10f0*/  LDG.E R22, desc[UR36][R4.64] ;  /* 0x0000002404167981 */ /* 0x000162000c1e1900 */
[----:B------:R-:W-:-:S07]  /*1100*/  IMAD.MOV.U32 R23, RZ, RZ, RZ ;  /* 0x000000ffff177224 */ /* 0x000fce00078e00ff */
.L_x_3254:
[----:B------:R-:W2:Y:S02]  /*1110*/  S2R R28, SR_TID.X ;  /* 0x00000000001c7919 */ /* 0x000ea40000002100 */
[----:B--2---:R-:W-:-:S07]  /*1120*/  VIADD R28, R28, 0x80 ;  /* 0x000000801c1c7836 */ /* 0x004fce0000000000 */
.L_x_3248:
[----:B------:R-:W-:Y:S05]  /*1130*/  BSYNC B6 ;  /* 0x0000000000067941 */ /* 0x000fea0003800000 */
.L_x_3247:
        /* <DEDUP_REMOVED lines=24> */
.L_x_3287:
[----:B------:R0:W5:Y:S01]  /*12c0*/  LDG.E.U8 R24, desc[UR36][R4.64] ;  /* 0x0000002404187981 */ /* 0x000162000c1e1100 */
[----:B------:R-:W-:Y:S01]  /*12d0*/  IMAD.MOV.U32 R25, RZ, RZ, RZ ;  /* 0x000000ffff197224 */ /* 0x000fe200078e00ff */
[----:B------:R-:W-:Y:S06]  /*12e0*/  BRA `(.L_x_3289) ;  /* 0x0000000c00487947 */ /* 0x000fec0003800000 */
.L_x_3286:
        /* <DEDUP_REMOVED lines=8> */
.L_x_3291:
[----:B------:R-:W2:Y:S02]  /*1370*/  LDG.E R24, desc[UR36][R4.64] ;  /* 0x0000002404187981 */ /* 0x000ea4000c1e1900 */
[----:B--2---:R-:W-:Y:S01]  /*1380*/  SHF.R.S32.HI R25, RZ, 0x1f, R24 ;  /* 0x0000001fff197819 */ /* 0x004fe20000011418 */
[----:B------:R-:W-:Y:S06]  /*1390*/  BRA `(.L_x_3289) ;  /* 0x0000000c001c7947 */ /* 0x000fec0003800000 */
.L_x_3290:
[----:B------:R-:W2:Y:S02]  /*13a0*/  LDG.E.S16 R24, desc[UR36][R4.64] ;  /* 0x0000002404187981 */ /* 0x000ea4000c1e1700 */
[----:B--2---:R-:W-:Y:S01]  /*13b0*/  SHF.R.S32.HI R25, RZ, 0x1f, R24 ;  /* 0x0000001fff197819 */ /* 0x004fe20000011418 */
[----:B------:R-:W-:Y:S06]  /*13c0*/  BRA `(.L_x_3289) ;  /* 0x0000000c00107947 */ /* 0x000fec0003800000 */
.L_x_3285:
        /* <DEDUP_REMOVED lines=9> */
.L_x_3293:
[----:B------:R-:W2:Y:S02]  /*1460*/  LDG.E.U16 R4, desc[UR36][R4.64] ;  /* 0x0000002404047981 */ /* 0x000ea4000c1e1500 */
[----:B--2---:R-:W-:-:S06]  /*1470*/  HADD2.F32 R24, -RZ, R4.H0_H0 ;  /* 0x20000004ff187230 */ /* 0x004fcc0000004100 */
[----:B------:R-:W0:Y:S01]  /*1480*/  F2I.S64.TRUNC R24, R24 ;  /* 0x0000001800187311 */ /* 0x000e22000020d900 */
[----:B------:R-:W-:Y:S05]  /*1490*/  BRA `(.L_x_3289) ;  /* 0x0000000800dc7947 */ /* 0x000fea0003800000 */
.L_x_3292:
        /* <DEDUP_REMOVED lines=9> */
.L_x_3295:
[----:B------:R-:W2:Y:S02]  /*1530*/  LDG.E.U16 R4, desc[UR36][R4.64] ;  /* 0x0000002404047981 */ /* 0x000ea4000c1e1500 */
[----:B--2---:R-:W-:-:S06]  /*1540*/  HADD2.F32 R24, -RZ, R4.H0_H0 ;  /* 0x20000004ff187230 */ /* 0x004fcc0000004100 */
[----:B------:R-:W0:Y:S01]  /*1550*/  F2I.S64.TRUNC R24, R24 ;  /* 0x0000001800187311 */ /* 0x000e22000020d900 */
[----:B------:R-:W-:Y:S05]  /*1560*/  BRA `(.L_x_3289) ;  /* 0x0000000800a87947 */ /* 0x000fea0003800000 */
.L_x_3294:
[----:B------:R-:W2:Y:S02]  /*1570*/  LDG.E.64 R4, desc[UR36][R4.64] ;  /* 0x0000002404047981 */ /* 0x000ea4000c1e1b00 */
[----:B--2---:R0:W1:Y:S01]  /*1580*/  F2I.S64.F64.TRUNC R24, R4 ;  /* 0x0000000400187311 */ /* 0x004062000030d900 */
[----:B------:R-:W-:Y:S05]  /*1590*/  BRA `(.L_x_3289) ;  /* 0x00000008009c7947 */ /* 0x000fea0003800000 */
.L_x_3284:
        /* <DEDUP_REMOVED lines=13> */
.L_x_3298:
[----:B------:R-:W2:Y:S02]  /*1670*/  LDG.E.64 R4, desc[UR36][R4.64] ;  /* 0x0000002404047981 */ /* 0x000ea4000c1e1b00 */
[----:B--2---:R0:W1:Y:S01]  /*1680*/  F2I.S64.F64.TRUNC R24, R4 ;  /* 0x0000000400187311 */ /* 0x004062000030d900 */
[----:B------:R-:W-:Y:S05]  /*1690*/  BRA `(.L_x_3289) ;  /* 0x00000008005c7947 */ /* 0x000fea0003800000 */
.L_x_3297:
        /* <DEDUP_REMOVED lines=27> */
.L_x_3300:
        /* <DEDUP_REMOVED lines=14> */
.L_x_3299:
[----:B------:R-:W2:Y:S02]  /*1930*/  LDG.E.U16 R24, desc[UR36][R4.64] ;  /* 0x0000002404187981 */ /* 0x000ea4000c1e1500 */
[----:B--2---:R-:W-:-:S06]  /*1940*/  IMAD.U32 R24, R24, 0x10000, RZ ;  /* 0x0001000018187824 */ /* 0x004fcc00078e00ff */
[----:B------:R-:W0:Y:S01]  /*1950*/  F2I.S64.TRUNC R24, R24 ;  /* 0x0000001800187311 */ /* 0x000e22000020d900 */
[----:B------:R-:W-:Y:S05]  /*1960*/  BRA `(.L_x_3289) ;  /* 0x0000000400a87947 */ /* 0x000fea0003800000 */
.L_x_3296:
        /* <DEDUP_REMOVED lines=11> */
.L_x_3303:
        /* <DEDUP_REMOVED lines=21> */
.L_x_3307:
[----:B------:R-:W-:Y:S05]  /*1b70*/  BSYNC B1 ;  /* 0x0000000000017941 */ /* 0x000fea0003800000 */
.L_x_3306:
[----:B------:R-:W-:Y:S01]  /*1b80*/  IMAD.SHL.U32 R3, R3, 0x100000, RZ ;  /* 0x0010000003037824 */ /* 0x000fe200078e00ff */
[----:B------:R-:W-:-:S04]  /*1b90*/  LEA R5, R0, 0x3b800000, 0x17 ;  /* 0x3b80000000057811 */ /* 0x000fc800078eb8ff */
[----:B------:R-:W-:-:S07]  /*1ba0*/  LOP3.LUT R24, R5, R3, R24, 0xfe, !PT ;  /* 0x0000000305187212 */ /* 0x000fce00078efe18 */
.L_x_3305:
[----:B------:R-:W-:Y:S05]  /*1bb0*/  BSYNC B0 ;  /* 0x0000000000007941 */ /* 0x000fea0003800000 */
.L_x_3304:
[----:B------:R-:W0:Y:S01]  /*1bc0*/  F2I.S64.TRUNC R24, R24 ;  /* 0x0000001800187311 */ /* 0x000e22000020d900 */
[----:B------:R-:W-:Y:S05]  /*1bd0*/  BRA `(.L_x_3289) ;  /* 0x00000004000c7947 */ /* 0x000fea0003800000 */
.L_x_3302:
        /* <DEDUP_REMOVED lines=21> */
.L_x_3311:
[----:B------:R-:W-:Y:S05]  /*1d30*/  BSYNC B1 ;  /* 0x0000000000017941 */ /* 0x000fea0003800000 */
.L_x_3310:
[----:B------:R-:W-:Y:S01]  /*1d40*/  IMAD.SHL.U32 R3, R3, 0x200000, RZ ;  /* 0x0020000003037824 */ /* 0x000fe200078e00ff */
[----:B------:R-:W-:-:S04]  /*1d50*/  LEA R5, R0, 0x37800000, 0x17 ;  /* 0x3780000000057811 */ /* 0x000fc800078eb8ff */
[----:B------:R-:W-:-:S07]  /*1d60*/  LOP3.LUT R24, R5, R3, R24, 0xfe, !PT ;  /* 0x0000000305187212 */ /* 0x000fce00078efe18 */
.L_x_3309:
[----:B------:R-:W-:Y:S05]  /*1d70*/  BSYNC B0 ;  /* 0x0000000000007941 */ /* 0x000fea0003800000 */
.L_x_3308:
[----:B------:R-:W0:Y:S01]  /*1d80*/  F2I.S64.TRUNC R24, R24 ;  /* 0x0000001800187311 */ /* 0x000e22000020d900 */
[----:B------:R-:W-:Y:S05]  /*1d90*/  BRA `(.L_x_3289) ;  /* 0x00000000009c7947 */ /* 0x000fea0003800000 */
.L_x_3301:
        /* <DEDUP_REMOVED lines=14> */
.L_x_3315:
[----:B------:R-:W-:Y:S05]  /*1e80*/  BSYNC B0 ;  /* 0x0000000000007941 */ /* 0x000fea0003800000 */
.L_x_3314:
[----:B------:R-:W0:Y:S01]  /*1e90*/  F2I.S64.TRUNC R24, R24 ;  /* 0x0000001800187311 */ /* 0x000e22000020d900 */
[----:B------:R-:W-:Y:S05]  /*1ea0*/  BRA `(.L_x_3289) ;  /* 0x0000000000587947 */ /* 0x000fea0003800000 */
.L_x_3288:
        /* <DEDUP_REMOVED lines=16> */
.L_x_3316:
[----:B------:R-:W-:Y:S01]  /*1fb0*/  CS2R R24, SRZ ;  /* 0x0000000000187805 */ /* 0x000fe2000001ff00 */
[----:B------:R-:W-:Y:S06]  /*1fc0*/  BRA `(.L_x_3289) ;  /* 0x0000000000107947 */ /* 0x000fec0003800000 */
.L_x_3313:
[----:B------:R0:W5:Y:S01]  /*1fd0*/  LDG.E.64 R24, desc[UR36][R4.64] ;  /* 0x0000002404187981 */ /* 0x000162000c1e1b00 */
[----:B------:R-:W-:Y:S05]  /*1fe0*/  BRA `(.L_x_3289) ;  /* 0x0000000000087947 */ /* 0x000fea0003800000 */
.L_x_3312:
[----:B------:R0:W5:Y:S01]  /*1ff0*/  LDG.E R24, desc[UR36][R4.64] ;  /* 0x0000002404187981 */ /* 0x000162000c1e1900 */
[----:B------:R-:W-:-:S07]  /*2000*/  IMAD.MOV.U32 R25, RZ, RZ, RZ ;  /* 0x000000ffff197224 */ /* 0x000fce00078e00ff */
.L_x_3289:
[----:B------:R-:W-:-:S07]  /*2010*/  VIADD R28, R28, 0x80 ;  /* 0x000000801c1c7836 */ /* 0x000fce0000000000 */
.L_x_3283:
[----:B------:R-:W-:Y:S05]  /*2020*/  BSYNC B6 ;  /* 0x0000000000067941 */ /* 0x000fea0003800000 */
.L_x_3282:
        /* <DEDUP_REMOVED lines=26> */
.L_x_3322:
[----:B------:R0:W5:Y:S01]  /*21d0*/  LDG.E.U8 R16, desc[UR36][R4.64] ;  /* 0x0000002404107981 */ /* 0x000162000c1e1100 */
[----:B------:R-:W-:Y:S01]  /*21e0*/  IMAD.MOV.U32 R17, RZ, RZ, RZ ;  /* 0x000000ffff117224 */ /* 0x000fe200078e00ff */
[----:B------:R-:W-:Y:S06]  /*21f0*/  BRA `(.L_x_3324) ;  /* 0x0000000c00487947 */ /* 0x000fec0003800000 */
.L_x_3321:
        /* <DEDUP_REMOVED lines=8> */
.L_x_3326:
[----:B------:R-:W2:Y:S02]  /*2280*/  LDG.E R16, desc[UR36][R4.64] ;  /* 0x0000002404107981 */ /* 0x000ea4000c1e1900 */
[----:B--2---:R-:W-:Y:S01]  /*2290*/  SHF.R.S32.HI R17, RZ, 0x1f, R16 ;  /* 0x0000001fff117819 */ /* 0x004fe20000011410 */
[----:B------:R-:W-:Y:S06]  /*22a0*/  BRA `(.L_x_3324) ;  /* 0x0000000c001c7947 */ /* 0x000fec0003800000 */
.L_x_3325:
[----:B------:R-:W2:Y:S02]  /*22b0*/  LDG.E.S16 R16, desc[UR36][R4.64] ;  /* 0x0000002404107981 */ /* 0x000ea4000c1e1700 */
[----:B--2---:R-:W-:Y:S01]  /*22c0*/  SHF.R.S32.HI R17, RZ, 0x1f, R16 ;  /* 0x0000001fff117819 */ /* 0x004fe20000011410 */
[----:B------:R-:W-:Y:S06]  /*22d0*/  BRA `(.L_x_3324) ;  /* 0x0000000c00107947 */ /* 0x000fec0003800000 */
.L_x_3320:
        /* <DEDUP_REMOVED lines=9> */
.L_x_3328:
[----:B------:R-:W2:Y:S02]  /*2370*/  LDG.E.U16 R4, desc[UR36][R4.64] ;  /* 0x0000002404047981 */ /* 0x000ea4000c1e1500 */
[----:B--2---:R-:W-:-:S06]  /*2380*/  HADD2.F32 R16, -RZ, R4.H0_H0 ;  /* 0x20000004ff107230 */ /* 0x004fcc0000004100 */
[----:B------:R-:W0:Y:S01]  /*2390*/  F2I.S64.TRUNC R16, R16 ;  /* 0x0000001000107311 */ /* 0x000e22000020d900 */
[----:B------:R-:W-:Y:S05]  /*23a0*/  BRA `(.L_x_3324) ;  /* 0x0000000800dc7947 */ /* 0x000fea0003800000 */
.L_x_3327:
        /* <DEDUP_REMOVED lines=9> */
.L_x_3330:
[----:B------:R-:W2:Y:S02]  /*2440*/  LDG.E.U16 R4, desc[UR36][R4.64] ;  /* 0x0000002404047981 */ /* 0x000ea4000c1e1500 */
[----:B--2---:R-:W-:-:S06]  /*2450*/  HADD2.F32 R16, -RZ, R4.H0_H0 ;  /* 0x20000004ff107230 */ /* 0x004fcc0000004100 */
[----:B------:R-:W0:Y:S01]  /*2460*/  F2I.S64.TRUNC R16, R16 ;  /* 0x0000001000107311 */ /* 0x000e22000020d900 */
[----:B------:R-:W-:Y:S05]  /*2470*/  BRA `(.L_x_3324) ;  /* 0x0000000800a87947 */ /* 0x000fea0003800000 */
.L_x_3329:
[----:B------:R-:W2:Y:S02]  /*2480*/  LDG.E.64 R4, desc[UR36][R4.64] ;  /* 0x0000002404047981 */ /* 0x000ea4000c1e1b00 */
[----:B--2---:R0:W1:Y:S01]  /*2490*/  F2I.S64.F64.TRUNC R16, R4 ;  /* 0x0000000400107311 */ /* 0x004062000030d900 */
[----:B------:R-:W-:Y:S05]  /*24a0*/  BRA `(.L_x_3324) ;  /* 0x00000008009c7947 */ /* 0x000fea0003800000 */
.L_x_3319:
        /* <DEDUP_REMOVED lines=13> */
.L_x_3333:
[----:B------:R-:W2:Y:S02]  /*2580*/  LDG.E.64 R4, desc[UR36][R4.64] ;  /* 0x0000002404047981 */ /* 0x000ea4000c1e1b00 */
[----:B--2---:R0:W1:Y:S01]  /*2590*/  F2I.S64.F64.TRUNC R16, R4 ;  /* 0x0000000400107311 */ /* 0x004062000030d900 */
[----:B------:R-:W-:Y:S05]  /*25a0*/  BRA `(.L_x_3324) ;  /* 0x00000008005c7947 */ /* 0x000fea0003800000 */
.L_x_3332:
        /* <DEDUP_REMOVED lines=27> */
.L_x_3335:
        /* <DEDUP_REMOVED lines=14> */
.L_x_3334:
[----:B------:R-:W2:Y:S02]  /*2840*/  LDG.E.U16 R16, desc[UR36][R4.64] ;  /* 0x0000002404107981 */ /* 0x000ea4000c1e1500 */
[----:B--2---:R-:W-:-:S06]  /*2850*/  IMAD.U32 R16, R16, 0x10000, RZ ;  /* 0x0001000010107824 */ /* 0x004fcc00078e00ff */
[----:B------:R-:W0:Y:S01]  /*2860*/  F2I.S64.TRUNC R16, R16 ;  /* 0x0000001000107311 */ /* 0x000e22000020d900 */
[----:B------:R-:W-:Y:S05]  /*2870*/  BRA `(.L_x_3324) ;  /* 0x0000000400a87947 */ /* 0x000fea0003800000 */
.L_x_3331:
        /* <DEDUP_REMOVED lines=11> */
.L_x_3338:
        /* <DEDUP_REMOVED lines=21> */
.L_x_3342:
[----:B------:R-:W-:Y:S05]  /*2a80*/  BSYNC B1 ;  /* 0x0000000000017941 */ /* 0x000fea0003800000 */
.L_x_3341:
[----:B------:R-:W-:Y:S01]  /*2a90*/  IMAD.SHL.U32 R2, R2, 0x100000, RZ ;  /* 0x0010000002027824 */ /* 0x000fe200078e00ff */
[----:B------:R-:W-:-:S04]  /*2aa0*/  LEA R3, R0, 0x3b800000, 0x17 ;  /* 0x3b80000000037811 */ /* 0x000fc800078eb8ff */
[----:B------:R-:W-:-:S07]  /*2ab0*/  LOP3.LUT R16, R3, R2, R16, 0xfe, !PT ;  /* 0x0000000203107212 */ /* 0x000fce00078efe10 */
.L_x_3340:
[----:B------:R-:W-:Y:S05]  /*2ac0*/  BSYNC B0 ;  /* 0x0000000000007941 */ /* 0x000fea0003800000 */
.L_x_3339:
[----:B------:R-:W1:Y:S01]  /*2ad0*/  F2I.S64.TRUNC R16, R16 ;  /* 0x0000001000107311 */ /* 0x000e62000020d900 */
[----:B------:R-:W-:Y:S05]  /*2ae0*/  BRA `(.L_x_3324) ;  /* 0x00000004000c7947 */ /* 0x000fea0003800000 */
.L_x_3337:
        /* <DEDUP_REMOVED lines=21> */
.L_x_3346:
[----:B------:R-:W-:Y:S05]  /*2c40*/  BSYNC B1 ;  /* 0x0000000000017941 */ /* 0x000fea0003800000 */
.L_x_3345:
[----:B------:R-:W-:Y:S01]  /*2c50*/  IMAD.SHL.U32 R2, R2, 0x200000, RZ ;  /* 0x0020000002027824 */ /* 0x000fe200078e00ff */
[----:B------:R-:W-:-:S04]  /*2c60*/  LEA R3, R0, 0x37800000, 0x17 ;  /* 0x3780000000037811 */ /* 0x000fc800078eb8ff */
[----:B------:R-:W-:-:S07]  /*2c70*/  LOP3.LUT R16, R3, R2, R16, 0xfe, !PT ;  /* 0x0000000203107212 */ /* 0x000fce00078efe10 */
.L_x_3344:
[----:B------:R-:W-:Y:S05]  /*2c80*/  BSYNC B0 ;  /* 0x0000000000007941 */ /* 0x000fea0003800000 */
.L_x_3343:
[----:B------:R-:W2:Y:S01]  /*2c90*/  F2I.S64.TRUNC R16, R16 ;  /* 0x0000001000107311 */ /* 0x000ea2000020d900 */
[----:B------:R-:W-:Y:S05]  /*2ca0*/  BRA `(.L_x_3324) ;  /* 0x00000000009c7947 */ /* 0x000fea0003800000 */
.L_x_3336:
        /* <DEDUP_REMOVED lines=14> */
.L_x_3350:
[----:B------:R-:W-:Y:S05]  /*2d90*/  BSYNC B0 ;  /* 0x0000000000007941 */ /* 0x000fea0003800000 */
.L_x_3349:
[----:B------:R-:W0:Y:S01]  /*2da0*/  F2I.S64.TRUNC R16, R16 ;  /* 0x0000001000107311 */ /* 0x000e22000020d900 */
[----:B------:R-:W-:Y:S05]  /*2db0*/  BRA `(.L_x_3324) ;  /* 0x0000000000587947 */ /* 0x000fea0003800000 */
.L_x_3323:
        /* <DEDUP_REMOVED lines=16> */
.L_x_3351:
[----:B------:R-:W-:Y:S01]  /*2ec0*/  CS2R R16, SRZ ;  /* 0x0000000000107805 */ /* 0x000fe2000001ff00 */
[----:B------:R-:W-:Y:S06]  /*2ed0*/  BRA `(.L_x_3324) ;  /* 0x0000000000107947 */ /* 0x000fec0003800000 */
.L_x_3348:
[----:B------:R0:W5:Y:S01]  /*2ee0*/  LDG.E.64 R16, desc[UR36][R4.64] ;  /* 0x0000002404107981 */ /* 0x000162000c1e1b00 */
[----:B------:R-:W-:Y:S05]  /*2ef0*/  BRA `(.L_x_3324) ;  /* 0x0000000000087947 */ /* 0x000fea0003800000 */
.L_x_3347:
[----:B------:R0:W5:Y:S01]  /*2f00*/  LDG.E R16, desc[UR36][R4.64] ;  /* 0x0000002404107981 */ /* 0x000162000c1e1900 */
[----:B------:R-:W-:-:S07]  /*2f10*/  IMAD.MOV.U32 R17, RZ, RZ, RZ ;  /* 0x000000ffff117224 */ /* 0x000fce00078e00ff */
.L_x_3324:
[----:B------:R-:W-:-:S07]  /*2f20*/  VIADD R28, R28, 0x80 ;  /* 0x000000801c1c7836 */ /* 0x000fce0000000000 */
.L_x_3318:
[----:B------:R-:W-:Y:S05]  /*2f30*/  BSYNC B6 ;  /* 0x0000000000067941 */ /* 0x000fea0003800000 */
.L_x_3317:
        /* <DEDUP_REMOVED lines=24> */
.L_x_3357:
[----:B------:R0:W5:Y:S01]  /*30c0*/  LDG.E.U8 R18, desc[UR36][R2.64] ;  /* 0x0000002402127981 */ /* 0x000162000c1e1100 */
[----:B------:R-:W-:Y:S01]  /*30d0*/  IMAD.MOV.U32 R19, RZ, RZ, RZ ;  /* 0x000000ffff137224 */ /* 0x000fe200078e00ff */
[----:B------:R-:W-:Y:S06]  /*30e0*/  BRA `(.L_x_3353) ;  /* 0x0000000c00447947 */ /* 0x000fec0003800000 */
.L_x_3356:
        /* <DEDUP_REMOVED lines=8> */
.L_x_3360:
[----:B------:R-:W2:Y:S02]  /*3170*/  LDG.E R18, desc[UR36][R2.64] ;  /* 0x0000002402127981 */ /* 0x000ea4000c1e1900 */
[----:B--2---:R-:W-:Y:S01]  /*3180*/  SHF.R.S32.HI R19, RZ, 0x1f, R18 ;  /* 0x0000001fff137819 */ /* 0x004fe20000011412 */
[----:B------:R-:W-:Y:S06]  /*3190*/  BRA `(.L_x_3353) ;  /* 0x0000000c00187947 */ /* 0x000fec0003800000 */
.L_x_3359:
[----:B------:R-:W2:Y:S02]  /*31a0*/  LDG.E.S16 R18, desc[UR36][R2.64] ;  /* 0x0000002402127981 */ /* 0x000ea4000c1e1700 */
[----:B--2---:R-:W-:Y:S01]  /*31b0*/  SHF.R.S32.HI R19, RZ, 0x1f, R18 ;  /* 0x0000001fff137819 */ /* 0x004fe20000011412 */
[----:B------:R-:W-:Y:S06]  /*31c0*/  BRA `(.L_x_3353) ;  /* 0x0000000c000c7947 */ /* 0x000fec0003800000 */
.L_x_3355:
        /* <DEDUP_REMOVED lines=9> */
.L_x_3362:
[----:B------:R-:W2:Y:S02]  /*3260*/  LDG.E.U16 R2, desc[UR36][R2.64] ;  /* 0x0000002402027981 */ /* 0x000ea4000c1e1500 */
[----:B--2---:R-:W-:-:S06]  /*3270*/  HADD2.F32 R18, -RZ, R2.H0_H0 ;  /* 0x20000002ff127230 */ /* 0x004fcc0000004100 */
[----:B------:R-:W0:Y:S01]  /*3280*/  F2I.S64.TRUNC R18, R18 ;  /* 0x0000001200127311 */ /* 0x000e22000020d900 */
[----:B------:R-:W-:Y:S05]  /*3290*/  BRA `(.L_x_3353) ;  /* 0x0000000800d87947 */ /* 0x000fea0003800000 */
.L_x_3361:
        /* <DEDUP_REMOVED lines=9> */
.L_x_3364:
[----:B------:R-:W2:Y:S02]  /*3330*/  LDG.E.U16 R2, desc[UR36][R2.64] ;  /* 0x0000002402027981 */ /* 0x000ea4000c1e1500 */
[----:B--2---:R-:W-:-:S06]  /*3340*/  HADD2.F32 R18, -RZ, R2.H0_H0 ;  /* 0x20000002ff127230 */ /* 0x004fcc0000004100 */
[----:B------:R-:W0:Y:S01]  /*3350*/  F2I.S64.TRUNC R18, R18 ;  /* 0x0000001200127311 */ /* 0x000e22000020d900 */
[----:B------:R-:W-:Y:S05]  /*3360*/  BRA `(.L_x_3353) ;  /* 0x0000000800a47947 */ /* 0x000fea0003800000 */
.L_x_3363:
[----:B------:R-:W2:Y:S02]  /*3370*/  LDG.E.64 R2, desc[UR36][R2.64] ;  /* 0x0000002402027981 */ /* 0x000ea4000c1e1b00 */
[----:B--2---:R0:W1:Y:S01]  /*3380*/  F2I.S64.F64.TRUNC R18, R2 ;  /* 0x0000000200127311 */ /* 0x004062000030d900 */
[----:B------:R-:W-:Y:S05]  /*3390*/  BRA `(.L_x_3353) ;  /* 0x0000000800987947 */ /* 0x000fea0003800000 */
.L_x_3354:
        /* <DEDUP_REMOVED lines=13> */
.L_x_3367:
[----:B------:R-:W2:Y:S02]  /*3470*/  LDG.E.64 R2, desc[UR36][R2.64] ;  /* 0x0000002402027981 */ /* 0x000ea4000c1e1b00 */
[----:B--2---:R0:W1:Y:S01]  /*3480*/  F2I.S64.F64.TRUNC R18, R2 ;  /* 0x0000000200127311 */ /* 0x004062000030d900 */
[----:B------:R-:W-:Y:S05]  /*3490*/  BRA `(.L_x_3353) ;  /* 0x0000000800587947 */ /* 0x000fea0003800000 */
.L_x_3366:
        /* <DEDUP_REMOVED lines=27> */
.L_x_3369:
        /* <DEDUP_REMOVED lines=14> */
.L_x_3368:
[----:B------:R-:W2:Y:S02]  /*3730*/  LDG.E.U16 R18, desc[UR36][R2.64] ;  /* 0x0000002402127981 */ /* 0x000ea4000c1e1500 */
[----:B--2---:R-:W-:-:S06]  /*3740*/  IMAD.U32 R18, R18, 0x10000, RZ ;  /* 0x0001000012127824 */ /* 0x004fcc00078e00ff */
[----:B------:R-:W0:Y:S01]  /*3750*/  F2I.S64.TRUNC R18, R18 ;  /* 0x0000001200127311 */ /* 0x000e22000020d900 */
[----:B------:R-:W-:Y:S05]  /*3760*/  BRA `(.L_x_3353) ;  /* 0x0000000400a47947 */ /* 0x000fea0003800000 */
.L_x_3365:
        /* <DEDUP_REMOVED lines=11> */
.L_x_3372:
        /* <DEDUP_REMOVED lines=21> */
.L_x_3376:
[----:B------:R-:W-:Y:S05]  /*3970*/  BSYNC B1 ;  /* 0x0000000000017941 */ /* 0x000fea0003800000 */
.L_x_3375:
[----:B------:R-:W-:Y:S01]  /*3980*/  IMAD.SHL.U32 R2, R2, 0x100000, RZ ;  /* 0x0010000002027824 */ /* 0x000fe200078e00ff */
[----:B------:R-:W-:-:S04]  /*3990*/  LEA R3, R0, 0x3b800000, 0x17 ;  /* 0x3b80000000037811 */ /* 0x000fc800078eb8ff */
[----:B------:R-:W-:-:S07]  /*39a0*/  LOP3.LUT R18, R3, R2, R18, 0xfe, !PT ;  /* 0x0000000203127212 */ /* 0x000fce00078efe12 */
.L_x_3374:
[----:B------:R-:W-:Y:S05]  /*39b0*/  BSYNC B0 ;  /* 0x0000000000007941 */ /* 0x000fea0003800000 */
.L_x_3373:
[----:B------:R-:W0:Y:S01]  /*39c0*/  F2I.S64.TRUNC R18, R18 ;  /* 0x0000001200127311 */ /* 0x000e22000020d900 */
[----:B------:R-:W-:Y:S05]  /*39d0*/  BRA `(.L_x_3353) ;  /* 0x0000000400087947 */ /* 0x000fea0003800000 */
.L_x_3371:
        /* <DEDUP_REMOVED lines=21> */
.L_x_3380:
[----:B------:R-:W-:Y:S05]  /*3b30*/  BSYNC B1 ;  /* 0x0000000000017941 */ /* 0x000fea0003800000 */
.L_x_3379:
[----:B------:R-:W-:Y:S01]  /*3b40*/  IMAD.SHL.U32 R2, R2, 0x200000, RZ ;  /* 0x0020000002027824 */ /* 0x000fe200078e00ff */
[----:B------:R-:W-:-:S04]  /*3b50*/  LEA R3, R0, 0x37800000, 0x17 ;  /* 0x3780000000037811 */ /* 0x000fc800078eb8ff */
[----:B------:R-:W-:-:S07]  /*3b60*/  LOP3.LUT R18, R3, R2, R18, 0xfe, !PT ;  /* 0x0000000203127212 */ /* 0x000fce00078efe12 */
.L_x_3378:
[----:B------:R-:W-:Y:S05]  /*3b70*/  BSYNC B0 ;  /* 0x0000000000007941 */ /* 0x000fea0003800000 */
.L_x_3377:
[----:B------:R-:W0:Y:S01]  /*3b80*/  F2I.S64.TRUNC R18, R18 ;  /* 0x0000001200127311 */ /* 0x000e22000020d900 */
[----:B------:R-:W-:Y:S05]  /*3b90*/  BRA `(.L_x_3353) ;  /* 0x0000000000987947 */ /* 0x000fea0003800000 */
.L_x_3370:
        /* <DEDUP_REMOVED lines=14> */
.L_x_3384:
[----:B------:R-:W-:Y:S05]  /*3c80*/  BSYNC B0 ;  /* 0x0000000000007941 */ /* 0x000fea0003800000 */
.L_x_3383:
[----:B------:R-:W0:Y:S01]  /*3c90*/  F2I.S64.TRUNC R18, R18 ;  /* 0x0000001200127311 */ /* 0x000e22000020d900 */
[----:B------:R-:W-:Y:S05]  /*3ca0*/  BRA `(.L_x_3353) ;  /* 0x0000000000547947 */ /* 0x000fea0003800000 */
.L_x_3358:
        /* <DEDUP_REMOVED lines=16> */
.L_x_3385:
[----:B------:R-:W-:Y:S05]  /*3db0*/  BRA `(.L_x_3353) ;  /* 0x0000000000107947 */ /* 0x000fea0003800000 */
.L_x_3382:
[----:B------:R0:W5:Y:S01]  /*3dc0*/  LDG.E.64 R18, desc[UR36][R2.64] ;  /* 0x0000002402127981 */ /* 0x000162000c1e1b00 */
[----:B------:R-:W-:Y:S05]  /*3dd0*/  BRA `(.L_x_3353) ;  /* 0x0000000000087947 */ /* 0x000fea0003800000 */
.L_x_3381:
[----:B------:R0:W5:Y:S01]  /*3de0*/  LDG.E R18, desc[UR36][R2.64] ;  /* 0x0000002402127981 */ /* 0x000162000c1e1900 */
[----:B------:R-:W-:-:S07]  /*3df0*/  IMAD.MOV.U32 R19, RZ, RZ, RZ ;  /* 0x000000ffff137224 */ /* 0x000fce00078e00ff */
.L_x_3353:
[----:B------:R-:W-:Y:S05]  /*3e00*/  BSYNC B6 ;  /* 0x0000000000067941 */ /* 0x000fea0003800000 */
.L_x_3352:
[----:B0-----:R-:W0:Y:S01]  /*3e10*/  S2R R2, SR_TID.X ;  /* 0x0000000000027919 */ /* 0x001e220000002100 */
[----:B------:R-:W2:Y:S01]  /*3e20*/  LDC R3, c[0x0][0x210] ;  /* 0x00008400ff037b82 */ /* 0x000ea20000000800 */
[----:B------:R-:W-:Y:S07]  /*3e30*/  BSSY B1, `(.L_x_3386) ;  /* 0x000017c000017945 */ /* 0x000fee0003800000 */
[----:B-1----:R-:W1:Y:S01]  /*3e40*/  LDC.64 R4, c[0x0][0x228] ;  /* 0x00008a00ff047b82 */ /* 0x002e620000000a00 */
[----:B--2---:R-:W-:-:S05]  /*3e50*/  IMAD R7, R26, -0x200, R3 ;  /* 0xfffffe001a077824 */ /* 0x004fca00078e0203 */
[----:B0-----:R-:W-:Y:S02]  /*3e60*/  ISETP.GE.AND P1, PT, R2, R7, PT ;  /* 0x000000070200720c */ /* 0x001fe40003f26270 */
[----:B-1----:R-:W-:-:S04]  /*3e70*/  IADD3 R0, P0, R4, -0x1, RZ ;  /* 0xffffffff04007810 */ /* 0x002fc80007f1e0ff */
[----:B------:R-:W-:-:S07]  /*3e80*/  IADD3.X R6, R5, -0x1, RZ, P0, !PT ;  /* 0xffffffff05067810 */ /* 0x000fce00007fe4ff */
[----:B------:R-:W-:Y:S05]  /*3e90*/  @P1 BRA `(.L_x_3387) ;  /* 0x0000001400d41947 */ /* 0x000fea0003800000 */
[----:B------:R-:W-:Y:S01]  /*3ea0*/  ISETP.GE.U32.AND P0, PT, R4, 0x1, PT ;  /* 0x000000010400780c */ /* 0x000fe20003f06070 */
[----:B------:R-:W-:Y:S01]  /*3eb0*/  ULDC.64 UR4, c[0x0][0x220] ;  /* 0x0000880000047ab9 */ /* 0x000fe20000000a00 */
[----:B------:R-:W-:Y:S01]  /*3ec0*/  CS2R R30, SRZ ;  /* 0x00000000001e7805 */ /* 0x000fe2000001ff00 */
[----:B---345:R-:W-:Y:S01]  /*3ed0*/  IMAD R7, R23, UR4, RZ ;  /* 0x0000000417077c24 */ /* 0x038fe2000f8e02ff */
        /* <DEDUP_REMOVED lines=33> */
.L_x_3391:
[----:B------:R-:W-:Y:S01]  /*40f0*/  IMAD.U32 R32, R0, 0x8, R1 ;  /* 0x0000000800207824 */ /* 0x000fe200078e0001 */
[----:B------:R0:W2:Y:S04]  /*4100*/  LDG.E R33, desc[UR36][R14.64] ;  /* 0x000000240e217981 */ /* 0x0000a8000c1e1900 */
[----:B------:R-:W3:Y:S04]  /*4110*/  LDL.64 R20, [R32+0x18] ;  /* 0x0000180020147983 */ /* 0x000ee80000100a00 */
[----:B------:R-:W4:Y:S01]  /*4120*/  LDL.64 R28, [R32+0x20] ;  /* 0x00002000201c7983 */ /* 0x000f220000100a00 */
[----:B0-----:R-:W-:-:S05]  /*4130*/  IADD3 R14, P2, R14, R22, RZ ;  /* 0x000000160e0e7210 */ /* 0x001fca0007f5e0ff */
[----:B------:R-:W-:-:S05]  /*4140*/  IMAD.X R15, R15, 0x1, R10, P2 ;  /* 0x000000010f0f7824 */ /* 0x000fca00010e060a */
[----:B------:R0:W5:Y:S02]  /*4150*/  LDG.E R34, desc[UR36][R14.64] ;  /* 0x000000240e227981 */ /* 0x000164000c1e1900 */
[----:B0-----:R-:W-:-:S05]  /*4160*/  IADD3 R14, P2, R14, R22, RZ ;  /* 0x000000160e0e7210 */ /* 0x001fca0007f5e0ff */
[----:B------:R-:W-:Y:S01]  /*4170*/  IMAD.X R15, R15, 0x1, R10, P2 ;  /* 0x000000010f0f7824 */ /* 0x000fe200010e060a */
[----:B--2---:R-:W-:Y:S01]  /*4180*/  SHF.R.S32.HI R35, RZ, 0x1f, R33 ;  /* 0x0000001fff237819 */ /* 0x004fe20000011421 */
[----:B---3--:R-:W-:-:S04]  /*4190*/  IMAD.WIDE.U32 R30, R33, R20, R30 ;  /* 0x00000014211e7225 */ /* 0x008fc800078e001e */
[----:B------:R-:W-:-:S04]  /*41a0*/  IMAD R33, R21, R33, RZ ;  /* 0x0000002115217224 */ /* 0x000fc800078e02ff */
[----:B------:R-:W-:Y:S02]  /*41b0*/  IMAD R33, R20, R35, R33 ;  /* 0x0000002314217224 */ /* 0x000fe400078e0221 */
[----:B------:R0:W2:Y:S02]  /*41c0*/  LDG.E R35, desc[UR36][R14.64] ;  /* 0x000000240e237981 */ /* 0x0000a4000c1e1900 */
[----:B------:R-:W-:Y:S01]  /*41d0*/  IMAD.IADD R31, R31, 0x1, R33 ;  /* 0x000000011f1f7824 */ /* 0x000fe200078e0221 */
[----:B-----5:R-:W-:Y:S01]  /*41e0*/  SHF.R.S32.HI R33, RZ, 0x1f, R34 ;  /* 0x0000001fff217819 */ /* 0x020fe20000011422 */
[----:B----4-:R-:W-:Y:S01]  /*41f0*/  IMAD R20, R29, R34, RZ ;  /* 0x000000221d147224 */ /* 0x010fe200078e02ff */
[----:B0-----:R-:W-:-:S03]  /*4200*/  IADD3 R14, P2, R14, R22, RZ ;  /* 0x000000160e0e7210 */ /* 0x001fc60007f5e0ff */
[----:B------:R-:W-:Y:S02]  /*4210*/  IMAD R33, R28, R33, R20 ;  /* 0x000000211c217224 */ /* 0x000fe400078e0214 */
[----:B------:R-:W3:Y:S01]  /*4220*/  LDL.64 R20, [R32+0x28] ;  /* 0x0000280020147983 */ /* 0x000ee20000100a00 */
[----:B------:R-:W-:Y:S02]  /*4230*/  IMAD.X R15, R15, 0x1, R10, P2 ;  /* 0x000000010f0f7824 */ /* 0x000fe400010e060a */
[----:B------:R-:W-:Y:S02]  /*4240*/  IMAD.WIDE.U32 R28, R34, R28, R30 ;  /* 0x0000001c221c7225 */ /* 0x000fe400078e001e */
[----:B------:R-:W4:Y:S04]  /*4250*/  LDL.64 R30, [R32+0x30] ;  /* 0x00003000201e7983 */ /* 0x000f280000100a00 */
[----:B------:R0:W5:Y:S01]  /*4260*/  LDG.E R34, desc[UR36][R14.64] ;  /* 0x000000240e227981 */ /* 0x000162000c1e1900 */
[----:B------:R-:W-:Y:S01]  /*4270*/  IMAD.IADD R29, R29, 0x1, R33 ;  /* 0x000000011d1d7824 */ /* 0x000fe200078e0221 */
[----:B0-----:R-:W-:-:S05]  /*4280*/  IADD3 R14, P2, R14, R22, RZ ;  /* 0x000000160e0e7210 */ /* 0x001fca0007f5e0ff */
[----:B------:R-:W-:Y:S01]  /*4290*/  IMAD.X R15, R15, 0x1, R10, P2 ;  /* 0x000000010f0f7824 */ /* 0x000fe200010e060a */
[----:B--2---:R-:W-:Y:S01]  /*42a0*/  SHF.R.S32.HI R33, RZ, 0x1f, R35 ;  /* 0x0000001fff217819 */ /* 0x004fe20000011423 */
[----:B---3--:R-:W-:Y:S02]  /*42b0*/  IMAD R21, R21, R35, RZ ;  /* 0x0000002315157224 */ /* 0x008fe400078e02ff */
[----:B------:R-:W-:-:S04]  /*42c0*/  IMAD.WIDE.U32 R28, R35, R20, R28 ;  /* 0x00000014231c7225 */ /* 0x000fc800078e001c */
[----:B------:R-:W-:Y:S02]  /*42d0*/  IMAD R21, R20, R33, R21 ;  /* 0x0000002114157224 */ /* 0x000fe400078e0215 */
[----:B------:R0:W2:Y:S02]  /*42e0*/  LDG.E R33, desc[UR36][R14.64] ;  /* 0x000000240e217981 */ /* 0x0000a4000c1e1900 */
[----:B------:R-:W-:Y:S01]  /*42f0*/  IMAD.IADD R21, R29, 0x1, R21 ;  /* 0x000000011d157824 */ /* 0x000fe200078e0215 */
[----:B-----5:R-:W-:Y:S01]  /*4300*/  SHF.R.S32.HI R29, RZ, 0x1f, R34 ;  /* 0x0000001fff1d7819 */ /* 0x020fe20000011422 */
[----:B----4-:R-:W-:Y:S02]  /*4310*/  IMAD R31, R31, R34, RZ ;  /* 0x000000221f1f7224 */ /* 0x010fe400078e02ff */
[----:B------:R-:W-:Y:S01]  /*4320*/  IMAD.MOV.U32 R20, RZ, RZ, R28 ;  /* 0x000000ffff147224 */ /* 0x000fe200078e001c */
[----:B0-----:R-:W-:Y:S01]  /*4330*/  IADD3 R14, P2, R14, R22, RZ ;  /* 0x000000160e0e7210 */ /* 0x001fe20007f5e0ff */
[----:B------:R-:W-:-:S02]  /*4340*/  IMAD R31, R30, R29, R31 ;  /* 0x0000001d1e1f7224 */ /* 0x000fc400078e021f */
[----:B------:R-:W3:Y:S02]  /*4350*/  LDL.64 R28, [R32+0x38] ;  /* 0x00003800201c7983 */ /* 0x000ee40000100a00 */
        /* <DEDUP_REMOVED lines=12> */
[----:B-----5:R-:W-:Y:S01]  /*4420*/  SHF.R.S32.HI R31, RZ, 0x1f, R30 ;  /* 0x0000001fff1f7819 */ /* 0x020fe2000001141e */
[----:B----4-:R-:W-:Y:S01]  /*4430*/  IMAD R28, R35, R30, RZ ;  /* 0x0000001e231c7224 */ /* 0x010fe200078e02ff */
[----:B0-----:R-:W-:Y:S01]  /*4440*/  IADD3 R14, P2, R14, R22, RZ ;  /* 0x000000160e0e7210 */ /* 0x001fe20007f5e0ff */
[----:B------:R-:W-:-:S02]  /*4450*/  IMAD.IADD R21, R21, 0x1, R29 ;  /* 0x0000000115157824 */ /* 0x000fc400078e021d */
        /* <DEDUP_REMOVED lines=69> */
[----:B----4-:R-:W-:-:S02]  /*48b0*/  IMAD R28, R35, R30, RZ ;  /* 0x0000001e231c7224 */ /* 0x010fc400078e02ff */
[----:B------:R-:W-:Y:S02]  /*48c0*/  IMAD.IADD R21, R21, 0x1, R29 ;  /* 0x0000000115157824 */ /* 0x000fe400078e021d */
[----:B------:R-:W-:Y:S01]  /*48d0*/  IMAD R31, R34, R31, R28 ;  /* 0x0000001f221f7224 */ /* 0x000fe200078e021c */
[----:B0-----:R-:W-:Y:S01]  /*48e0*/  IADD3 R14, P2, R14, R22, RZ ;  /* 0x000000160e0e7210 */ /* 0x001fe20007f5e0ff */
[----:B------:R-:W3:Y:S04]  /*48f0*/  LDL.64 R28, [R32+0x88] ;  /* 0x00008800201c7983 */ /* 0x000ee80000100a00 */
[----:B------:R-:W-:Y:S02]  /*4900*/  IMAD.X R15, R15, 0x1, R10, P2 ;  /* 0x000000010f0f7824 */ /* 0x000fe400010e060a */
[----:B------:R-:W-:-:S02]  /*4910*/  IMAD.WIDE.U32 R20, R30, R34, R20 ;  /* 0x000000221e147225 */ /* 0x000fc400078e0014 */
[----:B------:R-:W4:Y:S04]  /*4920*/  LDL.64 R34, [R32+0x90] ;  /* 0x0000900020227983 */ /* 0x000f280000100a00 */
[----:B------:R0:W5:Y:S01]  /*4930*/  LDG.E R30, desc[UR36][R14.64] ;  /* 0x000000240e1e7981 */ /* 0x000162000c1e1900 */
[----:B------:R-:W-:Y:S01]  /*4940*/  IADD3 R27, P2, R27, -0x10, RZ ;  /* 0xfffffff01b1b7810 */ /* 0x000fe20007f5e0ff */
[----:B------:R-:W-:-:S03]  /*4950*/  IMAD.IADD R21, R21, 0x1, R31 ;  /* 0x0000000115157824 */ /* 0x000fc600078e021f */
[----:B------:R-:W-:Y:S02]  /*4960*/  IADD3.X R7, R7, -0x1, RZ, P2, !PT ;  /* 0xffffffff07077810 */ /* 0x000fe400017fe4ff */
[----:B------:R-:W-:-:S04]  /*4970*/  ISETP.GT.U32.AND P2, PT, R27, 0xc, PT ;  /* 0x0000000c1b00780c */ /* 0x000fc80003f44070 */
[----:B------:R-:W-:Y:S02]  /*4980*/  ISETP.GT.AND.EX P2, PT, R7, RZ, PT, P2 ;  /* 0x000000ff0700720c */ /* 0x000fe40003f44320 */
[----:B------:R-:W-:Y:S02]  /*4990*/  IADD3 R0, P3, R0, 0x10, RZ ;  /* 0x0000001000007810 */ /* 0x000fe40007f7e0ff */
[----:B0-----:R-:W-:-:S03]  /*49a0*/  IADD3 R14, P4, R14, R22, RZ ;  /* 0x000000160e0e7210 */ /* 0x001fc60007f9e0ff */
[----:B------:R-:W-:Y:S02]  /*49b0*/  IMAD.X R6, RZ, RZ, R6, P3 ;  /* 0x000000ffff067224 */ /* 0x000fe400018e0606 */
[----:B------:R-:W-:Y:S01]  /*49c0*/  IMAD.X R15, R15, 0x1, R10, P4 ;  /* 0x000000010f0f7824 */ /* 0x000fe200020e060a */
[----:B--2---:R-:W-:Y:S01]  /*49d0*/  SHF.R.S32.HI R31, RZ, 0x1f, R33 ;  /* 0x0000001fff1f7819 */ /* 0x004fe20000011421 */
[----:B---3--:R-:W-:Y:S02]  /*49e0*/  IMAD R29, R29, R33, RZ ;  /* 0x000000211d1d7224 */ /* 0x008fe400078e02ff */
[----:B------:R-:W-:-:S04]  /*49f0*/  IMAD.WIDE.U32 R20, R33, R28, R20 ;  /* 0x0000001c21147225 */ /* 0x000fc800078e0014 */
[----:B------:R-:W-:-:S04]  /*4a00*/  IMAD R29, R28, R31, R29 ;  /* 0x0000001f1c1d7224 */ /* 0x000fc800078e021d */
[----:B------:R-:W-:Y:S01]  /*4a10*/  IMAD.IADD R21, R21, 0x1, R29 ;  /* 0x0000000115157824 */ /* 0x000fe200078e021d */
[----:B-----5:R-:W-:Y:S01]  /*4a20*/  SHF.R.S32.HI R29, RZ, 0x1f, R30 ;  /* 0x0000001fff1d7819 */ /* 0x020fe2000001141e */
[----:B----4-:R-:W-:Y:S02]  /*4a30*/  IMAD R28, R35, R30, RZ ;  /* 0x0000001e231c7224 */ /* 0x010fe400078e02ff */
[----:B------:R-:W-:-:S04]  /*4a40*/  IMAD.WIDE.U32 R30, R30, R34, R20 ;  /* 0x000000221e1e7225 */ /* 0x000fc800078e0014 */
[----:B------:R-:W-:-:S04]  /*4a50*/  IMAD R29, R34, R29, R28 ;  /* 0x0000001d221d7224 */ /* 0x000fc800078e021c */
[----:B------:R-:W-:Y:S01]  /*4a60*/  IMAD.IADD R31, R31, 0x1, R29 ;  /* 0x000000011f1f7824 */ /* 0x000fe200078e021d */
[----:B------:R-:W-:Y:S06]  /*4a70*/  @P2 BRA `(.L_x_3391) ;  /* 0xfffffff4009c2947 */ /* 0x000fec000383ffff */
[----:B------:R-:W-:Y:S05]  /*4a80*/  BSYNC B2 ;  /* 0x0000000000027941 */ /* 0x000fea0003800000 */
.L_x_3390:
[----:B------:R-:W-:Y:S01]  /*4a90*/  ISETP.GT.U32.AND P2, PT, R27, 0x4, PT ;  /* 0x000000041b00780c */ /* 0x000fe20003f44070 */
[----:B------:R-:W-:Y:S03]  /*4aa0*/  BSSY B2, `(.L_x_3392) ;  /* 0x0000052000027945 */ /* 0x000fe60003800000 */
[----:B------:R-:W-:-:S13]  /*4ab0*/  ISETP.GT.AND.EX P2, PT, R7, RZ, PT, P2 ;  /* 0x000000ff0700720c */ /* 0x000fda0003f44320 */
[----:B------:R-:W-:Y:S05]  /*4ac0*/  @!P2 BRA `(.L_x_3393) ;  /* 0x00000004003ca947 */ /* 0x000fea0003800000 */
        /* <DEDUP_REMOVED lines=14> */
[----:B------:R-:W-:Y:S02]  /*4bb0*/  IMAD.IADD R31, R31, 0x1, R33 ;  /* 0x000000011f1f7824 */ /* 0x000fe400078e0221 */
[----:B------:R-:W3:Y:S01]  /*4bc0*/  LDL.64 R28, [R32+0x28] ;  /* 0x00002800201c7983 */ /* 0x000ee20000100a00 */
[----:B-----5:R-:W-:Y:S02]  /*4bd0*/  SHF.R.S32.HI R33, RZ, 0x1f, R34 ;  /* 0x0000001fff217819 */ /* 0x020fe40000011422 */
[----:B0-----:R-:W-:Y:S01]  /*4be0*/  IADD3 R14, P0, R14, R22, RZ ;  /* 0x000000160e0e7210 */ /* 0x001fe20007f1e0ff */
[----:B----4-:R-:W-:-:S04]  /*4bf0*/  IMAD R21, R21, R34, RZ ;  /* 0x0000002215157224 */ /* 0x010fc800078e02ff */
[----:B------:R-:W-:Y:S02]  /*4c00*/  IMAD.X R15, R15, 0x1, R10, P0 ;  /* 0x000000010f0f7824 */ /* 0x000fe400000e060a */
[----:B------:R-:W-:Y:S02]  /*4c10*/  IMAD R33, R20, R33, R21 ;  /* 0x0000002114217224 */ /* 0x000fe400078e0215 */
[----:B------:R-:W-:Y:S02]  /*4c20*/  IMAD.WIDE.U32 R20, R34, R20, R30 ;  /* 0x0000001422147225 */ /* 0x000fe400078e001e */
[----:B------:R0:W4:Y:S04]  /*4c30*/  LDG.E R34, desc[UR36][R14.64] ;  /* 0x000000240e227981 */ /* 0x000128000c1e1900 */
[----:B------:R-:W5:Y:S01]  /*4c40*/  LDL.64 R30, [R32+0x30] ;  /* 0x00003000201e7983 */ /* 0x000f620000100a00 */
        /* <DEDUP_REMOVED lines=9> */
[----:B----4-:R-:W-:Y:S01]  /*4ce0*/  SHF.R.S32.HI R29, RZ, 0x1f, R34 ;  /* 0x0000001fff1d7819 */ /* 0x010fe20000011422 */
[----:B-----5:R-:W-:Y:S01]  /*4cf0*/  IMAD R31, R31, R34, RZ ;  /* 0x000000221f1f7224 */ /* 0x020fe200078e02ff */
[----:B0-----:R-:W-:-:S03]  /*4d00*/  IADD3 R14, P0, R14, R22, RZ ;  /* 0x000000160e0e7210 */ /* 0x001fc60007f1e0ff */
[----:B------:R-:W-:Y:S02]  /*4d10*/  IMAD R31, R30, R29, R31 ;  /* 0x0000001d1e1f7224 */ /* 0x000fe400078e021f */
[----:B------:R-:W3:Y:S01]  /*4d20*/  LDL.64 R28, [R32+0x38] ;  /* 0x00003800201c7983 */ /* 0x000ee20000100a00 */
[----:B------:R-:W-:Y:S02]  /*4d30*/  IMAD.X R15, R15, 0x1, R10, P0 ;  /* 0x000000010f0f7824 */ /* 0x000fe400000e060a */
[----:B------:R-:W-:Y:S02]  /*4d40*/  IMAD.WIDE.U32 R20, R34, R30, R20 ;  /* 0x0000001e22147225 */ /* 0x000fe400078e0014 */
[----:B------:R-:W4:Y:S04]  /*4d50*/  LDL.64 R34, [R32+0x40] ;  /* 0x0000400020227983 */ /* 0x000f280000100a00 */
[----:B------:R-:W5:Y:S01]  /*4d60*/  LDG.E R30, desc[UR36][R14.64] ;  /* 0x000000240e1e7981 */ /* 0x000f62000c1e1900 */
[----:B------:R-:W-:Y:S01]  /*4d70*/  IMAD.IADD R21, R21, 0x1, R31 ;  /* 0x0000000115157824 */ /* 0x000fe200078e021f */
[----:B--2---:R-:W-:Y:S01]  /*4d80*/  SHF.R.S32.HI R31, RZ, 0x1f, R33 ;  /* 0x0000001fff1f7819 */ /* 0x004fe20000011421 */
[----:B---3--:R-:W-:-:S04]  /*4d90*/  IMAD R29, R29, R33, RZ ;  /* 0x000000211d1d7224 */ /* 0x008fc800078e02ff */
[----:B------:R-:W-:Y:S02]  /*4da0*/  IMAD R31, R28, R31, R29 ;  /* 0x0000001f1c1f7224 */ /* 0x000fe400078e021d */
[----:B------:R-:W-:Y:S01]  /*4db0*/  IMAD.WIDE.U32 R28, R33, R28, R20 ;  /* 0x0000001c211c7225 */ /* 0x000fe200078e0014 */
[----:B------:R-:W-:-:S03]  /*4dc0*/  IADD3 R20, P0, R14, R22, RZ ;  /* 0x000000160e147210 */ /* 0x000fc60007f1e0ff */
[----:B------:R-:W-:Y:S01]  /*4dd0*/  IMAD.IADD R29, R29, 0x1, R31 ;  /* 0x000000011d1d7824 */ /* 0x000fe200078e021f */
[----:B-----5:R-:W-:Y:S01]  /*4de0*/  SHF.R.S32.HI R31, RZ, 0x1f, R30 ;  /* 0x0000001fff1f7819 */ /* 0x020fe2000001141e */
[----:B----4-:R-:W-:Y:S02]  /*4df0*/  IMAD R14, R35, R30, RZ ;  /* 0x0000001e230e7224 */ /* 0x010fe400078e02ff */
[----:B------:R-:W-:Y:S02]  /*4e00*/  IMAD.X R21, R15, 0x1, R10, P0 ;  /* 0x000000010f157824 */ /* 0x000fe400000e060a */
[----:B------:R-:W-:Y:S01]  /*4e10*/  IMAD R31, R34, R31, R14 ;  /* 0x0000001f221f7224 */ /* 0x000fe200078e020e */
[----:B------:R-:W-:Y:S01]  /*4e20*/  IADD3 R14, P0, R20, R22, RZ ;  /* 0x00000016140e7210 */ /* 0x000fe20007f1e0ff */
[----:B------:R-:W-:Y:S01]  /*4e30*/  IMAD.WIDE.U32 R28, R30, R34, R28 ;  /* 0x000000221e1c7225 */ /* 0x000fe200078e001c */
[----:B------:R-:W2:Y:S04]  /*4e40*/  LDG.E R20, desc[UR36][R20.64] ;  /* 0x0000002414147981 */ /* 0x000ea8000c1e1900 */
[----:B------:R-:W3:Y:S01]  /*4e50*/  LDL.64 R34, [R32+0x48] ;  /* 0x0000480020227983 */ /* 0x000ee20000100a00 */
[----:B------:R-:W-:-:S05]  /*4e60*/  IMAD.X R15, R21, 0x1, R10, P0 ;  /* 0x00000001150f7824 */ /* 0x000fca00000e060a */
[----:B------:R0:W4:Y:S04]  /*4e70*/  LDG.E R21, desc[UR36][R14.64] ;  /* 0x000000240e157981 */ /* 0x000128000c1e1900 */
[----:B------:R-:W5:Y:S01]  /*4e80*/  LDL.64 R32, [R32+0x50] ;  /* 0x0000500020207983 */ /* 0x000f620000100a00 */
[----:B------:R-:W-:Y:S01]  /*4e90*/  IMAD.IADD R29, R29, 0x1, R31 ;  /* 0x000000011d1d7824 */ /* 0x000fe200078e021f */
[----:B------:R-:W-:Y:S02]  /*4ea0*/  IADD3 R0, P3, R0, 0x8, RZ ;  /* 0x0000000800007810 */ /* 0x000fe40007f7e0ff */
[----:B------:R-:W-:Y:S02]  /*4eb0*/  IADD3 R27, P4, R27, -0x8, RZ ;  /* 0xfffffff81b1b7810 */ /* 0x000fe40007f9e0ff */
[----:B0-----:R-:W-:Y:S01]  /*4ec0*/  IADD3 R14, P2, R14, R22, RZ ;  /* 0x000000160e0e7210 */ /* 0x001fe20007f5e0ff */
[----:B------:R-:W-:Y:S01]  /*4ed0*/  IMAD.X R6, RZ, RZ, R6, P3 ;  /* 0x000000ffff067224 */ /* 0x000fe200018e0606 */
[----:B------:R-:W-:-:S02]  /*4ee0*/  PLOP3.LUT P0, PT, PT, PT, PT, 0x8, 0x0 ;  /* 0x000000000000781c */ /* 0x000fc40003f0e170 */
[----:B------:R-:W-:Y:S01]  /*4ef0*/  IADD3.X R7, R7, -0x1, RZ, P4, !PT ;  /* 0xffffffff07077810 */ /* 0x000fe200027fe4ff */
[----:B------:R-:W-:Y:S01]  /*4f00*/  IMAD.X R15, R15, 0x1, R10, P2 ;  /* 0x000000010f0f7824 */ /* 0x000fe200010e060a */
[----:B--2---:R-:W-:Y:S01]  /*4f10*/  SHF.R.S32.HI R31, RZ, 0x1f, R20 ;  /* 0x0000001fff1f7819 */ /* 0x004fe20000011414 */
[----:B---3--:R-:W-:Y:S02]  /*4f20*/  IMAD R30, R35, R20, RZ ;  /* 0x00000014231e7224 */ /* 0x008fe400078e02ff */
[----:B------:R-:W-:-:S04]  /*4f30*/  IMAD.WIDE.U32 R28, R20, R34, R28 ;  /* 0x00000022141c7225 */ /* 0x000fc800078e001c */
[----:B------:R-:W-:Y:S01]  /*4f40*/  IMAD R31, R34, R31, R30 ;  /* 0x0000001f221f7224 */ /* 0x000fe200078e021e */
[----:B----4-:R-:W-:Y:S01]  /*4f50*/  SHF.R.S32.HI R35, RZ, 0x1f, R21 ;  /* 0x0000001fff237819 */ /* 0x010fe20000011415 */
[----:B-----5:R-:W-:Y:S02]  /*4f60*/  IMAD R20, R33, R21, RZ ;  /* 0x0000001521147224 */ /* 0x020fe400078e02ff */
[----:B------:R-:W-:Y:S02]  /*4f70*/  IMAD.IADD R29, R29, 0x1, R31 ;  /* 0x000000011d1d7824 */ /* 0x000fe400078e021f */
[----:B------:R-:W-:Y:S02]  /*4f80*/  IMAD R35, R32, R35, R20 ;  /* 0x0000002320237224 */ /* 0x000fe400078e0214 */
[----:B------:R-:W-:-:S04]  /*4f90*/  IMAD.WIDE.U32 R28, R21, R32, R28 ;  /* 0x00000020151c7225 */ /* 0x000fc800078e001c */
[----:B------:R-:W-:Y:S02]  /*4fa0*/  IMAD.IADD R31, R29, 0x1, R35 ;  /* 0x000000011d1f7824 */ /* 0x000fe400078e0223 */
[----:B------:R-:W-:-:S07]  /*4fb0*/  IMAD.MOV.U32 R30, RZ, RZ, R28 ;  /* 0x000000ffff1e7224 */ /* 0x000fce00078e001c */
.L_x_3393:
[----:B------:R-:W-:Y:S05]  /*4fc0*/  BSYNC B2 ;  /* 0x0000000000027941 */ /* 0x000fea0003800000 */
.L_x_3392:
[----:B------:R-:W-:-:S04]  /*4fd0*/  ISETP.NE.U32.AND P2, PT, R27, RZ, PT ;  /* 0x000000ff1b00720c */ /* 0x000fc80003f45070 */
[----:B------:R-:W-:-:S13]  /*4fe0*/  ISETP.NE.OR.EX P0, PT, R7, RZ, P0, P2 ;  /* 0x000000ff0700720c */ /* 0x000fda0000705720 */
[----:B------:R-:W-:Y:S05]  /*4ff0*/  @!P0 BRA `(.L_x_3394) ;  /* 0x0000000000b48947 */ /* 0x000fea0003800000 */
.L_x_3389:
[----:B------:R0:W2:Y:S01]  /*5000*/  LDG.E R34, desc[UR36][R14.64] ;  /* 0x000000240e227981 */ /* 0x0000a2000c1e1900 */
[----:B------:R-:W-:-:S05]  /*5010*/  IMAD.U32 R32, R0, 0x8, R1 ;  /* 0x0000000800207824 */ /* 0x000fca00078e0001 */
[----:B------:R-:W3:Y:S01]  /*5020*/  LDL.64 R28, [R32+0x18] ;  /* 0x00001800201c7983 */ /* 0x000ee20000100a00 */
[----:B0-----:R-:W-:-:S03]  /*5030*/  IADD3 R14, P0, R14, R22, RZ ;  /* 0x000000160e0e7210 */ /* 0x001fc60007f1e0ff */
[----:B------:R-:W4:Y:S02]  /*5040*/  LDL.64 R20, [R32+0x20] ;  /* 0x0000200020147983 */ /* 0x000f240000100a00 */
        /* <DEDUP_REMOVED lines=8> */
[----:B------:R0:W2:Y:S01]  /*50d0*/  LDG.E R34, desc[UR36][R14.64] ;  /* 0x000000240e227981 */ /* 0x0000a2000c1e1900 */
[----:B-----5:R-:W-:Y:S01]  /*50e0*/  SHF.R.S32.HI R29, RZ, 0x1f, R33 ;  /* 0x0000001fff1d7819 */ /* 0x020fe20000011421 */
[----:B----4-:R-:W-:-:S04]  /*50f0*/  IMAD R21, R21, R33, RZ ;  /* 0x0000002115157224 */ /* 0x010fc800078e02ff */
[----:B------:R-:W-:Y:S01]  /*5100*/  IMAD R21, R20, R29, R21 ;  /* 0x0000001d14157224 */ /* 0x000fe200078e0215 */
[----:B0-----:R-:W-:Y:S01]  /*5110*/  IADD3 R14, P0, R14, R22, RZ ;  /* 0x000000160e0e7210 */ /* 0x001fe20007f1e0ff */
[----:B------:R-:W3:Y:S01]  /*5120*/  LDL.64 R28, [R32+0x28] ;  /* 0x00002800201c7983 */ /* 0x000ee20000100a00 */
[----:B------:R-:W-:-:S03]  /*5130*/  IMAD.IADD R31, R31, 0x1, R35 ;  /* 0x000000011f1f7824 */ /* 0x000fc600078e0223 */
[----:B------:R-:W-:Y:S02]  /*5140*/  IMAD.X R15, R15, 0x1, R10, P0 ;  /* 0x000000010f0f7824 */ /* 0x000fe400000e060a */
[----:B------:R-:W-:Y:S02]  /*5150*/  IMAD.WIDE.U32 R30, R33, R20, R30 ;  /* 0x00000014211e7225 */ /* 0x000fe400078e001e */
[----:B------:R-:W4:Y:S04]  /*5160*/  LDL.64 R32, [R32+0x30] ;  /* 0x0000300020207983 */ /* 0x000f280000100a00 */
[----:B------:R0:W5:Y:S01]  /*5170*/  LDG.E R20, desc[UR36][R14.64] ;  /* 0x000000240e147981 */ /* 0x000162000c1e1900 */
[----:B------:R-:W-:Y:S01]  /*5180*/  IADD3 R27, P0, R27, -0x4, RZ ;  /* 0xfffffffc1b1b7810 */ /* 0x000fe20007f1e0ff */
[----:B------:R-:W-:-:S03]  /*5190*/  IMAD.IADD R31, R31, 0x1, R21 ;  /* 0x000000011f1f7824 */ /* 0x000fc600078e0215 */
[----:B------:R-:W-:Y:S02]  /*51a0*/  IADD3.X R7, R7, -0x1, RZ, P0, !PT ;  /* 0xffffffff07077810 */ /* 0x000fe400007fe4ff */
[----:B------:R-:W-:-:S04]  /*51b0*/  ISETP.NE.U32.AND P0, PT, R27, RZ, PT ;  /* 0x000000ff1b00720c */ /* 0x000fc80003f05070 */
[----:B------:R-:W-:Y:S02]  /*51c0*/  ISETP.NE.AND.EX P0, PT, R7, RZ, PT, P0 ;  /* 0x000000ff0700720c */ /* 0x000fe40003f05300 */
[----:B------:R-:W-:Y:S02]  /*51d0*/  IADD3 R0, P2, R0, 0x4, RZ ;  /* 0x0000000400007810 */ /* 0x000fe40007f5e0ff */
[----:B0-----:R-:W-:-:S03]  /*51e0*/  IADD3 R14, P3, R14, R22, RZ ;  /* 0x000000160e0e7210 */ /* 0x001fc60007f7e0ff */
[----:B------:R-:W-:Y:S02]  /*51f0*/  IMAD.X R6, RZ, RZ, R6, P2 ;  /* 0x000000ffff067224 */ /* 0x000fe400010e0606 */
[----:B------:R-:W-:Y:S01]  /*5200*/  IMAD.X R15, R15, 0x1, R10, P3 ;  /* 0x000000010f0f7824 */ /* 0x000fe200018e060a */
[----:B--2---:R-:W-:Y:S01]  /*5210*/  SHF.R.S32.HI R21, RZ, 0x1f, R34 ;  /* 0x0000001fff157819 */ /* 0x004fe20000011422 */
[----:B---3--:R-:W-:-:S04]  /*5220*/  IMAD R29, R29, R34, RZ ;  /* 0x000000221d1d7224 */ /* 0x008fc800078e02ff */
[----:B------:R-:W-:Y:S02]  /*5230*/  IMAD R21, R28, R21, R29 ;  /* 0x000000151c157224 */ /* 0x000fe400078e021d */
[----:B------:R-:W-:-:S04]  /*5240*/  IMAD.WIDE.U32 R28, R34, R28, R30 ;  /* 0x0000001c221c7225 */ /* 0x000fc800078e001e */
[----:B------:R-:W-:Y:S01]  /*5250*/  IMAD.IADD R29, R29, 0x1, R21 ;  /* 0x000000011d1d7824 */ /* 0x000fe200078e0215 */
[----:B-----5:R-:W-:Y:S01]  /*5260*/  SHF.R.S32.HI R21, RZ, 0x1f, R20 ;  /* 0x0000001fff157819 */ /* 0x020fe20000011414 */
[----:B----4-:R-:W-:-:S04]  /*5270*/  IMAD R30, R33, R20, RZ ;  /* 0x00000014211e7224 */ /* 0x010fc800078e02ff */
[----:B------:R-:W-:Y:S02]  /*5280*/  IMAD R31, R32, R21, R30 ;  /* 0x00000015201f7224 */ /* 0x000fe400078e021e */
[----:B------:R-:W-:-:S04]  /*5290*/  IMAD.WIDE.U32 R20, R20, R32, R28 ;  /* 0x0000002014147225 */ /* 0x000fc800078e001c */
[----:B------:R-:W-:Y:S02]  /*52a0*/  IMAD.IADD R31, R21, 0x1, R31 ;  /* 0x00000001151f7824 */ /* 0x000fe400078e021f */
[----:B------:R-:W-:Y:S01]  /*52b0*/  IMAD.MOV.U32 R30, RZ, RZ, R20 ;  /* 0x000000ffff1e7224 */ /* 0x000fe200078e0014 */
[----:B------:R-:W-:Y:S06]  /*52c0*/  @P0 BRA `(.L_x_3389) ;  /* 0xfffffffc004c0947 */ /* 0x000fec000383ffff */
.L_x_3394:
[----:B------:R-:W-:Y:S05]  /*52d0*/  BSYNC B0 ;  /* 0x0000000000007941 */ /* 0x000fea0003800000 */
.L_x_3388:
[----:B------:R-:W-:-:S04]  /*52e0*/  LOP3.LUT R14, R4, 0x3, RZ, 0xc0, !PT ;  /* 0x00000003040e7812 */ /* 0x000fc800078ec0ff */
[----:B------:R-:W-:-:S04]  /*52f0*/  ISETP.NE.U32.AND P0, PT, R14, RZ, PT ;  /* 0x000000ff0e00720c */ /* 0x000fc80003f05070 */
[----:B------:R-:W-:-:S13]  /*5300*/  ISETP.NE.AND.EX P0, PT, RZ, RZ, PT, P0 ;  /* 0x000000ffff00720c */ /* 0x000fda0003f05300 */
[----:B------:R-:W-:Y:S05]  /*5310*/  @!P0 BRA `(.L_x_3387) ;  /* 0x0000000000b48947 */ /* 0x000fea0003800000 */
[----:B------:R-:W1:Y:S01]  /*5320*/  LDC R15, c[0x0][0x270] ;  /* 0x00009c00ff0f7b82 */ /* 0x000e620000000800 */
[----:B------:R-:W-:Y:S01]  /*5330*/  IMAD.MOV.U32 R12, RZ, RZ, R8 ;  /* 0x000000ffff0c7224 */ /* 0x000fe200078e0008 */
[----:B------:R-:W-:Y:S01]  /*5340*/  ULDC.64 UR4, c[0x0][0x218] ;  /* 0x0000860000047ab9 */ /* 0x000fe20000000a00 */
[----:B0-----:R-:W-:Y:S02]  /*5350*/  IMAD.U32 R10, R0, 0x8, R1 ;  /* 0x00000008000a7824 */ /* 0x001fe400078e0001 */
[-C--:B-1----:R-:W-:Y:S02]  /*5360*/  IMAD R23, R6, R15.reuse, RZ ;  /* 0x0000000f06177224 */ /* 0x082fe400078e02ff */
[----:B------:R-:W-:-:S04]  /*5370*/  IMAD.WIDE.U32 R6, R0, R15, R12 ;  /* 0x0000000f00067225 */ /* 0x000fc800078e000c */
[----:B------:R-:W-:Y:S01]  /*5380*/  IMAD R23, R0, R11, R23 ;  /* 0x0000000b00177224 */ /* 0x000fe200078e0217 */
[----:B------:R-:W-:-:S03]  /*5390*/  LEA R20, P0, R6, UR4, 0x2 ;  /* 0x0000000406147c11 */ /* 0x000fc6000f8010ff */
[----:B------:R-:W-:-:S05]  /*53a0*/  IMAD.IADD R7, R7, 0x1, R23 ;  /* 0x0000000107077824 */ /* 0x000fca00078e0217 */
[----:B------:R-:W-:Y:S02]  /*53b0*/  LEA.HI.X R21, R6, UR5, R7, 0x2, P0 ;  /* 0x0000000506157c11 */ /* 0x000fe400080f1407 */
[----:B------:R-:W2:Y:S04]  /*53c0*/  LDL.64 R6, [R10+0x18] ;  /* 0x000018000a067983 */ /* 0x000ea80000100a00 */
        /* <DEDUP_REMOVED lines=18> */
[----:B------:R-:W2:Y:S03]  /*54f0*/  LDL.64 R6, [R10+0x20] ;  /* 0x000020000a067983 */ /* 0x000ea60000100a00 */
[----:B------:R-:W-:Y:S01]  /*5500*/  @P0 LEA.HI.X R15, R15, R13, R11, 0x2, P2 ;  /* 0x0000000d0f0f0211 */ /* 0x000fe200010f140b */
[----:B------:R-:W3:Y:S04]  /*5510*/  LDG.E R21, desc[UR36][R12.64] ;  /* 0x000000240c157981 */ /* 0x000ee8000c1e1900 */
[----:B------:R-:W4:Y:S04]  /*5520*/  @P0 LDL.64 R8, [R10+0x28] ;  /* 0x000028000a080983 */ /* 0x000f280000100a00 */
[----:B------:R-:W5:Y:S01]  /*5530*/  @P0 LDG.E R15, desc[UR36][R14.64] ;  /* 0x000000240e0f0981 */ /* 0x000f62000c1e1900 */
        /* <DEDUP_REMOVED lines=11> */
.L_x_3387:
[----:B------:R-:W-:Y:S05]  /*55f0*/  BSYNC B1 ;  /* 0x0000000000017941 */ /* 0x000fea0003800000 */
.L_x_3386:
[----:B------:R-:W-:Y:S01]  /*5600*/  IMAD R0, R26, -0x200, R3 ;  /* 0xfffffe001a007824 */ /* 0x000fe200078e0203 */
[----:B------:R-:W-:Y:S01]  /*5610*/  BSSY B1, `(.L_x_3395) ;  /* 0x000017d000017945 */ /* 0x000fe20003800000 */
[----:B------:R-:W-:Y:S02]  /*5620*/  VIADD R27, R2, 0x80 ;  /* 0x00000080021b7836 */ /* 0x000fe40000000000 */
[----:B------:R-:W-:Y:S02]  /*5630*/  IMAD.MOV.U32 R6, RZ, RZ, R30 ;  /* 0x000000ffff067224 */ /* 0x000fe400078e001e */
[----:B------:R-:W-:Y:S01]  /*5640*/  IMAD.MOV.U32 R7, RZ, RZ, R31 ;  /* 0x000000ffff077224 */ /* 0x000fe200078e001f */
[----:B------:R-:W-:-:S13]  /*5650*/  ISETP.GE.AND P0, PT, R27, R0, PT ;  /* 0x000000001b00720c */ /* 0x000fda0003f06270 */
[----:B------:R-:W-:Y:S05]  /*5660*/  @P0 BRA `(.L_x_3396) ;  /* 0x0000001400dc0947 */ /* 0x000fea0003800000 */
[----:B------:R-:W-:Y:S01]  /*5670*/  ISETP.GE.U32.AND P0, PT, R4, 0x1, PT ;  /* 0x000000010400780c */ /* 0x000fe20003f06070 */
[----:B------:R-:W-:Y:S01]  /*5680*/  ULDC.64 UR4, c[0x0][0x220] ;  /* 0x0000880000047ab9 */ /* 0x000fe20000000a00 */
[----:B------:R-:W-:Y:S01]  /*5690*/  CS2R R30, SRZ ;  /* 0x00000000001e7805 */ /* 0x000fe2000001ff00 */
[----:B-----5:R-:W-:Y:S01]  /*56a0*/  IMAD R9, R25, UR4, RZ ;  /* 0x0000000419097c24 */ /* 0x020fe2000f8e02ff */
[----:B------:R-:W-:Y:S01]  /*56b0*/  ISETP.GE.AND.EX P0, PT, R5, RZ, PT, P0 ;  /* 0x000000ff0500720c */ /* 0x000fe20003f06300 */
[----:B0-----:R-:W-:-:S04]  /*56c0*/  IMAD.WIDE.U32 R10, R24, UR4, RZ ;  /* 0x00000004180a7c25 */ /* 0x001fc8000f8e00ff */
[----:B------:R-:W-:-:S08]  /*56d0*/  IMAD R9, R24, UR5, R9 ;  /* 0x0000000518097c24 */ /* 0x000fd0000f8e0209 */
[----:B------:R-:W-:Y:S05]  /*56e0*/  @!P0 BRA `(.L_x_3396) ;  /* 0x0000001400bc8947 */ /* 0x000fea0003800000 */
[C---:B------:R-:W-:Y:S01]  /*56f0*/  IADD3 R0, P2, R4.reuse, -0x1, RZ ;  /* 0xffffffff04007810 */ /* 0x040fe20007f5e0ff */
[----:B------:R-:W0:Y:S01]  /*5700*/  LDC.64 R12, c[0x0][0x270] ;  /* 0x00009c00ff0c7b82 */ /* 0x000e220000000a00 */
        /* <DEDUP_REMOVED lines=11> */
[----:B0--34-:R-:W-:Y:S01]  /*57c0*/  IMAD.WIDE.U32 R22, R12, 0x4, RZ ;  /* 0x000000040c167825 */ /* 0x019fe200078e00ff */
        /* <DEDUP_REMOVED lines=17> */
.L_x_3400:
        /* <DEDUP_REMOVED lines=13> */
[----:B------:R-:W2:Y:S02]  /*59b0*/  LDL.64 R36, [R34+0x30] ;  /* 0x0000300022247983 */ /* 0x000ea40000100a00 */
[----:B------:R-:W-:Y:S01]  /*59c0*/  IMAD.IADD R31, R31, 0x1, R33 ;  /* 0x000000011f1f7824 */ /* 0x000fe200078e0221 */
[----:B-----5:R-:W-:Y:S01]  /*59d0*/  SHF.R.S32.HI R33, RZ, 0x1f, R35 ;  /* 0x0000001fff217819 */ /* 0x020fe20000011423 */
[----:B----4-:R-:W-:-:S04]  /*59e0*/  IMAD R24, R29, R35, RZ ;  /* 0x000000231d187224 */ /* 0x010fc800078e02ff */
[----:B------:R-:W-:Y:S02]  /*59f0*/  IMAD R33, R28, R33, R24 ;  /* 0x000000211c217224 */ /* 0x000fe400078e0218 */
[----:B------:R-:W-:Y:S01]  /*5a00*/  IMAD.WIDE.U32 R28, R35, R28, R30 ;  /* 0x0000001c231c7225 */ /* 0x000fe200078e001e */
[----:B------:R-:W3:Y:S04]  /*5a10*/  LDL.64 R24, [R34+0x28] ;  /* 0x0000280022187983 */ /* 0x000ee80000100a00 */
[----:B------:R0:W4:Y:S02]  /*5a20*/  LDG.E R30, desc[UR36][R20.64] ;  /* 0x00000024141e7981 */ /* 0x000124000c1e1900 */
[----:B0-----:R-:W-:-:S05]  /*5a30*/  IADD3 R20, P2, R20, R22, RZ ;  /* 0x0000001614147210 */ /* 0x001fca0007f5e0ff */
[----:B------:R-:W-:-:S05]  /*5a40*/  IMAD.X R21, R21, 0x1, R12, P2 ;  /* 0x0000000115157824 */ /* 0x000fca00010e060c */
[----:B------:R0:W5:Y:S01]  /*5a50*/  LDG.E R31, desc[UR36][R20.64] ;  /* 0x00000024141f7981 */ /* 0x000162000c1e1900 */
[----:B------:R-:W-:Y:S01]  /*5a60*/  IMAD.IADD R29, R29, 0x1, R33 ;  /* 0x000000011d1d7824 */ /* 0x000fe200078e0221 */
[----:B0-----:R-:W-:-:S05]  /*5a70*/  IADD3 R20, P2, R20, R22, RZ ;  /* 0x0000001614147210 */ /* 0x001fca0007f5e0ff */
[----:B------:R-:W-:Y:S01]  /*5a80*/  IMAD.X R21, R21, 0x1, R12, P2 ;  /* 0x0000000115157824 */ /* 0x000fe200010e060c */
[----:B----4-:R-:W-:Y:S01]  /*5a90*/  SHF.R.S32.HI R33, RZ, 0x1f, R30 ;  /* 0x0000001fff217819 */ /* 0x010fe2000001141e */
[----:B---3--:R-:W-:Y:S02]  /*5aa0*/  IMAD R25, R25, R30, RZ ;  /* 0x0000001e19197224 */ /* 0x008fe400078e02ff */
[----:B------:R-:W-:-:S04]  /*5ab0*/  IMAD.WIDE.U32 R28, R30, R24, R28 ;  /* 0x000000181e1c7225 */ /* 0x000fc800078e001c */
[----:B------:R-:W-:-:S04]  /*5ac0*/  IMAD R25, R24, R33, R25 ;  /* 0x0000002118197224 */ /* 0x000fc800078e0219 */
[----:B------:R-:W-:Y:S01]  /*5ad0*/  IMAD.IADD R29, R29, 0x1, R25 ;  /* 0x000000011d1d7824 */ /* 0x000fe200078e0219 */
[----:B-----5:R-:W-:Y:S01]  /*5ae0*/  SHF.R.S32.HI R25, RZ, 0x1f, R31 ;  /* 0x0000001fff197819 */ /* 0x020fe2000001141f */
[----:B--2---:R-:W-:Y:S02]  /*5af0*/  IMAD R30, R37, R31, RZ ;  /* 0x0000001f251e7224 */ /* 0x004fe400078e02ff */
[----:B------:R-:W-:Y:S02]  /*5b00*/  IMAD.WIDE.U32 R28, R31, R36, R28 ;  /* 0x000000241f1c7225 */ /* 0x000fe400078e001c */
[----:B------:R0:W2:Y:S02]  /*5b10*/  LDG.E R31, desc[UR36][R20.64] ;  /* 0x00000024141f7981 */ /* 0x0000a4000c1e1900 */
[----:B------:R-:W-:Y:S02]  /*5b20*/  IMAD R30, R36, R25, R30 ;  /* 0x00000019241e7224 */ /* 0x000fe400078e021e */
[----:B------:R-:W3:Y:S01]  /*5b30*/  LDL.64 R24, [R34+0x38] ;  /* 0x0000380022187983 */ /* 0x000ee20000100a00 */
[----:B0-----:R-:W-:Y:S01]  /*5b40*/  IADD3 R20, P2, R20, R22, RZ ;  /* 0x0000001614147210 */ /* 0x001fe20007f5e0ff */
[----:B------:R-:W-:-:S02]  /*5b50*/  IMAD.IADD R29, R29, 0x1, R30 ;  /* 0x000000011d1d7824 */ /* 0x000fc400078e021e */
[----:B------:R-:W4:Y:S02]  /*5b60*/  LDL.64 R36, [R34+0x40] ;  /* 0x0000400022247983 */ /* 0x000f240000100a00 */
[----:B------:R-:W-:-:S05]  /*5b70*/  IMAD.X R21, R21, 0x1, R12, P2 ;  /* 0x0000000115157824 */ /* 0x000fca00010e060c */
[----:B------:R0:W5:Y:S02]  /*5b80*/  LDG.E R30, desc[UR36][R20.64] ;  /* 0x00000024141e7981 */ /* 0x000164000c1e1900 */
[----:B0-----:R-:W-:-:S05]  /*5b90*/  IADD3 R20, P2, R20, R22, RZ ;  /* 0x0000001614147210 */ /* 0x001fca0007f5e0ff */
        /* <DEDUP_REMOVED lines=79> */
[----:B----4-:R-:W-:-:S04]  /*6090*/  IMAD R24, R37, R30, RZ ;  /* 0x0000001e25187224 */ /* 0x010fc800078e02ff */
[----:B------:R-:W-:Y:S02]  /*60a0*/  IMAD R24, R36, R25, R24 ;  /* 0x0000001924187224 */ /* 0x000fe400078e0218 */
[----:B------:R0:W2:Y:S01]  /*60b0*/  LDG.E R25, desc[UR36][R20.64] ;  /* 0x0000002414197981 */ /* 0x0000a2000c1e1900 */
[----:B------:R-:W-:-:S03]  /*60c0*/  IMAD.WIDE.U32 R28, R30, R36, R28 ;  /* 0x000000241e1c7225 */ /* 0x000fc600078e001c */
[----:B------:R-:W3:Y:S01]  /*60d0*/  LDL.64 R30, [R34+0x88] ;  /* 0x00008800221e7983 */ /* 0x000ee20000100a00 */
[----:B0-----:R-:W-:-:S03]  /*60e0*/  IADD3 R20, P2, R20, R22, RZ ;  /* 0x0000001614147210 */ /* 0x001fc60007f5e0ff */
[----:B------:R-:W4:Y:S02]  /*60f0*/  LDL.64 R34, [R34+0x90] ;  /* 0x0000900022227983 */ /* 0x000f240000100a00 */
[----:B------:R-:W-:-:S05]  /*6100*/  IMAD.X R21, R21, 0x1, R12, P2 ;  /* 0x0000000115157824 */ /* 0x000fca00010e060c */
        /* <DEDUP_REMOVED lines=18> */
[----:B------:R-:W-:Y:S02]  /*6230*/  IMAD R29, R34, R29, R28 ;  /* 0x0000001d221d7224 */ /* 0x000fe400078e021c */
[----:B------:R-:W-:Y:S02]  /*6240*/  IMAD.MOV.U32 R30, RZ, RZ, R24 ;  /* 0x000000ffff1e7224 */ /* 0x000fe400078e0018 */
[----:B------:R-:W-:Y:S01]  /*6250*/  IMAD.IADD R31, R25, 0x1, R29 ;  /* 0x00000001191f7824 */ /* 0x000fe200078e021d */
[----:B------:R-:W-:Y:S06]  /*6260*/  @P2 BRA `(.L_x_3400) ;  /* 0xfffffff4009c2947 */ /* 0x000fec000383ffff */
[----:B------:R-:W-:Y:S05]  /*6270*/  BSYNC B2 ;  /* 0x0000000000027941 */ /* 0x000fea0003800000 */
.L_x_3399:
        /* <DEDUP_REMOVED lines=18> */
[----:B------:R-:W-:Y:S02]  /*63a0*/  IMAD.IADD R31, R31, 0x1, R33 ;  /* 0x000000011f1f7824 */ /* 0x000fe400078e0221 */
[----:B------:R-:W3:Y:S01]  /*63b0*/  LDL.64 R36, [R34+0x30] ;  /* 0x0000300022247983 */ /* 0x000ee20000100a00 */
[----:B-----5:R-:W-:Y:S01]  /*63c0*/  SHF.R.S32.HI R33, RZ, 0x1f, R35 ;  /* 0x0000001fff217819 */ /* 0x020fe20000011423 */
[----:B----4-:R-:W-:-:S04]  /*63d0*/  IMAD R25, R25, R35, RZ ;  /* 0x0000002319197224 */ /* 0x010fc800078e02ff */
[----:B------:R-:W-:Y:S02]  /*63e0*/  IMAD R33, R24, R33, R25 ;  /* 0x0000002118217224 */ /* 0x000fe400078e0219 */
[----:B------:R-:W-:Y:S02]  /*63f0*/  IMAD.WIDE.U32 R24, R35, R24, R30 ;  /* 0x0000001823187225 */ /* 0x000fe400078e001e */
        /* <DEDUP_REMOVED lines=8> */
[----:B--2---:R-:W-:Y:S02]  /*6480*/  IMAD R29, R29, R30, RZ ;  /* 0x0000001e1d1d7224 */ /* 0x004fe400078e02ff */
[----:B------:R-:W-:-:S04]  /*6490*/  IMAD.WIDE.U32 R24, R30, R28, R24 ;  /* 0x0000001c1e187225 */ /* 0x000fc800078e0018 */
[----:B------:R-:W-:-:S04]  /*64a0*/  IMAD R29, R28, R33, R29 ;  /* 0x000000211c1d7224 */ /* 0x000fc800078e021d */
[----:B------:R-:W-:Y:S01]  /*64b0*/  IMAD.IADD R25, R25, 0x1, R29 ;  /* 0x0000000119197824 */ /* 0x000fe200078e021d */
[----:B-----5:R-:W-:Y:S01]  /*64c0*/  SHF.R.S32.HI R29, RZ, 0x1f, R31 ;  /* 0x0000001fff1d7819 */ /* 0x020fe2000001141f */
[----:B---3--:R-:W-:Y:S02]  /*64d0*/  IMAD R30, R37, R31, RZ ;  /* 0x0000001f251e7224 */ /* 0x008fe400078e02ff */
        /* <DEDUP_REMOVED lines=26> */
[----:B------:R-:W-:Y:S01]  /*6680*/  IMAD.IADD R25, R25, 0x1, R28 ;  /* 0x0000000119197824 */ /* 0x000fe200078e021c */
[----:B------:R-:W-:Y:S02]  /*6690*/  IADD3 R0, P3, R0, 0x8, RZ ;  /* 0x0000000800007810 */ /* 0x000fe40007f7e0ff */
[----:B------:R-:W-:Y:S02]  /*66a0*/  IADD3 R32, P4, R32, -0x8, RZ ;  /* 0xfffffff820207810 */ /* 0x000fe40007f9e0ff */
[----:B0-----:R-:W-:Y:S01]  /*66b0*/  IADD3 R20, P2, R20, R22, RZ ;  /* 0x0000001614147210 */ /* 0x001fe20007f5e0ff */
[----:B------:R-:W-:Y:S01]  /*66c0*/  IMAD.X R8, RZ, RZ, R8, P3 ;  /* 0x000000ffff087224 */ /* 0x000fe200018e0608 */
[----:B------:R-:W-:Y:S02]  /*66d0*/  PLOP3.LUT P0, PT, PT, PT, PT, 0x8, 0x0 ;  /* 0x000000000000781c */ /* 0x000fe40003f0e170 */
[----:B------:R-:W-:Y:S01]  /*66e0*/  IADD3.X R9, R9, -0x1, RZ, P4, !PT ;  /* 0xffffffff09097810 */ /* 0x000fe200027fe4ff */
[----:B------:R-:W-:Y:S01]  /*66f0*/  IMAD.X R21, R21, 0x1, R12, P2 ;  /* 0x0000000115157824 */ /* 0x000fe200010e060c */
[----:B--2---:R-:W-:Y:S01]  /*6700*/  SHF.R.S32.HI R37, RZ, 0x1f, R29 ;  /* 0x0000001fff257819 */ /* 0x004fe2000001141d */
[----:B---3--:R-:W-:-:S02]  /*6710*/  IMAD R28, R31, R29, RZ ;  /* 0x0000001d1f1c7224 */ /* 0x008fc400078e02ff */
[----:B------:R-:W-:-:S04]  /*6720*/  IMAD.WIDE.U32 R24, R29, R30, R24 ;  /* 0x0000001e1d187225 */ /* 0x000fc800078e0018 */
[----:B------:R-:W-:-:S04]  /*6730*/  IMAD R37, R30, R37, R28 ;  /* 0x000000251e257224 */ /* 0x000fc800078e021c */
[----:B------:R-:W-:Y:S01]  /*6740*/  IMAD.IADD R25, R25, 0x1, R37 ;  /* 0x0000000119197824 */ /* 0x000fe200078e0225 */
[----:B-----5:R-:W-:Y:S01]  /*6750*/  SHF.R.S32.HI R29, RZ, 0x1f, R33 ;  /* 0x0000001fff1d7819 */ /* 0x020fe20000011421 */
[----:B----4-:R-:W-:Y:S02]  /*6760*/  IMAD R28, R35, R33, RZ ;  /* 0x00000021231c7224 */ /* 0x010fe400078e02ff */
[----:B------:R-:W-:-:S04]  /*6770*/  IMAD.WIDE.U32 R24, R33, R34, R24 ;  /* 0x0000002221187225 */ /* 0x000fc800078e0018 */
[----:B------:R-:W-:Y:S02]  /*6780*/  IMAD R29, R34, R29, R28 ;  /* 0x0000001d221d7224 */ /* 0x000fe400078e021c */
[----:B------:R-:W-:Y:S02]  /*6790*/  IMAD.MOV.U32 R30, RZ, RZ, R24 ;  /* 0x000000ffff1e7224 */ /* 0x000fe400078e0018 */
[----:B------:R-:W-:-:S07]  /*67a0*/  IMAD.IADD R31, R25, 0x1, R29 ;  /* 0x00000001191f7824 */ /* 0x000fce00078e021d */
.L_x_3402:
[----:B------:R-:W-:Y:S05]  /*67b0*/  BSYNC B2 ;  /* 0x0000000000027941 */ /* 0x000fea0003800000 */
.L_x_3401:
[----:B------:R-:W-:-:S04]  /*67c0*/  ISETP.NE.U32.AND P2, PT, R32, RZ, PT ;  /* 0x000000ff2000720c */ /* 0x000fc80003f45070 */
[----:B------:R-:W-:-:S13]  /*67d0*/  ISETP.NE.OR.EX P0, PT, R9, RZ, P0, P2 ;  /* 0x000000ff0900720c */ /* 0x000fda0000705720 */
[----:B------:R-:W-:Y:S05]  /*67e0*/  @!P0 BRA `(.L_x_3403) ;  /* 0x0000000000b48947 */ /* 0x000fea0003800000 */
.L_x_3398:
        /* <DEDUP_REMOVED lines=12> */
[----:B------:R-:W-:Y:S01]  /*68b0*/  IMAD R37, R28, R37, R34 ;  /* 0x000000251c257224 */ /* 0x000fe200078e0222 */
[----:B-----5:R-:W-:Y:S01]  /*68c0*/  SHF.R.S32.HI R29, RZ, 0x1f, R35 ;  /* 0x0000001fff1d7819 */ /* 0x020fe20000011423 */
[----:B----4-:R-:W-:Y:S02]  /*68d0*/  IMAD R28, R25, R35, RZ ;  /* 0x00000023191c7224 */ /* 0x010fe400078e02ff */
[----:B------:R-:W-:Y:S02]  /*68e0*/  IMAD.IADD R31, R31, 0x1, R37 ;  /* 0x000000011f1f7824 */ /* 0x000fe400078e0225 */
[----:B------:R-:W-:Y:S02]  /*68f0*/  IMAD R28, R24, R29, R28 ;  /* 0x0000001d181c7224 */ /* 0x000fe400078e021c */
[----:B------:R0:W2:Y:S01]  /*6900*/  LDG.E R29, desc[UR36][R20.64] ;  /* 0x00000024141d7981 */ /* 0x0000a2000c1e1900 */
[----:B------:R-:W-:-:S03]  /*6910*/  IMAD.WIDE.U32 R24, R35, R24, R30 ;  /* 0x0000001823187225 */ /* 0x000fc600078e001e */
[----:B------:R-:W3:Y:S04]  /*6920*/  LDL.64 R30, [R33+0x28] ;  /* 0x00002800211e7983 */ /* 0x000ee80000100a00 */
[----:B------:R-:W4:Y:S01]  /*6930*/  LDL.64 R34, [R33+0x30] ;  /* 0x0000300021227983 */ /* 0x000f220000100a00 */
[----:B0-----:R-:W-:-:S05]  /*6940*/  IADD3 R20, P0, R20, R22, RZ ;  /* 0x0000001614147210 */ /* 0x001fca0007f1e0ff */
[----:B------:R-:W-:-:S05]  /*6950*/  IMAD.X R21, R21, 0x1, R12, P0 ;  /* 0x0000000115157824 */ /* 0x000fca00000e060c */
        /* <DEDUP_REMOVED lines=22> */
.L_x_3403:
[----:B------:R-:W-:Y:S05]  /*6ac0*/  BSYNC B0 ;  /* 0x0000000000007941 */ /* 0x000fea0003800000 */
.L_x_3397:
[----:B---34-:R-:W-:-:S04]  /*6ad0*/  LOP3.LUT R22, R4, 0x3, RZ, 0xc0, !PT ;  /* 0x0000000304167812 */ /* 0x018fc800078ec0ff */
        /* <DEDUP_REMOVED lines=48> */
.L_x_3396:
[----:B------:R-:W-:Y:S05]  /*6de0*/  BSYNC B1 ;  /* 0x0000000000017941 */ /* 0x000fea0003800000 */
.L_x_3395:
[----:B------:R-:W-:Y:S01]  /*6df0*/  IMAD R9, R26, -0x200, R3 ;  /* 0xfffffe001a097824 */ /* 0x000fe200078e0203 */
[----:B------:R-:W-:Y:S01]  /*6e00*/  BSSY B1, `(.L_x_3404) ;  /* 0x0000185000017945 */ /* 0x000fe20003800000 */
[----:B------:R-:W-:Y:S02]  /*6e10*/  VIADD R0, R2, 0x100 ;  /* 0x0000010002007836 */ /* 0x000fe40000000000 */
[----:B---345:R-:W-:Y:S02]  /*6e20*/  IMAD.MOV.U32 R22, RZ, RZ, R30 ;  /* 0x000000ffff167224 */ /* 0x038fe400078e001e */
[----:B------:R-:W-:Y:S01]  /*6e30*/  IMAD.MOV.U32 R23, RZ, RZ, R31 ;  /* 0x000000ffff177224 */ /* 0x000fe200078e001f */
[----:B------:R-:W-:-:S13]  /*6e40*/  ISETP.GE.AND P0, PT, R0, R9, PT ;  /* 0x000000090000720c */ /* 0x000fda0003f06270 */
[----:B------:R-:W-:Y:S05]  /*6e50*/  @P0 BRA `(.L_x_3405) ;  /* 0x0000001400fc0947 */ /* 0x000fea0003800000 */
[----:B------:R-:W-:Y:S01]  /*6e60*/  ISETP.GE.U32.AND P0, PT, R4, 0x1, PT ;  /* 0x000000010400780c */ /* 0x000fe20003f06070 */
[----:B------:R-:W-:Y:S01]  /*6e70*/  ULDC.64 UR4, c[0x0][0x220] ;  /* 0x0000880000047ab9 */ /* 0x000fe20000000a00 */
[----:B------:R-:W-:Y:S01]  /*6e80*/  CS2R R30, SRZ ;  /* 0x00000000001e7805 */ /* 0x000fe2000001ff00 */
[----:B------:R-:W-:Y:S01]  /*6e90*/  IMAD R9, R17, UR4, RZ ;  /* 0x0000000411097c24 */ /* 0x000fe2000f8e02ff */
        /* <DEDUP_REMOVED lines=35> */
.L_x_3409:
[----:B------:R-:W-:Y:S02]  /*70d0*/  IMAD.MOV.U32 R20, RZ, RZ, R24 ;  /* 0x000000ffff147224 */ /* 0x000fe400078e0018 */
[----:B------:R-:W-:Y:S02]  /*70e0*/  IMAD.MOV.U32 R21, RZ, RZ, R25 ;  /* 0x000000ffff157224 */ /* 0x000fe400078e0019 */
[----:B------:R-:W-:-:S03]  /*70f0*/  IMAD.U32 R35, R0, 0x8, R1 ;  /* 0x0000000800237824 */ /* 0x000fc600078e0001 */
[----:B------:R-:W2:Y:S01]  /*7100*/  LDG.E R32, desc[UR36][R20.64] ;  /* 0x0000002414207981 */ /* 0x000ea2000c1e1900 */
[----:B------:R-:W-:-:S03]  /*7110*/  IADD3 R24, P2, R24, R12, RZ ;  /* 0x0000000c18187210 */ /* 0x000fc60007f5e0ff */
[----:B------:R-:W3:Y:S04]  /*7120*/  LDL.64 R28, [R35+0x20] ;  /* 0x00002000231c7983 */ /* 0x000ee80000100a00 */
[----:B------:R-:W4:Y:S01]  /*7130*/  LDL.64 R20, [R35+0x18] ;  /* 0x0000180023147983 */ /* 0x000f220000100a00 */
[----:B------:R-:W-:-:S05]  /*7140*/  IMAD.X R25, R25, 0x1, R9, P2 ;  /* 0x0000000119197824 */ /* 0x000fca00010e0609 */
[----:B------:R-:W3:Y:S01]  /*7150*/  LDG.E R36, desc[UR36][R24.64] ;  /* 0x0000002418247981 */ /* 0x000ee2000c1e1900 */
[----:B--2---:R-:W-:Y:S01]  /*7160*/  SHF.R.S32.HI R37, RZ, 0x1f, R32 ;  /* 0x0000001fff257819 */ /* 0x004fe20000011420 */
[----:B----4-:R-:W-:-:S04]  /*7170*/  IMAD.WIDE.U32 R30, R32, R20, R30 ;  /* 0x00000014201e7225 */ /* 0x010fc800078e001e */
[----:B------:R-:W-:-:S04]  /*7180*/  IMAD R32, R21, R32, RZ ;  /* 0x0000002015207224 */ /* 0x000fc800078e02ff */
[----:B------:R-:W-:Y:S01]  /*7190*/  IMAD R37, R20, R37, R32 ;  /* 0x0000002514257224 */ /* 0x000fe200078e0220 */
[----:B------:R-:W-:Y:S01]  /*71a0*/  IADD3 R20, P2, R24, R12, RZ ;  /* 0x0000000c18147210 */ /* 0x000fe20007f5e0ff */
[----:B---3--:R-:W-:-:S04]  /*71b0*/  IMAD R32, R29, R36, RZ ;  /* 0x000000241d207224 */ /* 0x008fc800078e02ff */
[----:B------:R-:W-:Y:S01]  /*71c0*/  IMAD.X R21, R25, 0x1, R9, P2 ;  /* 0x0000000119157824 */ /* 0x000fe200010e0609 */
[----:B------:R-:W-:-:S04]  /*71d0*/  SHF.R.S32.HI R25, RZ, 0x1f, R36 ;  /* 0x0000001fff197819 */ /* 0x000fc80000011424 */
[----:B------:R0:W2:Y:S01]  /*71e0*/  LDG.E R29, desc[UR36][R20.64] ;  /* 0x00000024141d7981 */ /* 0x0000a2000c1e1900 */
[----:B------:R-:W-:-:S03]  /*71f0*/  IMAD R32, R28, R25, R32 ;  /* 0x000000191c207224 */ /* 0x000fc600078e0220 */
[----:B------:R-:W3:Y:S01]  /*7200*/  LDL.64 R24, [R35+0x28] ;  /* 0x0000280023187983 */ /* 0x000ee20000100a00 */
[----:B------:R-:W-:Y:S01]  /*7210*/  IMAD.IADD R31, R31, 0x1, R37 ;  /* 0x000000011f1f7824 */ /* 0x000fe200078e0225 */
[----:B0-----:R-:W-:Y:S01]  /*7220*/  IADD3 R20, P2, R20, R12, RZ ;  /* 0x0000000c14147210 */ /* 0x001fe20007f5e0ff */
[----:B------:R-:W-:-:S04]  /*7230*/  IMAD.WIDE.U32 R30, R36, R28, R30 ;  /* 0x0000001c241e7225 */ /* 0x000fc800078e001e */
[----:B------:R-:W-:Y:S01]  /*7240*/  IMAD.X R21, R21, 0x1, R9, P2 ;  /* 0x0000000115157824 */ /* 0x000fe200010e0609 */
[----:B--2---:R-:W-:Y:S01]  /*7250*/  SHF.R.S32.HI R37, RZ, 0x1f, R29 ;  /* 0x0000001fff257819 */ /* 0x004fe2000001141d */
[----:B---3--:R-:W-:-:S03]  /*7260*/  IMAD R28, R25, R29, RZ ;  /* 0x0000001d191c7224 */ /* 0x008fc600078e02ff */
[----:B------:R0:W2:Y:S01]  /*7270*/  LDG.E R25, desc[UR36][R20.64] ;  /* 0x0000002414197981 */ /* 0x0000a2000c1e1900 */
[----:B------:R-:W-:-:S03]  /*7280*/  IMAD R28, R24, R37, R28 ;  /* 0x00000025181c7224 */ /* 0x000fc600078e021c */
[----:B------:R-:W3:Y:S01]  /*7290*/  LDL.64 R36, [R35+0x30] ;  /* 0x0000300023247983 */ /* 0x000ee20000100a00 */
[----:B------:R-:W-:Y:S02]  /*72a0*/  IMAD.IADD R31, R31, 0x1, R32 ;  /* 0x000000011f1f7824 */ /* 0x000fe400078e0220 */
[----:B------:R-:W-:Y:S01]  /*72b0*/  IMAD.WIDE.U32 R30, R29, R24, R30 ;  /* 0x000000181d1e7225 */ /* 0x000fe200078e001e */
[----:B0-----:R-:W-:-:S03]  /*72c0*/  IADD3 R20, P2, R20, R12, RZ ;  /* 0x0000000c14147210 */ /* 0x001fc60007f5e0ff */
[----:B------:R-:W-:Y:S02]  /*72d0*/  IMAD.IADD R29, R31, 0x1, R28 ;  /* 0x000000011f1d7824 */ /* 0x000fe400078e021c */
[----:B------:R-:W-:Y:S02]  /*72e0*/  IMAD.X R21, R21, 0x1, R9, P2 ;  /* 0x0000000115157824 */ /* 0x000fe400010e0609 */
[----:B------:R-:W-:-:S03]  /*72f0*/  IMAD.MOV.U32 R28, RZ, RZ, R30 ;  /* 0x000000ffff1c7224 */ /* 0x000fc600078e001e */
[----:B------:R0:W4:Y:S01]  /*7300*/  LDG.E R24, desc[UR36][R20.64] ;  /* 0x0000002414187981 */ /* 0x000122000c1e1900 */
[----:B--2---:R-:W-:Y:S01]  /*7310*/  SHF.R.S32.HI R31, RZ, 0x1f, R25 ;  /* 0x0000001fff1f7819 */ /* 0x004fe20000011419 */
[----:B---3--:R-:W-:-:S04]  /*7320*/  IMAD R32, R37, R25, RZ ;  /* 0x0000001925207224 */ /* 0x008fc800078e02ff */
[----:B------:R-:W-:Y:S02]  /*7330*/  IMAD R32, R36, R31, R32 ;  /* 0x0000001f24207224 */ /* 0x000fe400078e0220 */
[----:B------:R-:W2:Y:S01]  /*7340*/  LDL.64 R30, [R35+0x38] ;  /* 0x00003800231e7983 */ /* 0x000ea20000100a00 */
[----:B0-----:R-:W-:Y:S01]  /*7350*/  IADD3 R20, P2, R20, R12, RZ ;  /* 0x0000000c14147210 */ /* 0x001fe20007f5e0ff */
[----:B------:R-:W-:Y:S02]  /*7360*/  IMAD.WIDE.U32 R28, R25, R36, R28 ;  /* 0x00000024191c7225 */ /* 0x000fe400078e001c */
[----:B------:R-:W3:Y:S02]  /*7370*/  LDL.64 R36, [R35+0x40] ;  /* 0x0000400023247983 */ /* 0x000ee40000100a00 */
[----:B------:R-:W-:Y:S01]  /*7380*/  IMAD.X R21, R21, 0x1, R9, P2 ;  /* 0x0000000115157824 */ /* 0x000fe200010e0609 */
[----:B----4-:R-:W-:Y:S01]  /*7390*/  SHF.R.S32.HI R25, RZ, 0x1f, R24 ;  /* 0x0000001fff197819 */ /* 0x010fe20000011418 */
[----:B--2---:R-:W-:-:S04]  /*73a0*/  IMAD R31, R31, R24, RZ ;  /* 0x000000181f1f7224 */ /* 0x004fc800078e02ff */
[----:B------:R-:W-:Y:S02]  /*73b0*/  IMAD R31, R30, R25, R31 ;  /* 0x000000191e1f7224 */ /* 0x000fe400078e021f */
[----:B------:R0:W2:Y:S01]  /*73c0*/  LDG.E R25, desc[UR36][R20.64] ;  /* 0x0000002414197981 */ /* 0x0000a2000c1e1900 */
[----:B------:R-:W-:Y:S02]  /*73d0*/  IMAD.IADD R29, R29, 0x1, R32 ;  /* 0x000000011d1d7824 */ /* 0x000fe400078e0220 */
[----:B------:R-:W-:Y:S01]  /*73e0*/  IMAD.WIDE.U32 R28, R24, R30, R28 ;  /* 0x0000001e181c7225 */ /* 0x000fe200078e001c */
[----:B0-----:R-:W-:-:S03]  /*73f0*/  IADD3 R20, P2, R20, R12, RZ ;  /* 0x0000000c14147210 */ /* 0x001fc60007f5e0ff */
[----:B------:R-:W-:Y:S02]  /*7400*/  IMAD.IADD R29, R29, 0x1, R31 ;  /* 0x000000011d1d7824 */ /* 0x000fe400078e021f */
[----:B------:R-:W-:-:S05]  /*7410*/  IMAD.X R21, R21, 0x1, R9, P2 ;  /* 0x0000000115157824 */ /* 0x000fca00010e0609 */
        /* <DEDUP_REMOVED lines=84> */
[----:B------:R-:W2:Y:S01]  /*7960*/  LDG.E R25, desc[UR36][R20.64] ;  /* 0x0000002414197981 */ /* 0x000ea2000c1e1900 */
[----:B------:R-:W-:Y:S01]  /*7970*/  IADD3 R33, P2, R33, -0x10, RZ ;  /* 0xfffffff021217810 */ /* 0x000fe20007f5e0ff */
[----:B------:R-:W-:-:S03]  /*7980*/  IMAD.IADD R29, R29, 0x1, R32 ;  /* 0x000000011d1d7824 */ /* 0x000fc600078e0220 */
        /* <DEDUP_REMOVED lines=8> */
[----:B---3--:R-:W-:Y:S02]  /*7a10*/  IMAD R24, R37, R25, RZ ;  /* 0x0000001925187224 */ /* 0x008fe400078e02ff */
[----:B------:R-:W-:-:S04]  /*7a20*/  IMAD.WIDE.U32 R28, R25, R36, R28 ;  /* 0x00000024191c7225 */ /* 0x000fc800078e001c */
[----:B------:R-:W-:Y:S01]  /*7a30*/  IMAD R31, R36, R31, R24 ;  /* 0x0000001f241f7224 */ /* 0x000fe200078e0218 */
[----:B------:R-:W-:Y:S01]  /*7a40*/  IADD3 R24, P4, R20, R12, RZ ;  /* 0x0000000c14187210 */ /* 0x000fe20007f9e0ff */
[----:B------:R-:W-:Y:S02]  /*7a50*/  IMAD.MOV.U32 R30, RZ, RZ, R28 ;  /* 0x000000ffff1e7224 */ /* 0x000fe400078e001c */
[----:B------:R-:W-:Y:S02]  /*7a60*/  IMAD.IADD R31, R29, 0x1, R31 ;  /* 0x000000011d1f7824 */ /* 0x000fe400078e021f */
[----:B------:R-:W-:Y:S01]  /*7a70*/  IMAD.X R25, R21, 0x1, R9, P4 ;  /* 0x0000000115197824 */ /* 0x000fe200020e0609 */
[----:B------:R-:W-:Y:S07]  /*7a80*/  @P2 BRA `(.L_x_3409) ;  /* 0xfffffff400902947 */ /* 0x000fee000383ffff */
[----:B------:R-:W-:Y:S05]  /*7a90*/  BSYNC B2 ;  /* 0x0000000000027941 */ /* 0x000fea0003800000 */
.L_x_3408:
[----:B------:R-:W-:Y:S01]  /*7aa0*/  ISETP.GT.U32.AND P2, PT, R33, 0x4, PT ;  /* 0x000000042100780c */ /* 0x000fe20003f44070 */
[----:B------:R-:W-:Y:S03]  /*7ab0*/  BSSY B2, `(.L_x_3410) ;  /* 0x0000055000027945 */ /* 0x000fe60003800000 */
[----:B------:R-:W-:-:S13]  /*7ac0*/  ISETP.GT.AND.EX P2, PT, R34, RZ, PT, P2 ;  /* 0x000000ff2200720c */ /* 0x000fda0003f44320 */
[----:B------:R-:W-:Y:S05]  /*7ad0*/  @!P2 BRA `(.L_x_3411) ;  /* 0x000000040048a947 */ /* 0x000fea0003800000 */
[----:B------:R-:W-:Y:S02]  /*7ae0*/  IMAD.MOV.U32 R20, RZ, RZ, R24 ;  /* 0x000000ffff147224 */ /* 0x000fe400078e0018 */
[----:B------:R-:W-:Y:S02]  /*7af0*/  IMAD.MOV.U32 R21, RZ, RZ, R25 ;  /* 0x000000ffff157224 */ /* 0x000fe400078e0019 */
[----:B------:R-:W-:-:S03]  /*7b00*/  IMAD.U32 R35, R0, 0x8, R1 ;  /* 0x0000000800237824 */ /* 0x000fc600078e0001 */
[----:B------:R0:W2:Y:S04]  /*7b10*/  LDG.E R32, desc[UR36][R20.64] ;  /* 0x0000002414207981 */ /* 0x0000a8000c1e1900 */
[----:B------:R-:W3:Y:S01]  /*7b20*/  LDL.64 R28, [R35+0x18] ;  /* 0x00001800231c7983 */ /* 0x000ee20000100a00 */
[----:B0-----:R-:W-:-:S05]  /*7b30*/  IADD3 R20, P0, R24, R12, RZ ;  /* 0x0000000c18147210 */ /* 0x001fca0007f1e0ff */
[----:B------:R-:W-:Y:S02]  /*7b40*/  IMAD.X R21, R25, 0x1, R9, P0 ;  /* 0x0000000119157824 */ /* 0x000fe400000e0609 */
[----:B------:R-:W4:Y:S04]  /*7b50*/  LDL.64 R24, [R35+0x20] ;  /* 0x0000200023187983 */ /* 0x000f280000100a00 */
        /* <DEDUP_REMOVED lines=9> */
[----:B------:R0:W2:Y:S02]  /*7bf0*/  LDG.E R25, desc[UR36][R20.64] ;  /* 0x0000002414197981 */ /* 0x0000a4000c1e1900 */
[----:B------:R-:W-:Y:S02]  /*7c00*/  IMAD R32, R24, R29, R32 ;  /* 0x0000001d18207224 */ /* 0x000fe400078e0220 */
[----:B------:R-:W3:Y:S01]  /*7c10*/  LDL.64 R28, [R35+0x28] ;  /* 0x00002800231c7983 */ /* 0x000ee20000100a00 */
[----:B------:R-:W-:Y:S01]  /*7c20*/  IMAD.IADD R31, R31, 0x1, R37 ;  /* 0x000000011f1f7824 */ /* 0x000fe200078e0225 */
[----:B0-----:R-:W-:Y:S01]  /*7c30*/  IADD3 R20, P0, R20, R12, RZ ;  /* 0x0000000c14147210 */ /* 0x001fe20007f1e0ff */
[----:B------:R-:W-:-:S04]  /*7c40*/  IMAD.WIDE.U32 R30, R36, R24, R30 ;  /* 0x00000018241e7225 */ /* 0x000fc800078e001e */
[----:B------:R-:W-:-:S05]  /*7c50*/  IMAD.X R21, R21, 0x1, R9, P0 ;  /* 0x0000000115157824 */ /* 0x000fca00000e0609 */
[----:B------:R0:W4:Y:S01]  /*7c60*/  LDG.E R24, desc[UR36][R20.64] ;  /* 0x0000002414187981 */ /* 0x000122000c1e1900 */
[----:B--2---:R-:W-:Y:S01]  /*7c70*/  SHF.R.S32.HI R37, RZ, 0x1f, R25 ;  /* 0x0000001fff257819 */ /* 0x004fe20000011419 */
[----:B---3--:R-:W-:-:S04]  /*7c80*/  IMAD R29, R29, R25, RZ ;  /* 0x000000191d1d7224 */ /* 0x008fc800078e02ff */
[----:B------:R-:W-:Y:S02]  /*7c90*/  IMAD R29, R28, R37, R29 ;  /* 0x000000251c1d7224 */ /* 0x000fe400078e021d */
[----:B------:R-:W2:Y:S01]  /*7ca0*/  LDL.64 R36, [R35+0x30] ;  /* 0x0000300023247983 */ /* 0x000ea20000100a00 */
[----:B------:R-:W-:Y:S01]  /*7cb0*/  IMAD.IADD R31, R31, 0x1, R32 ;  /* 0x000000011f1f7824 */ /* 0x000fe200078e0220 */
[----:B0-----:R-:W-:Y:S01]  /*7cc0*/  IADD3 R20, P0, R20, R12, RZ ;  /* 0x0000000c14147210 */ /* 0x001fe20007f1e0ff */
[----:B------:R-:W-:-:S04]  /*7cd0*/  IMAD.WIDE.U32 R30, R25, R28, R30 ;  /* 0x0000001c191e7225 */ /* 0x000fc800078e001e */
[----:B------:R-:W-:Y:S01]  /*7ce0*/  IMAD.X R21, R21, 0x1, R9, P0 ;  /* 0x0000000115157824 */ /* 0x000fe200000e0609 */
[----:B----4-:R-:W-:Y:S01]  /*7cf0*/  SHF.R.S32.HI R25, RZ, 0x1f, R24 ;  /* 0x0000001fff197819 */ /* 0x010fe20000011418 */
[----:B------:R-:W-:Y:S02]  /*7d00*/  IMAD.IADD R29, R31, 0x1, R29 ;  /* 0x000000011f1d7824 */ /* 0x000fe400078e021d */
[----:B------:R-:W-:Y:S02]  /*7d10*/  IMAD.MOV.U32 R28, RZ, RZ, R30 ;  /* 0x000000ffff1c7224 */ /* 0x000fe400078e001e */
[----:B------:R-:W3:Y:S01]  /*7d20*/  LDL.64 R30, [R35+0x38] ;  /* 0x00003800231e7983 */ /* 0x000ee20000100a00 */
[----:B--2---:R-:W-:-:S04]  /*7d30*/  IMAD R32, R37, R24, RZ ;  /* 0x0000001825207224 */ /* 0x004fc800078e02ff */
[----:B------:R-:W-:Y:S02]  /*7d40*/  IMAD R32, R36, R25, R32 ;  /* 0x0000001924207224 */ /* 0x000fe400078e0220 */
[----:B------:R0:W2:Y:S01]  /*7d50*/  LDG.E R25, desc[UR36][R20.64] ;  /* 0x0000002414197981 */ /* 0x0000a2000c1e1900 */
[----:B------:R-:W-:Y:S01]  /*7d60*/  IMAD.WIDE.U32 R28, R24, R36, R28 ;  /* 0x00000024181c7225 */ /* 0x000fe200078e001c */
[----:B0-----:R-:W-:-:S05]  /*7d70*/  IADD3 R20, P0, R20, R12, RZ ;  /* 0x0000000c14147210 */ /* 0x001fca0007f1e0ff */
        /* <DEDUP_REMOVED lines=12> */
[----:B------:R-:W3:Y:S01]  /*7e40*/  LDL.64 R30, [R35+0x48] ;  /* 0x00004800231e7983 */ /* 0x000ee20000100a00 */
[----:B--2---:R-:W-:-:S04]  /*7e50*/  IMAD R32, R37, R24, RZ ;  /* 0x0000001825207224 */ /* 0x004fc800078e02ff */
[----:B------:R-:W-:Y:S02]  /*7e60*/  IMAD R32, R36, R25, R32 ;  /* 0x0000001924207224 */ /* 0x000fe400078e0220 */
[----:B------:R0:W2:Y:S01]  /*7e70*/  LDG.E R25, desc[UR36][R20.64] ;  /* 0x0000002414197981 */ /* 0x0000a2000c1e1900 */
[----:B------:R-:W-:Y:S01]  /*7e80*/  IMAD.WIDE.U32 R28, R24, R36, R28 ;  /* 0x00000024181c7225 */ /* 0x000fe200078e001c */
[----:B0-----:R-:W-:-:S05]  /*7e90*/  IADD3 R20, P0, R20, R12, RZ ;  /* 0x0000000c14147210 */ /* 0x001fca0007f1e0ff */
[----:B------:R-:W-:-:S05]  /*7ea0*/  IMAD.X R21, R21, 0x1, R9, P0 ;  /* 0x0000000115157824 */ /* 0x000fca00000e0609 */
[----:B------:R-:W4:Y:S01]  /*7eb0*/  LDG.E R24, desc[UR36][R20.64] ;  /* 0x0000002414187981 */ /* 0x000f22000c1e1900 */
[----:B--2---:R-:W-:Y:S01]  /*7ec0*/  SHF.R.S32.HI R37, RZ, 0x1f, R25 ;  /* 0x0000001fff257819 */ /* 0x004fe20000011419 */
[----:B---3--:R-:W-:-:S04]  /*7ed0*/  IMAD R31, R31, R25, RZ ;  /* 0x000000191f1f7224 */ /* 0x008fc800078e02ff */
[----:B------:R-:W-:Y:S02]  /*7ee0*/  IMAD R31, R30, R37, R31 ;  /* 0x000000251e1f7224 */ /* 0x000fe400078e021f */
[----:B------:R-:W2:Y:S01]  /*7ef0*/  LDL.64 R36, [R35+0x50] ;  /* 0x0000500023247983 */ /* 0x000ea20000100a00 */
[----:B------:R-:W-:Y:S02]  /*7f00*/  IMAD.IADD R29, R29, 0x1, R32 ;  /* 0x000000011d1d7824 */ /* 0x000fe400078e0220 */
[----:B------:R-:W-:-:S04]  /*7f10*/  IMAD.WIDE.U32 R28, R25, R30, R28 ;  /* 0x0000001e191c7225 */ /* 0x000fc800078e001c */
[----:B------:R-:W-:Y:S01]  /*7f20*/  IMAD.IADD R29, R29, 0x1, R31 ;  /* 0x000000011d1d7824 */ /* 0x000fe200078e021f */
[----:B----4-:R-:W-:Y:S02]  /*7f30*/  SHF.R.S32.HI R25, RZ, 0x1f, R24 ;  /* 0x0000001fff197819 */ /* 0x010fe40000011418 */
[----:B------:R-:W-:Y:S02]  /*7f40*/  IADD3 R0, P3, R0, 0x8, RZ ;  /* 0x0000000800007810 */ /* 0x000fe40007f7e0ff */
[----:B------:R-:W-:Y:S02]  /*7f50*/  IADD3 R33, P4, R33, -0x8, RZ ;  /* 0xfffffff821217810 */ /* 0x000fe40007f9e0ff */
[----:B------:R-:W-:Y:S01]  /*7f60*/  PLOP3.LUT P0, PT, PT, PT, PT, 0x8, 0x0 ;  /* 0x000000000000781c */ /* 0x000fe20003f0e170 */
[----:B------:R-:W-:Y:S01]  /*7f70*/  IMAD.X R8, RZ, RZ, R8, P3 ;  /* 0x000000ffff087224 */ /* 0x000fe200018e0608 */
[----:B------:R-:W-:Y:S01]  /*7f80*/  IADD3.X R34, R34, -0x1, RZ, P4, !PT ;  /* 0xffffffff22227810 */ /* 0x000fe200027fe4ff */
[----:B--2---:R-:W-:-:S02]  /*7f90*/  IMAD R30, R37, R24, RZ ;  /* 0x00000018251e7224 */ /* 0x004fc400078e02ff */
[----:B------:R-:W-:Y:S01]  /*7fa0*/  IMAD.WIDE.U32 R28, R24, R36, R28 ;  /* 0x00000024181c7225 */ /* 0x000fe200078e001c */
[----:B------:R-:W-:-:S03]  /*7fb0*/  IADD3 R24, P2, R20, R12, RZ ;  /* 0x0000000c14187210 */ /* 0x000fc60007f5e0ff */
[----:B------:R-:W-:Y:S02]  /*7fc0*/  IMAD R25, R36, R25, R30 ;  /* 0x0000001924197224 */ /* 0x000fe400078e021e */
[----:B------:R-:W-:Y:S02]  /*7fd0*/  IMAD.MOV.U32 R30, RZ, RZ, R28 ;  /* 0x000000ffff1e7224 */ /* 0x000fe400078e001c */
[----:B------:R-:W-:Y:S02]  /*7fe0*/  IMAD.IADD R31, R29, 0x1, R25 ;  /* 0x000000011d1f7824 */ /* 0x000fe400078e0219 */
[----:B------:R-:W-:-:S07]  /*7ff0*/  IMAD.X R25, R21, 0x1, R9, P2 ;  /* 0x0000000115197824 */ /* 0x000fce00010e0609 */
.L_x_3411:
[----:B------:R-:W-:Y:S05]  /*8000*/  BSYNC B2 ;  /* 0x0000000000027941 */ /* 0x000fea0003800000 */
.L_x_3410:
[----:B------:R-:W-:-:S04]  /*8010*/  ISETP.NE.U32.AND P2, PT, R33, RZ, PT ;  /* 0x000000ff2100720c */ /* 0x000fc80003f45070 */
[----:B------:R-:W-:-:S13]  /*8020*/  ISETP.NE.OR.EX P0, PT, R34, RZ, P0, P2 ;  /* 0x000000ff2200720c */ /* 0x000fda0000705720 */
[----:B------:R-:W-:Y:S05]  /*8030*/  @!P0 BRA `(.L_x_3412) ;  /* 0x0000000000c08947 */ /* 0x000fea0003800000 */
.L_x_3407:
        /* <DEDUP_REMOVED lines=23> */
[----:B------:R-:W-:Y:S02]  /*81b0*/  IMAD.X R21, R21, 0x1, R9, P0 ;  /* 0x0000000115157824 */ /* 0x000fe400000e0609 */
[----:B------:R-:W-:Y:S01]  /*81c0*/  IMAD.IADD R31, R31, 0x1, R36 ;  /* 0x000000011f1f7824 */ /* 0x000fe200078e0224 */
[----:B--2---:R-:W-:Y:S01]  /*81d0*/  SHF.R.S32.HI R37, RZ, 0x1f, R29 ;  /* 0x0000001fff257819 */ /* 0x004fe2000001141d */
[----:B---3--:R-:W-:Y:S02]  /*81e0*/  IMAD R28, R25, R29, RZ ;  /* 0x0000001d191c7224 */ /* 0x008fe400078e02ff */
[----:B------:R-:W2:Y:S02]  /*81f0*/  LDG.E R25, desc[UR36][R20.64] ;  /* 0x0000002414197981 */ /* 0x000ea4000c1e1900 */
[----:B------:R-:W-:Y:S02]  /*8200*/  IMAD R28, R24, R37, R28 ;  /* 0x00000025181c7224 */ /* 0x000fe400078e021c */
[----:B------:R-:W3:Y:S01]  /*8210*/  LDL.64 R36, [R35+0x30] ;  /* 0x0000300023247983 */ /* 0x000ee20000100a00 */
[----:B------:R-:W-:-:S04]  /*8220*/  IADD3 R33, P0, R33, -0x4, RZ ;  /* 0xfffffffc21217810 */ /* 0x000fc80007f1e0ff */
[----:B------:R-:W-:Y:S02]  /*8230*/  IADD3.X R34, R34, -0x1, RZ, P0, !PT ;  /* 0xffffffff22227810 */ /* 0x000fe400007fe4ff */
[----:B------:R-:W-:Y:S01]  /*8240*/  ISETP.NE.U32.AND P0, PT, R33, RZ, PT ;  /* 0x000000ff2100720c */ /* 0x000fe20003f05070 */
[----:B------:R-:W-:-:S03]  /*8250*/  IMAD.WIDE.U32 R30, R29, R24, R30 ;  /* 0x000000181d1e7225 */ /* 0x000fc600078e001e */
[----:B------:R-:W-:Y:S01]  /*8260*/  ISETP.NE.AND.EX P0, PT, R34, RZ, PT, P0 ;  /* 0x000000ff2200720c */ /* 0x000fe20003f05300 */
[----:B------:R-:W-:Y:S02]  /*8270*/  IMAD.IADD R29, R31, 0x1, R28 ;  /* 0x000000011f1d7824 */ /* 0x000fe400078e021c */
[----:B------:R-:W-:Y:S01]  /*8280*/  IMAD.MOV.U32 R28, RZ, RZ, R30 ;  /* 0x000000ffff1c7224 */ /* 0x000fe200078e001e */
        /* <DEDUP_REMOVED lines=11> */
.L_x_3412:
[----:B------:R-:W-:Y:S05]  /*8340*/  BSYNC B0 ;  /* 0x0000000000007941 */ /* 0x000fea0003800000 */
.L_x_3406:
[----:B------:R-:W-:-:S04]  /*8350*/  LOP3.LUT R24, R4, 0x3, RZ, 0xc0, !PT ;  /* 0x0000000304187812 */ /* 0x000fc800078ec0ff */
[----:B------:R-:W-:-:S04]  /*8360*/  ISETP.NE.U32.AND P0, PT, R24, RZ, PT ;  /* 0x000000ff1800720c */ /* 0x000fc80003f05070 */
[----:B------:R-:W-:-:S13]  /*8370*/  ISETP.NE.AND.EX P0, PT, RZ, RZ, PT, P0 ;  /* 0x000000ffff00720c */ /* 0x000fda0003f05300 */
[----:B------:R-:W-:Y:S05]  /*8380*/  @!P0 BRA `(.L_x_3405) ;  /* 0x0000000000b08947 */ /* 0x000fea0003800000 */
[-C--:B0-----:R-:W-:Y:S01]  /*8390*/  IMAD R13, R8, R16.reuse, RZ ;  /* 0x00000010080d7224 */ /* 0x081fe200078e02ff */
        /* <DEDUP_REMOVED lines=43> */
.L_x_3405:
[----:B------:R-:W-:Y:S05]  /*8650*/  BSYNC B1 ;  /* 0x0000000000017941 */ /* 0x000fea0003800000 */
.L_x_3404:
[----:B------:R-:W-:Y:S01]  /*8660*/  IMAD R24, R26, -0x200, R3 ;  /* 0xfffffe001a187824 */ /* 0x000fe200078e0203 */
[----:B------:R-:W-:Y:S01]  /*8670*/  BSSY B1, `(.L_x_3413) ;  /* 0x000017c000017945 */ /* 0x000fe20003800000 */
[----:B------:R-:W-:Y:S02]  /*8680*/  VIADD R3, R2, 0x180 ;  /* 0x0000018002037836 */ /* 0x000fe40000000000 */
[----:B0-----:R-:W-:Y:S02]  /*8690*/  IMAD.MOV.U32 R16, RZ, RZ, R30 ;  /* 0x000000ffff107224 */ /* 0x001fe400078e001e */
[----:B------:R-:W-:Y:S01]  /*86a0*/  IMAD.MOV.U32 R17, RZ, RZ, R31 ;  /* 0x000000ffff117224 */ /* 0x000fe200078e001f */
[----:B------:R-:W-:-:S13]  /*86b0*/  ISETP.GE.AND P0, PT, R3, R24, PT ;  /* 0x000000180300720c */ /* 0x000fda0003f06270 */
[----:B------:R-:W-:Y:S05]  /*86c0*/  @P0 BRA `(.L_x_3414) ;  /* 0x0000001400d80947 */ /* 0x000fea0003800000 */
[----:B------:R-:W-:Y:S02]  /*86d0*/  ISETP.GE.U32.AND P0, PT, R4, 0x1, PT ;  /* 0x000000010400780c */ /* 0x000fe40003f06070 */
[----:B------:R-:W-:Y:S02]  /*86e0*/  CS2R R28, SRZ ;  /* 0x00000000001c7805 */ /* 0x000fe4000001ff00 */
[----:B------:R-:W-:-:S13]  /*86f0*/  ISETP.GE.AND.EX P0, PT, R5, RZ, PT, P0 ;  /* 0x000000ff0500720c */ /* 0x000fda0003f06300 */
[----:B------:R-:W-:Y:S05]  /*8700*/  @!P0 BRA `(.L_x_3414) ;  /* 0x0000001400c88947 */ /* 0x000fea0003800000 */
[C---:B------:R-:W-:Y:S01]  /*8710*/  IADD3 R0, P2, R4.reuse, -0x1, RZ ;  /* 0xffffffff04007810 */ /* 0x040fe20007f5e0ff */
[----:B------:R-:W0:Y:S01]  /*8720*/  LDC.64 R10, c[0x0][0x270] ;  /* 0x00009c00ff0a7b82 */ /* 0x000e220000000a00 */
        /* <DEDUP_REMOVED lines=33> */
.L_x_3418:
        /* <DEDUP_REMOVED lines=32> */
[----:B------:R-:W-:-:S04]  /*8b40*/  IMAD R29, R28, R35, R29 ;  /* 0x000000231c1d7224 */ /* 0x000fc800078e021d */
        /* <DEDUP_REMOVED lines=89> */
[----:B------:R-:W-:Y:S02]  /*90e0*/  IMAD R29, R28, R35, R29 ;  /* 0x000000231c1d7224 */ /* 0x000fe400078e021d */
[----:B------:R-:W3:Y:S02]  /*90f0*/  LDL.64 R34, [R25+0x90] ;  /* 0x0000900019227983 */ /* 0x000ee40000100a00 */
[----:B------:R-:W-:Y:S01]  /*9100*/  IMAD.IADD R21, R21, 0x1, R29 ;  /* 0x0000000115157824 */ /* 0x000fe200078e021d */
[----:B-----5:R-:W-:Y:S01]  /*9110*/  SHF.R.S32.HI R29, RZ, 0x1f, R33 ;  /* 0x0000001fff1d7819 */ /* 0x020fe20000011421 */
[----:B----4-:R-:W-:Y:S01]  /*9120*/  IMAD R31, R31, R33, RZ ;  /* 0x000000211f1f7224 */ /* 0x010fe200078e02ff */
[----:B0-----:R-:W-:-:S03]  /*9130*/  IADD3 R14, P2, R14, R12, RZ ;  /* 0x0000000c0e0e7210 */ /* 0x001fc60007f5e0ff */
[----:B------:R-:W-:Y:S02]  /*9140*/  IMAD R31, R30, R29, R31 ;  /* 0x0000001d1e1f7224 */ /* 0x000fe400078e021f */
[----:B------:R-:W4:Y:S01]  /*9150*/  LDL.64 R28, [R25+0x88] ;  /* 0x00008800191c7983 */ /* 0x000f220000100a00 */
[----:B------:R-:W-:Y:S02]  /*9160*/  IMAD.X R15, R15, 0x1, R5, P2 ;  /* 0x000000010f0f7824 */ /* 0x000fe400010e0605 */
[----:B------:R-:W-:-:S03]  /*9170*/  IMAD.WIDE.U32 R20, R33, R30, R20 ;  /* 0x0000001e21147225 */ /* 0x000fc600078e0014 */
[----:B------:R0:W3:Y:S01]  /*9180*/  LDG.E R30, desc[UR36][R14.64] ;  /* 0x000000240e1e7981 */ /* 0x0000e2000c1e1900 */
        /* <DEDUP_REMOVED lines=10> */
[----:B----4-:R-:W-:Y:S02]  /*9230*/  IMAD R29, R29, R32, RZ ;  /* 0x000000201d1d7224 */ /* 0x010fe400078e02ff */
[----:B------:R-:W-:-:S04]  /*9240*/  IMAD.WIDE.U32 R20, R32, R28, R20 ;  /* 0x0000001c20147225 */ /* 0x000fc800078e0014 */
[----:B------:R-:W-:Y:S02]  /*9250*/  IMAD R29, R28, R31, R29 ;  /* 0x0000001f1c1d7224 */ /* 0x000fe400078e021d */
[----:B---3--:R-:W-:Y:S02]  /*9260*/  IMAD R25, R35, R30, RZ ;  /* 0x0000001e23197224 */ /* 0x008fe400078e02ff */
[----:B------:R-:W-:Y:S01]  /*9270*/  IMAD.IADD R21, R21, 0x1, R29 ;  /* 0x0000000115157824 */ /* 0x000fe200078e021d */
[----:B------:R-:W-:Y:S01]  /*9280*/  SHF.R.S32.HI R29, RZ, 0x1f, R30 ;  /* 0x0000001fff1d7819 */ /* 0x000fe2000001141e */
[----:B------:R-:W-:-:S04]  /*9290*/  IMAD.WIDE.U32 R20, R30, R34, R20 ;  /* 0x000000221e147225 */ /* 0x000fc800078e0014 */
[----:B------:R-:W-:Y:S02]  /*92a0*/  IMAD R29, R34, R29, R25 ;  /* 0x0000001d221d7224 */ /* 0x000fe400078e0219 */
[----:B------:R-:W-:Y:S02]  /*92b0*/  IMAD.MOV.U32 R28, RZ, RZ, R20 ;  /* 0x000000ffff1c7224 */ /* 0x000fe400078e0014 */
[----:B------:R-:W-:Y:S01]  /*92c0*/  IMAD.IADD R29, R21, 0x1, R29 ;  /* 0x00000001151d7824 */ /* 0x000fe200078e021d */
[----:B------:R-:W-:Y:S06]  /*92d0*/  @P2 BRA `(.L_x_3418) ;  /* 0xfffffff400982947 */ /* 0x000fec000383ffff */
[----:B------:R-:W-:Y:S05]  /*92e0*/  BSYNC B2 ;  /* 0x0000000000027941 */ /* 0x000fea0003800000 */
.L_x_3417:
[----:B------:R-:W-:Y:S01]  /*92f0*/  ISETP.GT.U32.AND P2, PT, R4, 0x4, PT ;  /* 0x000000040400780c */ /* 0x000fe20003f44070 */
[----:B------:R-:W-:Y:S03]  /*9300*/  BSSY B2, `(.L_x_3419) ;  /* 0x0000051000027945 */ /* 0x000fe60003800000 */
[----:B------:R-:W-:-:S13]  /*9310*/  ISETP.GT.AND.EX P2, PT, R9, RZ, PT, P2 ;  /* 0x000000ff0900720c */ /* 0x000fda0003f44320 */
[----:B------:R-:W-:Y:S05]  /*9320*/  @!P2 BRA `(.L_x_3420) ;  /* 0x000000040038a947 */ /* 0x000fea0003800000 */
        /* <DEDUP_REMOVED lines=20> */
[----:B------:R-:W-:Y:S01]  /*9470*/  IMAD.X R15, R15, 0x1, R5, P0 ;  /* 0x000000010f0f7824 */ /* 0x000fe200000e0605 */
[----:B------:R-:W4:Y:S01]  /*9480*/  LDL.64 R34, [R25+0x30] ;  /* 0x0000300019227983 */ /* 0x000f220000100a00 */
[----:B------:R-:W-:-:S03]  /*9490*/  IMAD.WIDE.U32 R28, R33, R30, R28 ;  /* 0x0000001e211c7225 */ /* 0x000fc600078e001c */
[----:B------:R0:W5:Y:S01]  /*94a0*/  LDG.E R30, desc[UR36][R14.64] ;  /* 0x000000240e1e7981 */ /* 0x000162000c1e1900 */
[----:B------:R-:W-:Y:S01]  /*94b0*/  IMAD.IADD R29, R29, 0x1, R31 ;  /* 0x000000011d1d7824 */ /* 0x000fe200078e021f */
[----:B0-----:R-:W-:-:S05]  /*94c0*/  IADD3 R14, P0, R14, R12, RZ ;  /* 0x0000000c0e0e7210 */ /* 0x001fca0007f1e0ff */
[----:B------:R-:W-:Y:S01]  /*94d0*/  IMAD.X R15, R15, 0x1, R5, P0 ;  /* 0x000000010f0f7824 */ /* 0x000fe200000e0605 */
[----:B--2---:R-:W-:Y:S01]  /*94e0*/  SHF.R.S32.HI R31, RZ, 0x1f, R32 ;  /* 0x0000001fff1f7819 */ /* 0x004fe20000011420 */
[----:B---3--:R-:W-:-:S04]  /*94f0*/  IMAD R21, R21, R32, RZ ;  /* 0x0000002015157224 */ /* 0x008fc800078e02ff */
[----:B------:R-:W-:Y:S02]  /*9500*/  IMAD R31, R20, R31, R21 ;  /* 0x0000001f141f7224 */ /* 0x000fe400078e0215 */
[----:B------:R-:W-:Y:S02]  /*9510*/  IMAD.WIDE.U32 R20, R32, R20, R28 ;  /* 0x0000001420147225 */ /* 0x000fe400078e001c */
[----:B------:R0:W2:Y:S02]  /*9520*/  LDG.E R32, desc[UR36][R14.64] ;  /* 0x000000240e207981 */ /* 0x0000a4000c1e1900 */
[----:B------:R-:W-:Y:S01]  /*9530*/  IMAD.IADD R21, R21, 0x1, R31 ;  /* 0x0000000115157824 */ /* 0x000fe200078e021f */
[----:B-----5:R-:W-:Y:S01]  /*9540*/  SHF.R.S32.HI R31, RZ, 0x1f, R30 ;  /* 0x0000001fff1f7819 */ /* 0x020fe2000001141e */
[----:B----4-:R-:W-:-:S04]  /*9550*/  IMAD R28, R35, R30, RZ ;  /* 0x0000001e231c7224 */ /* 0x010fc800078e02ff */
[----:B------:R-:W-:Y:S02]  /*9560*/  IMAD R31, R34, R31, R28 ;  /* 0x0000001f221f7224 */ /* 0x000fe400078e021c */
[----:B------:R-:W3:Y:S01]  /*9570*/  LDL.64 R28, [R25+0x38] ;  /* 0x00003800191c7983 */ /* 0x000ee20000100a00 */
[----:B0-----:R-:W-:Y:S01]  /*9580*/  IADD3 R14, P0, R14, R12, RZ ;  /* 0x0000000c0e0e7210 */ /* 0x001fe20007f1e0ff */
[----:B------:R-:W-:Y:S02]  /*9590*/  IMAD.WIDE.U32 R20, R30, R34, R20 ;  /* 0x000000221e147225 */ /* 0x000fe400078e0014 */
[----:B------:R-:W4:Y:S02]  /*95a0*/  LDL.64 R34, [R25+0x40] ;  /* 0x0000400019227983 */ /* 0x000f240000100a00 */
[----:B------:R-:W-:-:S05]  /*95b0*/  IMAD.X R15, R15, 0x1, R5, P0 ;  /* 0x000000010f0f7824 */ /* 0x000fca00000e0605 */
        /* <DEDUP_REMOVED lines=9> */
[----:B------:R-:W-:Y:S02]  /*9650*/  IMAD.X R21, R15, 0x1, R5, P0 ;  /* 0x000000010f157824 */ /* 0x000fe400000e0605 */
[----:B----4-:R-:W-:Y:S01]  /*9660*/  IMAD R32, R35, R30, RZ ;  /* 0x0000001e23207224 */ /* 0x010fe200078e02ff */
[----:B------:R-:W-:Y:S01]  /*9670*/  IADD3 R14, P0, R20, R12, RZ ;  /* 0x0000000c140e7210 */ /* 0x000fe20007f1e0ff */
[----:B------:R-:W-:Y:S01]  /*9680*/  IMAD.WIDE.U32 R28, R30, R34, R28 ;  /* 0x000000221e1c7225 */ /* 0x000fe200078e001c */
[----:B------:R-:W2:Y:S03]  /*9690*/  LDG.E R33, desc[UR36][R20.64] ;  /* 0x0000002414217981 */ /* 0x000ea6000c1e1900 */
[----:B------:R-:W-:-:S02]  /*96a0*/  IMAD R32, R34, R31, R32 ;  /* 0x0000001f22207224 */ /* 0x000fc400078e0220 */
[----:B------:R-:W3:Y:S01]  /*96b0*/  LDL.64 R30, [R25+0x48] ;  /* 0x00004800191e7983 */ /* 0x000ee20000100a00 */
[----:B------:R-:W-:-:S03]  /*96c0*/  IMAD.X R15, R21, 0x1, R5, P0 ;  /* 0x00000001150f7824 */ /* 0x000fc600000e0605 */
[----:B------:R-:W4:Y:S04]  /*96d0*/  LDL.64 R20, [R25+0x50] ;  /* 0x0000500019147983 */ /* 0x000f280000100a00 */
[----:B------:R0:W5:Y:S01]  /*96e0*/  LDG.E R34, desc[UR36][R14.64] ;  /* 0x000000240e227981 */ /* 0x000162000c1e1900 */
        /* <DEDUP_REMOVED lines=12> */
[----:B-----5:R-:W-:Y:S01]  /*97b0*/  SHF.R.S32.HI R31, RZ, 0x1f, R34 ;  /* 0x0000001fff1f7819 */ /* 0x020fe20000011422 */
[----:B----4-:R-:W-:Y:S02]  /*97c0*/  IMAD R21, R21, R34, RZ ;  /* 0x0000002215157224 */ /* 0x010fe400078e02ff */
[----:B------:R-:W-:Y:S02]  /*97d0*/  IMAD.IADD R29, R29, 0x1, R35 ;  /* 0x000000011d1d7824 */ /* 0x000fe400078e0223 */
[----:B------:R-:W-:Y:S02]  /*97e0*/  IMAD R21, R20, R31, R21 ;  /* 0x0000001f14157224 */ /* 0x000fe400078e0215 */
[----:B------:R-:W-:-:S04]  /*97f0*/  IMAD.WIDE.U32 R28, R34, R20, R28 ;  /* 0x00000014221c7225 */ /* 0x000fc800078e001c */
[----:B------:R-:W-:-:S07]  /*9800*/  IMAD.IADD R29, R29, 0x1, R21 ;  /* 0x000000011d1d7824 */ /* 0x000fce00078e0215 */
.L_x_3420:
[----:B------:R-:W-:Y:S05]  /*9810*/  BSYNC B2 ;  /* 0x0000000000027941 */ /* 0x000fea0003800000 */
.L_x_3419:
[----:B------:R-:W-:-:S04]  /*9820*/  ISETP.NE.U32.AND P2, PT, R4, RZ, PT ;  /* 0x000000ff0400720c */ /* 0x000fc80003f45070 */
[----:B------:R-:W-:-:S13]  /*9830*/  ISETP.NE.OR.EX P0, PT, R9, RZ, P0, P2 ;  /* 0x000000ff0900720c */ /* 0x000fda0000705720 */
[----:B------:R-:W-:Y:S05]  /*9840*/  @!P0 BRA `(.L_x_3421) ;  /* 0x0000000000b08947 */ /* 0x000fea0003800000 */
.L_x_3416:
[----:B------:R-:W-:Y:S01]  /*9850*/  IMAD.U32 R25, R0, 0x8, R1 ;  /* 0x0000000800197824 */ /* 0x000fe200078e0001 */
[----:B------:R-:W2:Y:S01]  /*9860*/  LDG.E R32, desc[UR36][R14.64] ;  /* 0x000000240e207981 */ /* 0x000ea2000c1e1900 */
[----:B------:R-:W-:-:S03]  /*9870*/  IADD3 R20, P0, R14, R12, RZ ;  /* 0x0000000c0e147210 */ /* 0x000fc60007f1e0ff */
[----:B------:R-:W3:Y:S02]  /*9880*/  LDL.64 R30, [R25+0x18] ;  /* 0x00001800191e7983 */ /* 0x000ee40000100a00 */
        /* <DEDUP_REMOVED lines=12> */
[----:B-----5:R-:W-:Y:S01]  /*9950*/  SHF.R.S32.HI R33, RZ, 0x1f, R34 ;  /* 0x0000001fff217819 */ /* 0x020fe20000011422 */
[----:B----4-:R-:W-:Y:S01]  /*9960*/  IMAD R15, R15, R34, RZ ;  /* 0x000000220f0f7224 */ /* 0x010fe200078e02ff */
[----:B0-----:R-:W-:-:S03]  /*9970*/  IADD3 R20, P0, R20, R12, RZ ;  /* 0x0000000c14147210 */ /* 0x001fc60007f1e0ff */
[----:B------:R-:W-:Y:S02]  /*9980*/  IMAD R33, R14, R33, R15 ;  /* 0x000000210e217224 */ /* 0x000fe400078e020f */
[----:B------:R-:W-:Y:S02]  /*9990*/  IMAD.X R21, R21, 0x1, R5, P0 ;  /* 0x0000000115157824 */ /* 0x000fe400000e0605 */
[----:B------:R-:W-:Y:S02]  /*99a0*/  IMAD.WIDE.U32 R14, R34, R14, R28 ;  /* 0x0000000e220e7225 */ /* 0x000fe400078e001c */
[----:B------:R-:W4:Y:S04]  /*99b0*/  LDL.64 R28, [R25+0x30] ;  /* 0x00003000191c7983 */ /* 0x000f280000100a00 */
[----:B------:R-:W5:Y:S01]  /*99c0*/  LDG.E R34, desc[UR36][R20.64] ;  /* 0x0000002414227981 */ /* 0x000f62000c1e1900 */
[----:B------:R-:W-:Y:S01]  /*99d0*/  IADD3 R4, P0, R4, -0x4, RZ ;  /* 0xfffffffc04047810 */ /* 0x000fe20007f1e0ff */
[----:B------:R-:W-:-:S03]  /*99e0*/  IMAD.IADD R15, R15, 0x1, R33 ;  /* 0x000000010f0f7824 */ /* 0x000fc600078e0221 */
[----:B------:R-:W-:Y:S02]  /*99f0*/  IADD3.X R9, R9, -0x1, RZ, P0, !PT ;  /* 0xffffffff09097810 */ /* 0x000fe400007fe4ff */
[----:B------:R-:W-:-:S04]  /*9a00*/  ISETP.NE.U32.AND P0, PT, R4, RZ, PT ;  /* 0x000000ff0400720c */ /* 0x000fc80003f05070 */
[----:B------:R-:W-:Y:S02]  /*9a10*/  ISETP.NE.AND.EX P0, PT, R9, RZ, PT, P0 ;  /* 0x000000ff0900720c */ /* 0x000fe40003f05300 */
[----:B------:R-:W-:-:S05]  /*9a20*/  IADD3 R0, P2, R0, 0x4, RZ ;  /* 0x0000000400007810 */ /* 0x000fca0007f5e0ff */
[----:B------:R-:W-:Y:S01]  /*9a30*/  IMAD.X R3, RZ, RZ, R3, P2 ;  /* 0x000000ffff037224 */ /* 0x000fe200010e0603 */
        /* <DEDUP_REMOVED lines=8> */
[----:B------:R-:W-:Y:S01]  /*9ac0*/  IMAD.WIDE.U32 R28, R34, R28, R14 ;  /* 0x0000001c221c7225 */ /* 0x000fe200078e000e */
[----:B------:R-:W-:-:S03]  /*9ad0*/  IADD3 R14, P3, R20, R12, RZ ;  /* 0x0000000c140e7210 */ /* 0x000fc60007f7e0ff */
[----:B------:R-:W-:Y:S02]  /*9ae0*/  IMAD.IADD R29, R29, 0x1, R25 ;  /* 0x000000011d1d7824 */ /* 0x000fe400078e0219 */
[----:B------:R-:W-:Y:S01]  /*9af0*/  IMAD.X R15, R21, 0x1, R5, P3 ;  /* 0x00000001150f7824 */ /* 0x000fe200018e0605 */
[----:B------:R-:W-:Y:S07]  /*9b00*/  @P0 BRA `(.L_x_3416) ;  /* 0xfffffffc00500947 */ /* 0x000fee000383ffff */
.L_x_3421:
[----:B------:R-:W-:Y:S05]  /*9b10*/  BSYNC B0 ;  /* 0x0000000000007941 */ /* 0x000fea0003800000 */
.L_x_3415:
        /* <DEDUP_REMOVED lines=34> */
[----:B------:R-:W3:Y:S04]  /*9d40*/  LDG.E R3, desc[UR36][R10.64] ;  /* 0x000000240a037981 */ /* 0x000ee8000c1e1900 */
[----:B------:R-:W-:-:S02]  /*9d50*/  @P0 IMAD.X R13, R11, 0x1, R9, P2 ;  /* 0x000000010b0d0824 */ /* 0x000fc400010e0609 */
[----:B------:R-:W4:Y:S04]  /*9d60*/  @P0 LDL.64 R8, [R0+0x28] ;  /* 0x0000280000080983 */ /* 0x000f280000100a00 */
        /* <DEDUP_REMOVED lines=12> */
.L_x_3414:
[----:B------:R-:W-:Y:S05]  /*9e30*/  BSYNC B1 ;  /* 0x0000000000017941 */ /* 0x000fea0003800000 */
.L_x_3413:
[----:B------:R-:W1:Y:S01]  /*9e40*/  LDC.U8 R25, c[0x0][0x29c] ;  /* 0x0000a700ff197b82 */ /* 0x000e620000000000 */
[----:B------:R-:W-:Y:S01]  /*9e50*/  BSSY B6, `(.L_x_3422) ;  /* 0x0000104000067945 */ /* 0x000fe20003800000 */
[----:B------:R-:W-:Y:S02]  /*9e60*/  IMAD.MOV.U32 R18, RZ, RZ, R28 ;  /* 0x000000ffff127224 */ /* 0x000fe400078e001c */
[----:B------:R-:W-:Y:S01]  /*9e70*/  IMAD.MOV.U32 R19, RZ, RZ, R29 ;  /* 0x000000ffff137224 */ /* 0x000fe200078e001d */
[----:B------:R-:W-:Y:S06]  /*9e80*/  @P1 BRA `(.L_x_3423) ;  /* 0x0000001000001947 */ /* 0x000fec0003800000 */
[----:B------:R-:W2:Y:S01]  /*9e90*/  S2R R3, SR_TID.X ;  /* 0x0000000000037919 */ /* 0x000ea20000002100 */
[----:B------:R-:W3:Y:S01]  /*9ea0*/  LDC.64 R4, c[0x0][0x280] ;  /* 0x0000a000ff047b82 */ /* 0x000ee20000000a00 */
[----:B-1----:R-:W-:Y:S01]  /*9eb0*/  PRMT R2, R25, 0x9910, RZ ;  /* 0x0000991019027816 */ /* 0x002fe200000000ff */
[----:B------:R-:W-:Y:S01]  /*9ec0*/  ULDC UR4, c[0x0][0x2a0] ;  /* 0x0000a80000047ab9 */ /* 0x000fe20000000800 */
[----:B--2---:R-:W-:-:S04]  /*9ed0*/  IMAD R0, R26, 0x200, R3 ;  /* 0x000002001a007824 */ /* 0x004fc800078e0203 */
[----:B------:R-:W-:Y:S02]  /*9ee0*/  IMAD R3, R0, UR4, RZ ;  /* 0x0000000400037c24 */ /* 0x000fe4000f8e02ff */
[----:B------:R-:W-:-:S03]  /*9ef0*/  IMAD.MOV.U32 R0, RZ, RZ, R2 ;  /* 0x000000ffff007224 */ /* 0x000fc600078e0002 */
[----:B---3--:R-:W-:Y:S02]  /*9f00*/  IADD3 R4, P1, R3, R4, RZ ;  /* 0x0000000403047210 */ /* 0x008fe40007f3e0ff */
        /* <DEDUP_REMOVED lines=14> */
.L_x_3427:
[----:B------:R1:W-:Y:S01]  /*9ff0*/  STG.E.U8 desc[UR36][R4.64], R6 ;  /* 0x0000000604007986 */ /* 0x0003e2000c101124 */
[----:B------:R-:W-:Y:S01]  /*a000*/  IMAD.MOV.U32 R2, RZ, RZ, R27 ;  /* 0x000000ffff027224 */ /* 0x000fe200078e001b */
[----:B------:R-:W-:Y:S06]  /*a010*/  BRA `(.L_x_3423) ;  /* 0x0000000c009c7947 */ /* 0x000fec0003800000 */
.L_x_3426:
        /* <DEDUP_REMOVED lines=9> */
.L_x_3430:
[----:B------:R1:W-:Y:S01]  /*a0b0*/  STG.E desc[UR36][R4.64], R6 ;  /* 0x0000000604007986 */ /* 0x0003e2000c101924 */
[----:B------:R-:W-:Y:S01]  /*a0c0*/  IMAD.MOV.U32 R2, RZ, RZ, R27 ;  /* 0x000000ffff027224 */ /* 0x000fe200078e001b */
[----:B------:R-:W-:Y:S06]  /*a0d0*/  BRA `(.L_x_3423) ;  /* 0x0000000c006c7947 */ /* 0x000fec0003800000 */
.L_x_3429:
[----:B------:R1:W-:Y:S01]  /*a0e0*/  STG.E.U16 desc[UR36][R4.64], R6 ;  /* 0x0000000604007986 */ /* 0x0003e2000c101524 */
[----:B------:R-:W-:Y:S01]  /*a0f0*/  IMAD.MOV.U32 R2, RZ, RZ, R27 ;  /* 0x000000ffff027224 */ /* 0x000fe200078e001b */
[----:B------:R-:W-:Y:S06]  /*a100*/  BRA `(.L_x_3423) ;  /* 0x0000000c00607947 */ /* 0x000fec0003800000 */
.L_x_3425:
[----:B------:R-:W-:-:S13]  /*a110*/  ISETP.GT.AND P0, PT, R0, 0x6, PT ;  /* 0x000000060000780c */ /* 0x000fda0003f04270 */
[----:B------:R-:W-:Y:S05]  /*a120*/  @P0 BRA `(.L_x_3431) ;  /* 0x0000000000340947 */ /* 0x000fea0003800000 */
[----:B------:R-:W-:-:S13]  /*a130*/  ISETP.NE.AND P0, PT, R0, 0x5, PT ;  /* 0x000000050000780c */ /* 0x000fda0003f05270 */
[----:B------:R-:W-:Y:S05]  /*a140*/  @!P0 BRA `(.L_x_3432) ;  /* 0x0000000000188947 */ /* 0x000fea0003800000 */
[----:B------:R-:W-:-:S13]  /*a150*/  ISETP.NE.AND P0, PT, R0, 0x6, PT ;  /* 0x000000060000780c */ /* 0x000fda0003f05270 */
[----:B------:R-:W-:Y:S05]  /*a160*/  @P0 BRA `(.L_x_3428) ;  /* 0x0000000800ec0947 */ /* 0x000fea0003800000 */
[----:B------:R-:W1:Y:S01]  /*a170*/  I2F.S64 R7, R6 ;  /* 0x0000000600077312 */ /* 0x000e620000301400 */
[----:B------:R-:W-:Y:S01]  /*a180*/  IMAD.MOV.U32 R2, RZ, RZ, R27 ;  /* 0x000000ffff027224 */ /* 0x000fe200078e001b */
[----:B-1----:R1:W-:Y:S01]  /*a190*/  STG.E desc[UR36][R4.64], R7 ;  /* 0x0000000704007986 */ /* 0x0023e2000c101924 */
[----:B------:R-:W-:Y:S05]  /*a1a0*/  BRA `(.L_x_3423) ;  /* 0x0000000c00387947 */ /* 0x000fea0003800000 */
.L_x_3432:
[----:B------:R-:W1:Y:S01]  /*a1b0*/  I2F.S64 R0, R6 ;  /* 0x0000000600007312 */ /* 0x000e620000301400 */
[----:B------:R-:W-:Y:S01]  /*a1c0*/  IMAD.MOV.U32 R2, RZ, RZ, R27 ;  /* 0x000000ffff027224 */ /* 0x000fe200078e001b */
[----:B-1----:R-:W-:-:S05]  /*a1d0*/  F2FP.F16.F32.PACK_AB R0, RZ, R0 ;  /* 0x00000000ff00723e */ /* 0x002fca00000000ff */
[----:B------:R1:W-:Y:S01]  /*a1e0*/  STG.E.U16 desc[UR36][R4.64], R0 ;  /* 0x0000000004007986 */ /* 0x0003e2000c101524 */
[----:B------:R-:W-:Y:S05]  /*a1f0*/  BRA `(.L_x_3423) ;  /* 0x0000000c00247947 */ /* 0x000fea0003800000 */
.L_x_3431:
[----:B------:R-:W-:-:S13]  /*a200*/  ISETP.NE.AND P0, PT, R0, 0x7, PT ;  /* 0x000000070000780c */ /* 0x000fda0003f05270 */
[----:B------:R-:W-:Y:S05]  /*a210*/  @!P0 BRA `(.L_x_3433) ;  /* 0x00000000003c8947 */ /* 0x000fea0003800000 */
[----:B------:R-:W-:-:S13]  /*a220*/  ISETP.NE.AND P0, PT, R0, 0x8, PT ;  /* 0x000000080000780c */ /* 0x000fda0003f05270 */
[----:B------:R-:W-:Y:S05]  /*a230*/  @!P0 BRA `(.L_x_3434) ;  /* 0x00000000001c8947 */ /* 0x000fea0003800000 */
[----:B------:R-:W-:-:S13]  /*a240*/  ISETP.NE.AND P0, PT, R0, 0x9, PT ;  /* 0x000000090000780c */ /* 0x000fda0003f05270 */
[----:B------:R-:W-:Y:S05]  /*a250*/  @P0 BRA `(.L_x_3428) ;  /* 0x0000000800b00947 */ /* 0x000fea0003800000 */
[----:B------:R-:W1:Y:S01]  /*a260*/  I2F.S64 R8, R6 ;  /* 0x0000000600087312 */ /* 0x000e620000301400 */
[----:B------:R-:W-:Y:S02]  /*a270*/  IMAD.MOV.U32 R9, RZ, RZ, RZ ;  /* 0x000000ffff097224 */ /* 0x000fe400078e00ff */
[----:B------:R-:W-:-:S03]  /*a280*/  IMAD.MOV.U32 R2, RZ, RZ, R27 ;  /* 0x000000ffff027224 */ /* 0x000fc600078e001b */
[----:B-1----:R1:W-:Y:S01]  /*a290*/  STG.E.64 desc[UR36][R4.64], R8 ;  /* 0x0000000804007986 */ /* 0x0023e2000c101b24 */
[----:B------:R-:W-:Y:S05]  /*a2a0*/  BRA `(.L_x_3423) ;  /* 0x0000000800f87947 */ /* 0x000fea0003800000 */
.L_x_3434:
[----:B------:R-:W1:Y:S01]  /*a2b0*/  I2F.S64 R6, R6 ;  /* 0x0000000600067312 */ /* 0x000e620000301400 */
[----:B------:R-:W-:Y:S01]  /*a2c0*/  IMAD.MOV.U32 R2, RZ, RZ, R27 ;  /* 0x000000ffff027224 */ /* 0x000fe200078e001b */
[----:B-1----:R-:W-:-:S04]  /*a2d0*/  F2FP.F16.F32.PACK_AB R3, RZ, R6 ;  /* 0x00000006ff03723e */ /* 0x002fc800000000ff */
[----:B------:R-:W-:-:S05]  /*a2e0*/  PRMT R3, R3, 0x5410, RZ ;  /* 0x0000541003037816 */ /* 0x000fca00000000ff */
[----:B------:R1:W-:Y:S01]  /*a2f0*/  STG.E desc[UR36][R4.64], R3 ;  /* 0x0000000304007986 */ /* 0x0003e2000c101924 */
[----:B------:R-:W-:Y:S05]  /*a300*/  BRA `(.L_x_3423) ;  /* 0x0000000800e07947 */ /* 0x000fea0003800000 */
.L_x_3433:
[----:B------:R-:W1:Y:S01]  /*a310*/  I2F.F64.S64 R6, R6 ;  /* 0x0000000600067312 */ /* 0x000e620000301c00 */
[----:B------:R-:W-:Y:S01]  /*a320*/  IMAD.MOV.U32 R2, RZ, RZ, R27 ;  /* 0x000000ffff027224 */ /* 0x000fe200078e001b */
[----:B-1----:R1:W-:Y:S01]  /*a330*/  STG.E.64 desc[UR36][R4.64], R6 ;  /* 0x0000000604007986 */ /* 0x0023e2000c101b24 */
[----:B------:R-:W-:Y:S05]  /*a340*/  BRA `(.L_x_3423) ;  /* 0x0000000800d07947 */ /* 0x000fea0003800000 */
.L_x_3424:
        /* <DEDUP_REMOVED lines=14> */
.L_x_3437:
[----:B------:R-:W1:Y:S01]  /*a430*/  I2F.F64.S64 R8, R6 ;  /* 0x0000000600087312 */ /* 0x000e620000301c00 */
[----:B0-----:R-:W-:Y:S01]  /*a440*/  CS2R R10, SRZ ;  /* 0x00000000000a7805 */ /* 0x001fe2000001ff00 */
[----:B------:R-:W-:-:S04]  /*a450*/  IMAD.MOV.U32 R2, RZ, RZ, R27 ;  /* 0x000000ffff027224 */ /* 0x000fc800078e001b */
[----:B-1----:R0:W-:Y:S01]  /*a460*/  STG.E.128 desc[UR36][R4.64], R8 ;  /* 0x0000000804007986 */ /* 0x0021e2000c101d24 */
[----:B------:R-:W-:Y:S05]  /*a470*/  BRA `(.L_x_3423) ;  /* 0x0000000800847947 */ /* 0x000fea0003800000 */
.L_x_3436:
        /* <DEDUP_REMOVED lines=21> */
.L_x_3441:
[----:B------:R-:W-:Y:S05]  /*a5d0*/  BSYNC B0 ;  /* 0x0000000000007941 */ /* 0x000fea0003800000 */
.L_x_3440:
[----:B------:R-:W-:Y:S01]  /*a5e0*/  LOP3.LUT R3, R0, R3, RZ, 0xfc, !PT ;  /* 0x0000000300037212 */ /* 0x000fe200078efcff */
[----:B------:R-:W-:-:S04]  /*a5f0*/  IMAD.MOV.U32 R2, RZ, RZ, R27 ;  /* 0x000000ffff027224 */ /* 0x000fc800078e001b */
[----:B------:R1:W-:Y:S01]  /*a600*/  STG.E.U8 desc[UR36][R4.64], R3 ;  /* 0x0000000304007986 */ /* 0x0003e2000c101124 */
[----:B------:R-:W-:Y:S05]  /*a610*/  BRA `(.L_x_3423) ;  /* 0x00000008001c7947 */ /* 0x000fea0003800000 */
.L_x_3439:
        /* <DEDUP_REMOVED lines=13> */
.L_x_3443:
[----:B------:R-:W-:Y:S01]  /*a6f0*/  IMAD.MOV.U32 R0, RZ, RZ, 0x7f ;  /* 0x0000007fff007424 */ /* 0x000fe200078e00ff */
[----:B------:R-:W-:-:S04]  /*a700*/  ISETP.GT.U32.AND P0, PT, R2, 0x7f800000, PT ;  /* 0x7f8000000200780c */ /* 0x000fc80003f04070 */
[----:B------:R-:W-:-:S09]  /*a710*/  SEL R0, R0, 0x7c, P0 ;  /* 0x0000007c00007807 */ /* 0x000fd20000000000 */
.L_x_3444:
[----:B------:R-:W-:Y:S05]  /*a720*/  BSYNC B0 ;  /* 0x0000000000007941 */ /* 0x000fea0003800000 */
.L_x_3442:
[----:B------:R-:W-:-:S04]  /*a730*/  LOP3.LUT R2, R7, 0x80000000, RZ, 0xc0, !PT ;  /* 0x8000000007027812 */ /* 0x000fc800078ec0ff */
[----:B------:R-:W-:Y:S01]  /*a740*/  SHF.R.U32.HI R3, RZ, 0x18, R2 ;  /* 0x00000018ff037819 */ /* 0x000fe20000011602 */
[----:B------:R-:W-:-:S03]  /*a750*/  IMAD.MOV.U32 R2, RZ, RZ, R27 ;  /* 0x000000ffff027224 */ /* 0x000fc600078e001b */
[----:B------:R-:W-:-:S05]  /*a760*/  LOP3.LUT R3, R0, R3, RZ, 0xfc, !PT ;  /* 0x0000000300037212 */ /* 0x000fca00078efcff */
[----:B------:R1:W-:Y:S01]  /*a770*/  STG.E.U8 desc[UR36][R4.64], R3 ;  /* 0x0000000304007986 */ /* 0x0003e2000c101124 */
[----:B------:R-:W-:Y:S05]  /*a780*/  BRA `(.L_x_3423) ;  /* 0x0000000400c07947 */ /* 0x000fea0003800000 */
.L_x_3438:
[----:B------:R-:W1:Y:S01]  /*a790*/  I2F.S64 R0, R6 ;  /* 0x0000000600007312 */ /* 0x000e620000301400 */
[----:B------:R-:W-:Y:S01]  /*a7a0*/  IMAD.MOV.U32 R2, RZ, RZ, R27 ;  /* 0x000000ffff027224 */ /* 0x000fe200078e001b */
[----:B-1----:R-:W-:-:S05]  /*a7b0*/  F2FP.BF16.F32.PACK_AB R0, RZ, R0 ;  /* 0x00000000ff00723e */ /* 0x002fca00000010ff */
[----:B------:R1:W-:Y:S01]  /*a7c0*/  STG.E.U16 desc[UR36][R4.64], R0 ;  /* 0x0000000004007986 */ /* 0x0003e2000c101524 */
[----:B------:R-:W-:Y:S05]  /*a7d0*/  BRA `(.L_x_3423) ;  /* 0x0000000400ac7947 */ /* 0x000fea0003800000 */
.L_x_3435:
        /* <DEDUP_REMOVED lines=11> */
.L_x_3447:
        /* <DEDUP_REMOVED lines=17> */
.L_x_3450:
[----:B------:R-:W-:-:S04]  /*a9a0*/  LOP3.LUT R0, R7, 0x80000000, RZ, 0xc0, !PT ;  /* 0x8000000007007812 */ /* 0x000fc800078ec0ff */
[----:B------:R-:W-:-:S04]  /*a9b0*/  SHF.R.U32.HI R3, RZ, 0x18, R0 ;  /* 0x00000018ff037819 */ /* 0x000fc80000011600 */
[----:B------:R-:W-:-:S04]  /*a9c0*/  LOP3.LUT R2, R2, R3, RZ, 0xfc, !PT ;  /* 0x0000000302027212 */ /* 0x000fc800078efcff */
[----:B------:R-:W-:-:S07]  /*a9d0*/  PRMT R0, R2, 0x7610, R0 ;  /* 0x0000761002007816 */ /* 0x000fce0000000000 */
.L_x_3449:
[----:B------:R-:W-:Y:S05]  /*a9e0*/  BSYNC B0 ;  /* 0x0000000000007941 */ /* 0x000fea0003800000 */
.L_x_3448:
[----:B------:R1:W-:Y:S01]  /*a9f0*/  STG.E.U8 desc[UR36][R4.64], R0 ;  /* 0x0000000004007986 */ /* 0x0003e2000c101124 */
[----:B------:R-:W-:Y:S01]  /*aa00*/  IMAD.MOV.U32 R2, RZ, RZ, R27 ;  /* 0x000000ffff027224 */ /* 0x000fe200078e001b */
[----:B------:R-:W-:Y:S06]  /*aa10*/  BRA `(.L_x_3423) ;  /* 0x00000004001c7947 */ /* 0x000fec0003800000 */
.L_x_3446:
        /* <DEDUP_REMOVED lines=17> */
.L_x_3453:
[----:B------:R-:W-:-:S04]  /*ab30*/  LOP3.LUT R0, R7, 0x80000000, RZ, 0xc0, !PT ;  /* 0x8000000007007812 */ /* 0x000fc800078ec0ff */
[----:B------:R-:W-:-:S04]  /*ab40*/  SHF.R.U32.HI R3, RZ, 0x18, R0 ;  /* 0x00000018ff037819 */ /* 0x000fc80000011600 */
[----:B------:R-:W-:-:S04]  /*ab50*/  LOP3.LUT R2, R2, R3, RZ, 0xfc, !PT ;  /* 0x0000000302027212 */ /* 0x000fc800078efcff */
[----:B------:R-:W-:-:S07]  /*ab60*/  PRMT R0, R2, 0x7610, R0 ;  /* 0x0000761002007816 */ /* 0x000fce0000000000 */
.L_x_3452:
[----:B------:R-:W-:Y:S05]  /*ab70*/  BSYNC B0 ;  /* 0x0000000000007941 */ /* 0x000fea0003800000 */
.L_x_3451:
[----:B------:R1:W-:Y:S01]  /*ab80*/  STG.E.U8 desc[UR36][R4.64], R0 ;  /* 0x0000000004007986 */ /* 0x0003e2000c101124 */
[----:B------:R-:W-:Y:S01]  /*ab90*/  IMAD.MOV.U32 R2, RZ, RZ, R27 ;  /* 0x000000ffff027224 */ /* 0x000fe200078e001b */
[----:B------:R-:W-:Y:S06]  /*aba0*/  BRA `(.L_x_3423) ;  /* 0x0000000000b87947 */ /* 0x000fec0003800000 */
.L_x_3445:
        /* <DEDUP_REMOVED lines=18> */
[----:B------:R-:W-:Y:S02]  /*acd0*/  @!P0 IMAD.MOV R0, RZ, RZ, R2 ;  /* 0x000000ffff008224 */ /* 0x000fe400078e0202 */
[----:B------:R-:W-:Y:S02]  /*ace0*/  IMAD.MOV.U32 R2, RZ, RZ, R27 ;  /* 0x000000ffff027224 */ /* 0x000fe400078e001b */
[----:B------:R-:W-:-:S05]  /*acf0*/  @P2 IMAD.MOV.U32 R3, RZ, RZ, R0 ;  /* 0x000000ffff032224 */ /* 0x000fca00078e0000 */
[----:B------:R3:W-:Y:S01]  /*ad00*/  STG.E.U8 desc[UR36][R4.64], R3 ;  /* 0x0000000304007986 */ /* 0x0007e2000c101124 */
[----:B------:R-:W-:Y:S05]  /*ad10*/  BRA `(.L_x_3423) ;  /* 0x00000000005c7947 */ /* 0x000fea0003800000 */
.L_x_3428:
        /* <DEDUP_REMOVED lines=16> */
.L_x_3456:
[----:B------:R-:W-:Y:S01]  /*ae20*/  IMAD.MOV.U32 R2, RZ, RZ, R27 ;  /* 0x000000ffff027224 */ /* 0x000fe200078e001b */
[----:B------:R-:W-:Y:S06]  /*ae30*/  BRA `(.L_x_3423) ;  /* 0x0000000000147947 */ /* 0x000fec0003800000 */
.L_x_3455:
[----:B------:R4:W-:Y:S01]  /*ae40*/  STG.E.64 desc[UR36][R4.64], R6 ;  /* 0x0000000604007986 */ /* 0x0009e2000c101b24 */
[----:B------:R-:W-:Y:S01]  /*ae50*/  IMAD.MOV.U32 R2, RZ, RZ, R27 ;  /* 0x000000ffff027224 */ /* 0x000fe200078e001b */
[----:B------:R-:W-:Y:S06]  /*ae60*/  BRA `(.L_x_3423) ;  /* 0x0000000000087947 */ /* 0x000fec0003800000 */
.L_x_3454:
[----:B------:R2:W-:Y:S01]  /*ae70*/  STG.E desc[UR36][R4.64], R6 ;  /* 0x0000000604007986 */ /* 0x0005e2000c101924 */
[----:B------:R-:W-:-:S07]  /*ae80*/  IMAD.MOV.U32 R2, RZ, RZ, R27 ;  /* 0x000000ffff027224 */ /* 0x000fce00078e001b */
.L_x_3423:
[----:B------:R-:W-:Y:S05]  /*ae90*/  BSYNC B6 ;  /* 0x0000000000067941 */ /* 0x000fea0003800000 */
.L_x_3422:
[----:B------:R-:W-:Y:S01]  /*aea0*/  ISETP.GE.AND P0, PT, R2, R24, PT ;  /* 0x000000180200720c */ /* 0x000fe20003f06270 */
[----:B------:R-:W-:-:S12]  /*aeb0*/  BSSY B6, `(.L_x_3457) ;  /* 0x00001d4000067945 */ /* 0x000fd80003800000 */
[----:B------:R-:W-:Y:S05]  /*aec0*/  @P0 BRA `(.L_x_3458) ;  /* 0x0000001c00480947 */ /* 0x000fea0003800000 */
[----:B01234-:R-:W0:Y:S01]  /*aed0*/  LDC.64 R4, c[0x0][0x280] ;  /* 0x0000a000ff047b82 */ /* 0x01fe220000000a00 */
        /* <DEDUP_REMOVED lines=19> */
.L_x_3462:
[----:B------:R0:W-:Y:S01]  /*b010*/  STG.E.U8 desc[UR36][R4.64], R22 ;  /* 0x0000001604007986 */ /* 0x0001e2000c101124 */
[----:B------:R-:W-:Y:S05]  /*b020*/  BRA `(.L_x_3464) ;  /* 0x0000000c00447947 */ /* 0x000fea0003800000 */
.L_x_3461:
        /* <DEDUP_REMOVED lines=8> */
.L_x_3466:
[----:B------:R0:W-:Y:S01]  /*b0b0*/  STG.E desc[UR36][R4.64], R22 ;  /* 0x0000001604007986 */ /* 0x0001e2000c101924 */
[----:B------:R-:W-:Y:S05]  /*b0c0*/  BRA `(.L_x_3464) ;  /* 0x0000000c001c7947 */ /* 0x000fea0003800000 */
.L_x_3465:
[----:B------:R0:W-:Y:S01]  /*b0d0*/  STG.E.U16 desc[UR36][R4.64], R22 ;  /* 0x0000001604007986 */ /* 0x0001e2000c101524 */
[----:B------:R-:W-:Y:S05]  /*b0e0*/  BRA `(.L_x_3464) ;  /* 0x0000000c00147947 */ /* 0x000fea0003800000 */
.L_x_3460:
        /* <DEDUP_REMOVED lines=9> */
.L_x_3468:
[----:B------:R-:W0:Y:S02]  /*b180*/  I2F.S64 R0, R22 ;  /* 0x0000001600007312 */ /* 0x000e240000301400 */
[----:B0-----:R-:W-:-:S05]  /*b190*/  F2FP.F16.F32.PACK_AB R0, RZ, R0 ;  /* 0x00000000ff00723e */ /* 0x001fca00000000ff */
[----:B------:R0:W-:Y:S01]  /*b1a0*/  STG.E.U16 desc[UR36][R4.64], R0 ;  /* 0x0000000004007986 */ /* 0x0001e2000c101524 */
[----:B------:R-:W-:Y:S05]  /*b1b0*/  BRA `(.L_x_3464) ;  /* 0x0000000800e07947 */ /* 0x000fea0003800000 */
.L_x_3467:
        /* <DEDUP_REMOVED lines=10> */
.L_x_3470:
[----:B------:R-:W0:Y:S02]  /*b260*/  I2F.S64 R22, R22 ;  /* 0x0000001600167312 */ /* 0x000e240000301400 */
[----:B0-----:R-:W-:-:S04]  /*b270*/  F2FP.F16.F32.PACK_AB R3, RZ, R22 ;  /* 0x00000016ff03723e */ /* 0x001fc800000000ff */
[----:B------:R-:W-:-:S05]  /*b280*/  PRMT R3, R3, 0x5410, RZ ;  /* 0x0000541003037816 */ /* 0x000fca00000000ff */
[----:B------:R0:W-:Y:S01]  /*b290*/  STG.E desc[UR36][R4.64], R3 ;  /* 0x0000000304007986 */ /* 0x0001e2000c101924 */
[----:B------:R-:W-:Y:S05]  /*b2a0*/  BRA `(.L_x_3464) ;  /* 0x0000000800a47947 */ /* 0x000fea0003800000 */
.L_x_3469:
[----:B------:R-:W0:Y:S02]  /*b2b0*/  I2F.F64.S64 R22, R22 ;  /* 0x0000001600167312 */ /* 0x000e240000301c00 */
[----:B0-----:R0:W-:Y:S01]  /*b2c0*/  STG.E.64 desc[UR36][R4.64], R22 ;  /* 0x0000001604007986 */ /* 0x0011e2000c101b24 */
[----:B------:R-:W-:Y:S05]  /*b2d0*/  BRA `(.L_x_3464) ;  /* 0x0000000800987947 */ /* 0x000fea0003800000 */
.L_x_3459:
        /* <DEDUP_REMOVED lines=13> */
.L_x_3473:
[----:B------:R-:W0:Y:S01]  /*b3b0*/  I2F.F64.S64 R8, R22 ;  /* 0x0000001600087312 */ /* 0x000e220000301c00 */
[----:B------:R-:W-:-:S05]  /*b3c0*/  CS2R R10, SRZ ;  /* 0x00000000000a7805 */ /* 0x000fca000001ff00 */
[----:B0-----:R0:W-:Y:S01]  /*b3d0*/  STG.E.128 desc[UR36][R4.64], R8 ;  /* 0x0000000804007986 */ /* 0x0011e2000c101d24 */
[----:B------:R-:W-:Y:S05]  /*b3e0*/  BRA `(.L_x_3464) ;  /* 0x0000000800547947 */ /* 0x000fea0003800000 */
.L_x_3472:
        /* <DEDUP_REMOVED lines=21> */
.L_x_3477:
[----:B------:R-:W-:Y:S05]  /*b540*/  BSYNC B0 ;  /* 0x0000000000007941 */ /* 0x000fea0003800000 */
.L_x_3476:
[----:B------:R-:W-:-:S05]  /*b550*/  LOP3.LUT R7, R0, R7, RZ, 0xfc, !PT ;  /* 0x0000000700077212 */ /* 0x000fca00078efcff */
[----:B------:R0:W-:Y:S01]  /*b560*/  STG.E.U8 desc[UR36][R4.64], R7 ;  /* 0x0000000704007986 */ /* 0x0001e2000c101124 */
[----:B------:R-:W-:Y:S05]  /*b570*/  BRA `(.L_x_3464) ;  /* 0x0000000400f07947 */ /* 0x000fea0003800000 */
.L_x_3475:
        /* <DEDUP_REMOVED lines=13> */
.L_x_3479:
[----:B------:R-:W-:Y:S01]  /*b650*/  IMAD.MOV.U32 R0, RZ, RZ, 0x7f ;  /* 0x0000007fff007424 */ /* 0x000fe200078e00ff */
[----:B------:R-:W-:-:S04]  /*b660*/  ISETP.GT.U32.AND P0, PT, R3, 0x7f800000, PT ;  /* 0x7f8000000300780c */ /* 0x000fc80003f04070 */
[----:B------:R-:W-:-:S09]  /*b670*/  SEL R0, R0, 0x7c, P0 ;  /* 0x0000007c00007807 */ /* 0x000fd20000000000 */
.L_x_3480:
[----:B------:R-:W-:Y:S05]  /*b680*/  BSYNC B0 ;  /* 0x0000000000007941 */ /* 0x000fea0003800000 */
.L_x_3478:
[----:B------:R-:W-:-:S04]  /*b690*/  LOP3.LUT R3, R23, 0x80000000, RZ, 0xc0, !PT ;  /* 0x8000000017037812 */ /* 0x000fc800078ec0ff */
[----:B------:R-:W-:-:S04]  /*b6a0*/  SHF.R.U32.HI R3, RZ, 0x18, R3 ;  /* 0x00000018ff037819 */ /* 0x000fc80000011603 */
[----:B------:R-:W-:-:S05]  /*b6b0*/  LOP3.LUT R3, R0, R3, RZ, 0xfc, !PT ;  /* 0x0000000300037212 */ /* 0x000fca00078efcff */
[----:B------:R0:W-:Y:S01]  /*b6c0*/  STG.E.U8 desc[UR36][R4.64], R3 ;  /* 0x0000000304007986 */ /* 0x0001e2000c101124 */
[----:B------:R-:W-:Y:S05]  /*b6d0*/  BRA `(.L_x_3464) ;  /* 0x0000000400987947 */ /* 0x000fea0003800000 */
.L_x_3474:
[----:B------:R-:W0:Y:S02]  /*b6e0*/  I2F.S64 R0, R22 ;  /* 0x0000001600007312 */ /* 0x000e240000301400 */
[----:B0-----:R-:W-:-:S05]  /*b6f0*/  F2FP.BF16.F32.PACK_AB R0, RZ, R0 ;  /* 0x00000000ff00723e */ /* 0x001fca00000010ff */
[----:B------:R0:W-:Y:S01]  /*b700*/  STG.E.U16 desc[UR36][R4.64], R0 ;  /* 0x0000000004007986 */ /* 0x0001e2000c101524 */
[----:B------:R-:W-:Y:S05]  /*b710*/  BRA `(.L_x_3464) ;  /* 0x0000000400887947 */ /* 0x000fea0003800000 */
.L_x_3471:
        /* <DEDUP_REMOVED lines=10> */
.L_x_3483:
        /* <DEDUP_REMOVED lines=17> */
.L_x_3486:
[----:B------:R-:W-:-:S04]  /*b8d0*/  LOP3.LUT R0, R23, 0x80000000, RZ, 0xc0, !PT ;  /* 0x8000000017007812 */ /* 0x000fc800078ec0ff */
[----:B------:R-:W-:-:S04]  /*b8e0*/  SHF.R.U32.HI R0, RZ, 0x18, R0 ;  /* 0x00000018ff007819 */ /* 0x000fc80000011600 */
[----:B------:R-:W-:-:S07]  /*b8f0*/  LOP3.LUT R0, R3, R0, RZ, 0xfc, !PT ;  /* 0x0000000003007212 */ /* 0x000fce00078efcff */
.L_x_3485:
[----:B------:R-:W-:Y:S05]  /*b900*/  BSYNC B0 ;  /* 0x0000000000007941 */ /* 0x000fea0003800000 */
.L_x_3484:
[----:B------:R3:W-:Y:S01]  /*b910*/  STG.E.U8 desc[UR36][R4.64], R0 ;  /* 0x0000000004007986 */ /* 0x0007e2000c101124 */
[----:B------:R-:W-:Y:S05]  /*b920*/  BRA `(.L_x_3464) ;  /* 0x0000000400047947 */ /* 0x000fea0003800000 */
.L_x_3482:
        /* <DEDUP_REMOVED lines=17> */
.L_x_3489:
[----:B------:R-:W-:-:S04]  /*ba40*/  LOP3.LUT R0, R23, 0x80000000, RZ, 0xc0, !PT ;  /* 0x8000000017007812 */ /* 0x000fc800078ec0ff */
[----:B------:R-:W-:-:S04]  /*ba50*/  SHF.R.U32.HI R0, RZ, 0x18, R0 ;  /* 0x00000018ff007819 */ /* 0x000fc80000011600 */
[----:B------:R-:W-:-:S07]  /*ba60*/  LOP3.LUT R0, R3, R0, RZ, 0xfc, !PT ;  /* 0x0000000003007212 */ /* 0x000fce00078efcff */
.L_x_3488:
[----:B------:R-:W-:Y:S05]  /*ba70*/  BSYNC B0 ;  /* 0x0000000000007941 */ /* 0x000fea0003800000 */
.L_x_3487:
[----:B------:R0:W-:Y:S01]  /*ba80*/  STG.E.U8 desc[UR36][R4.64], R0 ;  /* 0x0000000004007986 */ /* 0x0001e2000c101124 */
[----:B------:R-:W-:Y:S05]  /*ba90*/  BRA `(.L_x_3464) ;  /* 0x0000000000a87947 */ /* 0x000fea0003800000 */
.L_x_3481:
        /* <DEDUP_REMOVED lines=22> */
.L_x_3463:
        /* <DEDUP_REMOVED lines=15> */
[----:B0-----:R-:W-:Y:S05]  /*bcf0*/  CALL.ABS.NOINC R14 ;  /* 0x000000000e007343 */ /* 0x001fea0003c00000 */
.L_x_3492:
[----:B------:R-:W-:Y:S05]  /*bd00*/  BRA `(.L_x_3464) ;  /* 0x00000000000c7947 */ /* 0x000fea0003800000 */
.L_x_3491:
[----:B------:R2:W-:Y:S01]  /*bd10*/  STG.E.64 desc[UR36][R4.64], R22 ;  /* 0x0000001604007986 */ /* 0x0005e2000c101b24 */
[----:B------:R-:W-:Y:S05]  /*bd20*/  BRA `(.L_x_3464) ;  /* 0x0000000000047947 */ /* 0x000fea0003800000 */
.L_x_3490:
[----:B------:R0:W-:Y:S02]  /*bd30*/  STG.E desc[UR36][R4.64], R22 ;  /* 0x0000001604007986 */ /* 0x0001e4000c101924 */
.L_x_3464:
[----:B------:R-:W-:-:S05]  /*bd40*/  VIADD R2, R2, 0x80 ;  /* 0x0000008002027836 */ /* 0x000fca0000000000 */
[----:B------:R-:W-:-:S13]  /*bd50*/  ISETP.GE.AND P0, PT, R2, R24, PT ;  /* 0x000000180200720c */ /* 0x000fda0003f06270 */
        /* <DEDUP_REMOVED lines=21> */
.L_x_3496:
[----:B------:R0:W-:Y:S01]  /*beb0*/  STG.E.U8 desc[UR36][R4.64], R16 ;  /* 0x0000001004007986 */ /* 0x0001e2000c101124 */
[----:B------:R-:W-:Y:S05]  /*bec0*/  BRA `(.L_x_3498) ;  /* 0x0000000c00447947 */ /* 0x000fea0003800000 */
.L_x_3495:
        /* <DEDUP_REMOVED lines=8> */
.L_x_3500:
[----:B------:R0:W-:Y:S01]  /*bf50*/  STG.E desc[UR36][R4.64], R16 ;  /* 0x0000001004007986 */ /* 0x0001e2000c101924 */
[----:B------:R-:W-:Y:S05]  /*bf60*/  BRA `(.L_x_3498) ;  /* 0x0000000c001c7947 */ /* 0x000fea0003800000 */
.L_x_3499:
[----:B------:R0:W-:Y:S01]  /*bf70*/  STG.E.U16 desc[UR36][R4.64], R16 ;  /* 0x0000001004007986 */ /* 0x0001e2000c101524 */
[----:B------:R-:W-:Y:S05]  /*bf80*/  BRA `(.L_x_3498) ;  /* 0x0000000c00147947 */ /* 0x000fea0003800000 */
.L_x_3494:
        /* <DEDUP_REMOVED lines=9> */
.L_x_3502:
[----:B------:R-:W0:Y:S02]  /*c020*/  I2F.S64 R0, R16 ;  /* 0x0000001000007312 */ /* 0x000e240000301400 */
[----:B0-----:R-:W-:-:S05]  /*c030*/  F2FP.F16.F32.PACK_AB R0, RZ, R0 ;  /* 0x00000000ff00723e */ /* 0x001fca00000000ff */
[----:B------:R4:W-:Y:S01]  /*c040*/  STG.E.U16 desc[UR36][R4.64], R0 ;  /* 0x0000000004007986 */ /* 0x0009e2000c101524 */
[----:B------:R-:W-:Y:S05]  /*c050*/  BRA `(.L_x_3498) ;  /* 0x0000000800e07947 */ /* 0x000fea0003800000 */
.L_x_3501:
        /* <DEDUP_REMOVED lines=10> */
.L_x_3504:
[----:B------:R-:W0:Y:S02]  /*c100*/  I2F.S64 R16, R16 ;  /* 0x0000001000107312 */ /* 0x000e240000301400 */
[----:B0-----:R-:W-:-:S04]  /*c110*/  F2FP.F16.F32.PACK_AB R3, RZ, R16 ;  /* 0x00000010ff03723e */ /* 0x001fc800000000ff */
[----:B------:R-:W-:-:S05]  /*c120*/  PRMT R3, R3, 0x5410, RZ ;  /* 0x0000541003037816 */ /* 0x000fca00000000ff */
[----:B------:R2:W-:Y:S01]  /*c130*/  STG.E desc[UR36][R4.64], R3 ;  /* 0x0000000304007986 */ /* 0x0005e2000c101924 */
[----:B------:R-:W-:Y:S05]  /*c140*/  BRA `(.L_x_3498) ;  /* 0x0000000800a47947 */ /* 0x000fea0003800000 */
.L_x_3503:
[----:B------:R-:W0:Y:S02]  /*c150*/  I2F.F64.S64 R16, R16 ;  /* 0x0000001000107312 */ /* 0x000e240000301c00 */
[----:B0-----:R0:W-:Y:S01]  /*c160*/  STG.E.64 desc[UR36][R4.64], R16 ;  /* 0x0000001004007986 */ /* 0x0011e2000c101b24 */
[----:B------:R-:W-:Y:S05]  /*c170*/  BRA `(.L_x_3498) ;  /* 0x0000000800987947 */ /* 0x000fea0003800000 */
.L_x_3493:
        /* <DEDUP_REMOVED lines=13> */
.L_x_3507:
[----:B------:R-:W0:Y:S01]  /*c250*/  I2F.F64.S64 R8, R16 ;  /* 0x0000001000087312 */ /* 0x000e220000301c00 */
[----:B------:R-:W-:-:S05]  /*c260*/  CS2R R10, SRZ ;  /* 0x00000000000a7805 */ /* 0x000fca000001ff00 */
[----:B0-----:R0:W-:Y:S01]  /*c270*/  STG.E.128 desc[UR36][R4.64], R8 ;  /* 0x0000000804007986 */ /* 0x0011e2000c101d24 */
[----:B------:R-:W-:Y:S05]  /*c280*/  BRA `(.L_x_3498) ;  /* 0x0000000800547947 */ /* 0x000fea0003800000 */
.L_x_3506:
        /* <DEDUP_REMOVED lines=21> */
.L_x_3511:
[----:B------:R-:W-:Y:S05]  /*c3e0*/  BSYNC B0 ;  /* 0x0000000000007941 */ /* 0x000fea0003800000 */
.L_x_3510:
[----:B------:R-:W-:-:S05]  /*c3f0*/  LOP3.LUT R7, R0, R7, RZ, 0xfc, !PT ;  /* 0x0000000700077212 */ /* 0x000fca00078efcff */
[----:B------:R0:W-:Y:S01]  /*c400*/  STG.E.U8 desc[UR36][R4.64], R7 ;  /* 0x0000000704007986 */ /* 0x0001e2000c101124 */
[----:B------:R-:W-:Y:S05]  /*c410*/  BRA `(.L_x_3498) ;  /* 0x0000000400f07947 */ /* 0x000fea0003800000 */
.L_x_3509:
        /* <DEDUP_REMOVED lines=13> */
.L_x_3513:
[----:B------:R-:W-:Y:S01]  /*c4f0*/  IMAD.MOV.U32 R0, RZ, RZ, 0x7f ;  /* 0x0000007fff007424 */ /* 0x000fe200078e00ff */
[----:B------:R-:W-:-:S04]  /*c500*/  ISETP.GT.U32.AND P0, PT, R3, 0x7f800000, PT ;  /* 0x7f8000000300780c */ /* 0x000fc80003f04070 */
[----:B------:R-:W-:-:S09]  /*c510*/  SEL R0, R0, 0x7c, P0 ;  /* 0x0000007c00007807 */ /* 0x000fd20000000000 */
.L_x_3514:
[----:B------:R-:W-:Y:S05]  /*c520*/  BSYNC B0 ;  /* 0x0000000000007941 */ /* 0x000fea0003800000 */
.L_x_3512:
[----:B------:R-:W-:-:S04]  /*c530*/  LOP3.LUT R3, R17, 0x80000000, RZ, 0xc0, !PT ;  /* 0x8000000011037812 */ /* 0x000fc800078ec0ff */
[----:B------:R-:W-:-:S04]  /*c540*/  SHF.R.U32.HI R3, RZ, 0x18, R3 ;  /* 0x00000018ff037819 */ /* 0x000fc80000011603 */
[----:B------:R-:W-:-:S05]  /*c550*/  LOP3.LUT R3, R0, R3, RZ, 0xfc, !PT ;  /* 0x0000000300037212 */ /* 0x000fca00078efcff */
[----:B------:R0:W-:Y:S01]  /*c560*/  STG.E.U8 desc[UR36][R4.64], R3 ;  /* 0x0000000304007986 */ /* 0x0001e2000c101124 */
[----:B------:R-:W-:Y:S05]  /*c570*/  BRA `(.L_x_3498) ;  /* 0x0000000400987947 */ /* 0x000fea0003800000 */
.L_x_3508:
[----:B------:R-:W0:Y:S02]  /*c580*/  I2F.S64 R0, R16 ;  /* 0x0000001000007312 */ /* 0x000e240000301400 */
[----:B0-----:R-:W-:-:S05]  /*c590*/  F2FP.BF16.F32.PACK_AB R0, RZ, R0 ;  /* 0x00000000ff00723e */ /* 0x001fca00000010ff */
[----:B------:R0:W-:Y:S01]  /*c5a0*/  STG.E.U16 desc[UR36][R4.64], R0 ;  /* 0x0000000004007986 */ /* 0x0001e2000c101524 */
[----:B------:R-:W-:Y:S05]  /*c5b0*/  BRA `(.L_x_3498) ;  /* 0x0000000400887947 */ /* 0x000fea0003800000 */
.L_x_3505:
        /* <DEDUP_REMOVED lines=10> */
.L_x_3517:
        /* <DEDUP_REMOVED lines=17> */
.L_x_3520:
[----:B------:R-:W-:-:S04]  /*c770*/  LOP3.LUT R0, R17, 0x80000000, RZ, 0xc0, !PT ;  /* 0x8000000011007812 */ /* 0x000fc800078ec0ff */
[----:B------:R-:W-:-:S04]  /*c780*/  SHF.R.U32.HI R0, RZ, 0x18, R0 ;  /* 0x00000018ff007819 */ /* 0x000fc80000011600 */
[----:B------:R-:W-:-:S07]  /*c790*/  LOP3.LUT R0, R3, R0, RZ, 0xfc, !PT ;  /* 0x0000000003007212 */ /* 0x000fce00078efcff */
.L_x_3519:
[----:B------:R-:W-:Y:S05]  /*c7a0*/  BSYNC B0 ;  /* 0x0000000000007941 */ /* 0x000fea0003800000 */
.L_x_3518:
[----:B------:R0:W-:Y:S01]  /*c7b0*/  STG.E.U8 desc[UR36][R4.64], R0 ;  /* 0x0000000004007986 */ /* 0x0001e2000c101124 */
[----:B------:R-:W-:Y:S05]  /*c7c0*/  BRA `(.L_x_3498) ;  /* 0x0000000400047947 */ /* 0x000fea0003800000 */
.L_x_3516:
        /* <DEDUP_REMOVED lines=17> */
.L_x_3523:
[----:B------:R-:W-:-:S04]  /*c8e0*/  LOP3.LUT R0, R17, 0x80000000, RZ, 0xc0, !PT ;  /* 0x8000000011007812 */ /* 0x000fc800078ec0ff */
[----:B------:R-:W-:-:S04]  /*c8f0*/  SHF.R.U32.HI R0, RZ, 0x18, R0 ;  /* 0x00000018ff007819 */ /* 0x000fc80000011600 */
[----:B------:R-:W-:-:S07]  /*c900*/  LOP3.LUT R0, R3, R0, RZ, 0xfc, !PT ;  /* 0x0000000003007212 */ /* 0x000fce00078efcff */
.L_x_3522:
[----:B------:R-:W-:Y:S05]  /*c910*/  BSYNC B0 ;  /* 0x0000000000007941 */ /* 0x000fea0003800000 */
.L_x_3521:
[----:B------:R0:W-:Y:S01]  /*c920*/  STG.E.U8 desc[UR36][R4.64], R0 ;  /* 0x0000000004007986 */ /* 0x0001e2000c101124 */
[----:B------:R-:W-:Y:S05]  /*c930*/  BRA `(.L_x_3498) ;  /* 0x0000000000a87947 */ /* 0x000fea0003800000 */
.L_x_3515:
        /* <DEDUP_REMOVED lines=22> */
.L_x_3497:
        /* <DEDUP_REMOVED lines=16> */
.L_x_3526:
[----:B------:R-:W-:Y:S05]  /*cba0*/  BRA `(.L_x_3498) ;  /* 0x00000000000c7947 */ /* 0x000fea0003800000 */
.L_x_3525:
[----:B------:R0:W-:Y:S01]  /*cbb0*/  STG.E.64 desc[UR36][R4.64], R16 ;  /* 0x0000001004007986 */ /* 0x0001e2000c101b24 */
[----:B------:R-:W-:Y:S05]  /*cbc0*/  BRA `(.L_x_3498) ;  /* 0x0000000000047947 */ /* 0x000fea0003800000 */
.L_x_3524:
[----:B------:R0:W-:Y:S02]  /*cbd0*/  STG.E desc[UR36][R4.64], R16 ;  /* 0x0000001004007986 */ /* 0x0001e4000c101924 */
.L_x_3498:
[----:B------:R-:W-:-:S07]  /*cbe0*/  VIADD R2, R2, 0x80 ;  /* 0x0000008002027836 */ /* 0x000fce0000000000 */
.L_x_3458:
[----:B------:R-:W-:Y:S05]  /*cbf0*/  BSYNC B6 ;  /* 0x0000000000067941 */ /* 0x000fea0003800000 */
.L_x_3457:
[----:B------:R-:W-:-:S13]  /*cc00*/  ISETP.GE.AND P0, PT, R2, R24, PT ;  /* 0x000000180200720c */ /* 0x000fda0003f06270 */
[----:B------:R-:W-:Y:S05]  /*cc10*/  @P0 EXIT ;  /* 0x000000000000094d */ /* 0x000fea0003800000 */
[----:B01234-:R-:W0:Y:S01]  /*cc20*/  LDC.64 R4, c[0x0][0x280] ;  /* 0x0000a000ff047b82 */ /* 0x01fe220000000a00 */
        /* <DEDUP_REMOVED lines=18> */
.L_x_3530:
[----:B------:R-:W-:Y:S01]  /*cd50*/  STG.E.U8 desc[UR36][R2.64], R18 ;  /* 0x0000001202007986 */ /* 0x000fe2000c101124 */
[----:B------:R-:W-:Y:S05]  /*cd60*/  EXIT ;  /* 0x000000000000794d */ /* 0x000fea0003800000 */
.L_x_3529:
        /* <DEDUP_REMOVED lines=8> */
.L_x_3533:
[----:B------:R-:W-:Y:S01]  /*cdf0*/  STG.E desc[UR36][R2.64], R18 ;  /* 0x0000001202007986 */ /* 0x000fe2000c101924 */
[----:B------:R-:W-:Y:S05]  /*ce00*/  EXIT ;  /* 0x000000000000794d */ /* 0x000fea0003800000 */
.L_x_3532:
[----:B------:R-:W-:Y:S01]  /*ce10*/  STG.E.U16 desc[UR36][R2.64], R18 ;  /* 0x0000001202007986 */ /* 0x000fe2000c101524 */
[----:B------:R-:W-:Y:S05]  /*ce20*/  EXIT ;  /* 0x000000000000794d */ /* 0x000fea0003800000 */
.L_x_3528:
        /* <DEDUP_REMOVED lines=9> */
.L_x_3535:
[----:B------:R-:W0:Y:S02]  /*cec0*/  I2F.S64 R0, R18 ;  /* 0x0000001200007312 */ /* 0x000e240000301400 */
[----:B0-----:R-:W-:-:S05]  /*ced0*/  F2FP.F16.F32.PACK_AB R0, RZ, R0 ;  /* 0x00000000ff00723e */ /* 0x001fca00000000ff */
[----:B------:R-:W-:Y:S01]  /*cee0*/  STG.E.U16 desc[UR36][R2.64], R0 ;  /* 0x0000000002007986 */ /* 0x000fe2000c101524 */
[----:B------:R-:W-:Y:S05]  /*cef0*/  EXIT ;  /* 0x000000000000794d */ /* 0x000fea0003800000 */
.L_x_3534:
        /* <DEDUP_REMOVED lines=10> */
.L_x_3537:
[----:B------:R-:W0:Y:S02]  /*cfa0*/  I2F.S64 R18, R18 ;  /* 0x0000001200127312 */ /* 0x000e240000301400 */
[----:B0-----:R-:W-:-:S04]  /*cfb0*/  F2FP.F16.F32.PACK_AB R5, RZ, R18 ;  /* 0x00000012ff05723e */ /* 0x001fc800000000ff */
[----:B------:R-:W-:-:S05]  /*cfc0*/  PRMT R5, R5, 0x5410, RZ ;  /* 0x0000541005057816 */ /* 0x000fca00000000ff */
[----:B------:R-:W-:Y:S01]  /*cfd0*/  STG.E desc[UR36][R2.64], R5 ;  /* 0x0000000502007986 */ /* 0x000fe2000c101924 */
[----:B------:R-:W-:Y:S05]  /*cfe0*/  EXIT ;  /* 0x000000000000794d */ /* 0x000fea0003800000 */
.L_x_3536:
[----:B------:R-:W0:Y:S02]  /*cff0*/  I2F.F64.S64 R18, R18 ;  /* 0x0000001200127312 */ /* 0x000e240000301c00 */
[----:B0-----:R-:W-:Y:S01]  /*d000*/  STG.E.64 desc[UR36][R2.64], R18 ;  /* 0x0000001202007986 */ /* 0x001fe2000c101b24 */
[----:B------:R-:W-:Y:S05]  /*d010*/  EXIT ;  /* 0x000000000000794d */ /* 0x000fea0003800000 */
.L_x_3527:
        /* <DEDUP_REMOVED lines=13> */
.L_x_3540:
[----:B------:R-:W0:Y:S01]  /*d0f0*/  I2F.F64.S64 R4, R18 ;  /* 0x0000001200047312 */ /* 0x000e220000301c00 */
[----:B------:R-:W-:-:S05]  /*d100*/  CS2R R6, SRZ ;  /* 0x0000000000067805 */ /* 0x000fca000001ff00 */
[----:B0-----:R-:W-:Y:S01]  /*d110*/  STG.E.128 desc[UR36][R2.64], R4 ;  /* 0x0000000402007986 */ /* 0x001fe2000c101d24 */
[----:B------:R-:W-:Y:S05]  /*d120*/  EXIT ;  /* 0x000000000000794d */ /* 0x000fea0003800000 */
.L_x_3539:
        /* <DEDUP_REMOVED lines=21> */
.L_x_3544:
[----:B------:R-:W-:Y:S05]  /*d280*/  BSYNC B0 ;  /* 0x0000000000007941 */ /* 0x000fea0003800000 */
.L_x_3543:
[----:B------:R-:W-:-:S05]  /*d290*/  LOP3.LUT R5, R0, R5, RZ, 0xfc, !PT ;  /* 0x0000000500057212 */ /* 0x000fca00078efcff */
[----:B------:R-:W-:Y:S01]  /*d2a0*/  STG.E.U8 desc[UR36][R2.64], R5 ;  /* 0x0000000502007986 */ /* 0x000fe2000c101124 */
[----:B------:R-:W-:Y:S05]  /*d2b0*/  EXIT ;  /* 0x000000000000794d */ /* 0x000fea0003800000 */
.L_x_3542:
        /* <DEDUP_REMOVED lines=13> */
.L_x_3546:
[----:B------:R-:W-:Y:S01]  /*d390*/  IMAD.MOV.U32 R0, RZ, RZ, 0x7f ;  /* 0x0000007fff007424 */ /* 0x000fe200078e00ff */
[----:B------:R-:W-:-:S04]  /*d3a0*/  ISETP.GT.U32.AND P0, PT, R4, 0x7f800000, PT ;  /* 0x7f8000000400780c */ /* 0x000fc80003f04070 */
[----:B------:R-:W-:-:S09]  /*d3b0*/  SEL R0, R0, 0x7c, P0 ;  /* 0x0000007c00007807 */ /* 0x000fd20000000000 */
.L_x_3547:
[----:B------:R-:W-:Y:S05]  /*d3c0*/  BSYNC B0 ;  /* 0x0000000000007941 */ /* 0x000fea0003800000 */
.L_x_3545:
[----:B------:R-:W-:-:S04]  /*d3d0*/  LOP3.LUT R4, R19, 0x80000000, RZ, 0xc0, !PT ;  /* 0x8000000013047812 */ /* 0x000fc800078ec0ff */
[----:B------:R-:W-:-:S04]  /*d3e0*/  SHF.R.U32.HI R5, RZ, 0x18, R4 ;  /* 0x00000018ff057819 */ /* 0x000fc80000011604 */
[----:B------:R-:W-:-:S05]  /*d3f0*/  LOP3.LUT R5, R0, R5, RZ, 0xfc, !PT ;  /* 0x0000000500057212 */ /* 0x000fca00078efcff */
[----:B------:R-:W-:Y:S01]  /*d400*/  STG.E.U8 desc[UR36][R2.64], R5 ;  /* 0x0000000502007986 */ /* 0x000fe2000c101124 */
[----:B------:R-:W-:Y:S05]  /*d410*/  EXIT ;  /* 0x000000000000794d */ /* 0x000fea0003800000 */
.L_x_3541:
[----:B------:R-:W0:Y:S02]  /*d420*/  I2F.S64 R0, R18 ;  /* 0x0000001200007312 */ /* 0x000e240000301400 */
[----:B0-----:R-:W-:-:S05]  /*d430*/  F2FP.BF16.F32.PACK_AB R0, RZ, R0 ;  /* 0x00000000ff00723e */ /* 0x001fca00000010ff */
[----:B------:R-:W-:Y:S01]  /*d440*/  STG.E.U16 desc[UR36][R2.64], R0 ;  /* 0x0000000002007986 */ /* 0x000fe2000c101524 */
[----:B------:R-:W-:Y:S05]  /*d450*/  EXIT ;  /* 0x000000000000794d */ /* 0x000fea0003800000 */
.L_x_3538:
        /* <DEDUP_REMOVED lines=10> */
.L_x_3550:
        /* <DEDUP_REMOVED lines=17> */
.L_x_3553:
[----:B------:R-:W-:-:S04]  /*d610*/  LOP3.LUT R0, R19, 0x80000000, RZ, 0xc0, !PT ;  /* 0x8000000013007812 */ /* 0x000fc800078ec0ff */
[----:B------:R-:W-:-:S04]  /*d620*/  SHF.R.U32.HI R5, RZ, 0x18, R0 ;  /* 0x00000018ff057819 */ /* 0x000fc80000011600 */
[----:B------:R-:W-:-:S04]  /*d630*/  LOP3.LUT R4, R4, R5, RZ, 0xfc, !PT ;  /* 0x0000000504047212 */ /* 0x000fc800078efcff */
[----:B------:R-:W-:-:S07]  /*d640*/  PRMT R0, R4, 0x7610, R0 ;  /* 0x0000761004007816 */ /* 0x000fce0000000000 */
.L_x_3552:
[----:B------:R-:W-:Y:S05]  /*d650*/  BSYNC B0 ;  /* 0x0000000000007941 */ /* 0x000fea0003800000 */
.L_x_3551:
[----:B------:R-:W-:Y:S01]  /*d660*/  STG.E.U8 desc[UR36][R2.64], R0 ;  /* 0x0000000002007986 */ /* 0x000fe2000c101124 */
[----:B------:R-:W-:Y:S05]  /*d670*/  EXIT ;  /* 0x000000000000794d */ /* 0x000fea0003800000 */
.L_x_3549:
        /* <DEDUP_REMOVED lines=17> */
.L_x_3556:
[----:B------:R-:W-:-:S04]  /*d790*/  LOP3.LUT R0, R19, 0x80000000, RZ, 0xc0, !PT ;  /* 0x8000000013007812 */ /* 0x000fc800078ec0ff */
[----:B------:R-:W-:-:S04]  /*d7a0*/  SHF.R.U32.HI R5, RZ, 0x18, R0 ;  /* 0x00000018ff057819 */ /* 0x000fc80000011600 */
[----:B------:R-:W-:-:S04]  /*d7b0*/  LOP3.LUT R4, R4, R5, RZ, 0xfc, !PT ;  /* 0x0000000504047212 */ /* 0x000fc800078efcff */
[----:B------:R-:W-:-:S07]  /*d7c0*/  PRMT R0, R4, 0x7610, R0 ;  /* 0x0000761004007816 */ /* 0x000fce0000000000 */
.L_x_3555:
[----:B------:R-:W-:Y:S05]  /*d7d0*/  BSYNC B0 ;  /* 0x0000000000007941 */ /* 0x000fea0003800000 */
.L_x_3554:
[----:B------:R-:W-:Y:S01]  /*d7e0*/  STG.E.U8 desc[UR36][R2.64], R0 ;  /* 0x0000000002007986 */ /* 0x000fe2000c101124 */
[----:B------:R-:W-:Y:S05]  /*d7f0*/  EXIT ;  /* 0x000000000000794d */ /* 0x000fea0003800000 */
.L_x_3548:
        /* <DEDUP_REMOVED lines=22> */
.L_x_3531:
        /* <DEDUP_REMOVED lines=16> */
.L_x_3559:
[----:B------:R-:W-:Y:S05]  /*da60*/  EXIT ;  /* 0x000000000000794d */ /* 0x000fea0003800000 */
.L_x_3558:
[----:B------:R-:W-:Y:S01]  /*da70*/  STG.E.64 desc[UR36][R2.64], R18 ;  /* 0x0000001202007986 */ /* 0x000fe2000c101b24 */
[----:B------:R-:W-:Y:S05]  /*da80*/  EXIT ;  /* 0x000000000000794d */ /* 0x000fea0003800000 */
.L_x_3557:
[----:B------:R-:W-:Y:S01]  /*da90*/  STG.E desc[UR36][R2.64], R18 ;  /* 0x0000001202007986 */ /* 0x000fe2000c101924 */
[----:B------:R-:W-:Y:S05]  /*daa0*/  EXIT ;  /* 0x000000000000794d */ /* 0x000fea0003800000 */
.L_x_3560:
        /* <DEDUP_REMOVED lines=13> */
.L_x_3964:


//--------------------- .text._ZN2at6native18elementwise_kernelILi128ELi2EZNS0_22gpu_kernel_impl_nocastIZZNS0_61_GLOBAL__N__ae8afa13_23_FlattenIndicesKernel_cu_1520ed90_309421_flatten_indices_implINS3_18CUDAKernelLauncherEiLl8EEENS_6TensorERKS6_N3c108ArrayRefIlEEENKUlvE0_clEvEUllE_EEvRNS_18TensorIteratorBaseERKT_EUliE_EEviT1_ --------------------------
	.section	.text._ZN2at6native18elementwise_kernelILi128ELi2EZNS0_22gpu_kernel_impl_nocastIZZNS0_61_GLOBAL__N__ae8afa13_23_FlattenIndicesKernel_cu_1520ed90_309421_flatten_indices_implINS3_18CUDAKernelLauncherEiLl8EEENS_6TensorERKS6_N3c108ArrayRefIlEEENKUlvE0_clEvEUllE_EEvRNS_18TensorIteratorBaseERKT_EUliE_EEviT1_,"ax",@progbits
	.align	128
        .global         _ZN2at6native18elementwise_kernelILi128ELi2EZNS0_22gpu_kernel_impl_nocastIZZNS0_61_GLOBAL__N__ae8afa13_23_FlattenIndicesKernel_cu_1520ed90_309421_flatten_indices_implINS3_18CUDAKernelLauncherEiLl8EEENS_6TensorERKS6_N3c108ArrayRefIlEEENKUlvE0_clEvEUllE_EEvRNS_18TensorIteratorBaseERKT_EUliE_EEviT1_
        .type           _ZN2at6native18elementwise_kernelILi128ELi2EZNS0_22gpu_kernel_impl_nocastIZZNS0_61_GLOBAL__N__ae8afa13_23_FlattenIndicesKernel_cu_1520ed90_309421_flatten_indices_implINS3_18CUDAKernelLauncherEiLl8EEENS_6TensorERKS6_N3c108ArrayRefIlEEENKUlvE0_clEvEUllE_EEvRNS_18TensorIteratorBaseERKT_EUliE_EEviT1_,@function
        .size           _ZN2at6native18elementwise_kernelILi128ELi2EZNS0_22gpu_kernel_impl_nocastIZZNS0_61_GLOBAL__N__ae8afa13_23_FlattenIndicesKernel_cu_1520ed90_309421_flatten_indices_implINS3_18CUDAKernelLauncherEiLl8EEENS_6TensorERKS6_N3c108ArrayRefIlEEENKUlvE0_clEvEUllE_EEvRNS_18TensorIteratorBaseERKT_EUliE_EEviT1_,(.L_x_3965 - _ZN2at6native18elementwise_kernelILi128ELi2EZNS0_22gpu_kernel_impl_nocastIZZNS0_61_GLOBAL__N__ae8afa13_23_FlattenIndicesKernel_cu_1520ed90_309421_flatten_indices_implINS3_18CUDAKernelLauncherEiLl8EEENS_6TensorERKS6_N3c108ArrayRefIlEEENKUlvE0_clEvEUllE_EEvRNS_18TensorIteratorBaseERKT_EUliE_EEviT1_)
        .other          _ZN2at6native18elementwise_kernelILi128ELi2EZNS0_22gpu_kernel_impl_nocastIZZNS0_61_GLOBAL__N__ae8afa13_23_FlattenIndicesKernel_cu_1520ed90_309421_flatten_indices_implINS3_18CUDAKernelLauncherEiLl8EEENS_6TensorERKS6_N3c108ArrayRefIlEEENKUlvE0_clEvEUllE_EEvRNS_18TensorIteratorBaseERKT_EUliE_EEviT1_,@"STO_CUDA_ENTRY STV_DEFAULT"
_ZN2at6native18elementwise_kernelILi128ELi2EZNS0_22gpu_kernel_impl_nocastIZZNS0_61_GLOBAL__N__ae8afa13_23_FlattenIndicesKernel_cu_1520ed90_309421_flatten_indices_implINS3_18CUDAKernelLauncherEiLl8EEENS_6TensorERKS6_N3c108ArrayRefIlEEENKUlvE0_clEvEUllE_EEvRNS_18TensorIteratorBaseERKT_EUliE_EEviT1_:
.text._ZN2at6native18elementwise_kernelILi128ELi2EZNS0_22gpu_kernel_impl_nocastIZZNS0_61_GLOBAL__N__ae8afa13_23_FlattenIndicesKernel_cu_1520ed90_309421_flatten_indices_implINS3_18CUDAKernelLauncherEiLl8EEENS_6TensorERKS6_N3c108ArrayRefIlEEENKUlvE0_clEvEUllE_EEvRNS_18TensorIteratorBaseERKT_EUliE_EEviT1_:
        /* <DEDUP_REMOVED lines=301> */
[----:B------:R-:W-:-:S03]  /*12d0*/  @P0 MOV R10, RZ ;  /* 0x000000ff000a0202 */ /* 0x000fc60000000f00 */
[----:B------:R-:W1:Y:S01]  /*12e0*/  @P0 LDC R19, c[0x0][0x33c] ;  /* 0x0000cf00ff130b82 */ /* 0x000e620000000800 */
[----:B------:R-:W-:-:S07]  /*12f0*/  IMAD.MOV R15, RZ, RZ, -R11 ;  /* 0x000000ffff0f7224 */ /* 0x000fce00078e0a0b */
        /* <DEDUP_REMOVED lines=10> */
.L_x_3563:
[----:B------:R-:W-:Y:S02]  /*13a0*/  ULDC.64 UR4, c[0x0][0x418] ;  /* 0x0001060000047ab9 */ /* 0x000fe40000000a00 */
[----:B------:R-:W-:-:S04]  /*13b0*/  IADD3 R6, P0, R4, UR4, RZ ;  /* 0x0000000404067c10 */ /* 0x000fc8000ff1e0ff */
[----:B------:R-:W-:Y:S01]  /*13c0*/  IADD3.X R7, RZ, UR5, RZ, P0, !PT ;  /* 0x00000005ff077c10 */ /* 0x000fe200087fe4ff */
[----:B------:R-:W-:-:S05]  /*13d0*/  ULDC.64 UR4, c[0x0][0x428] ;  /* 0x00010a0000047ab9 */ /* 0x000fca0000000a00 */
[----:B------:R-:W2:Y:S01]  /*13e0*/  LDG.E.64 R6, desc[UR8][R6.64] ;  /* 0x0000000806067981 */ /* 0x000ea2000c1e1b00 */
[----:B------:R-:W-:Y:S01]  /*13f0*/  ISETP.GE.U32.AND P0, PT, R12, 0x1, PT ;  /* 0x000000010c00780c */ /* 0x000fe20003f06070 */
[----:B------:R-:W-:Y:S01]  /*1400*/  IMAD.MOV.U32 R10, RZ, RZ, RZ ;  /* 0x000000ffff0a7224 */ /* 0x000fe200078e00ff */
[----:B------:R-:W-:Y:S02]  /*1410*/  MOV R8, RZ ;  /* 0x000000ff00087202 */ /* 0x000fe40000000f00 */
[----:B------:R-:W-:Y:S01]  /*1420*/  ISETP.GE.AND.EX P0, PT, R13, RZ, PT, P0 ;  /* 0x000000ff0d00720c */ /* 0x000fe20003f06300 */
[----:B--2---:R-:W-:Y:S02]  /*1430*/  IMAD R9, R7, UR4, RZ ;  /* 0x0000000407097c24 */ /* 0x004fe4000f8e02ff */
[----:B------:R-:W-:-:S04]  /*1440*/  IMAD.WIDE.U32 R14, R6, UR4, RZ ;  /* 0x00000004060e7c25 */ /* 0x000fc8000f8e00ff */
[----:B------:R-:W-:-:S06]  /*1450*/  IMAD R9, R6, UR5, R9 ;  /* 0x0000000506097c24 */ /* 0x000fcc000f8e0209 */
[----:B------:R-:W-:Y:S05]  /*1460*/  @!P0 BRA `(.L_x_3564) ;  /* 0x0000000400d08947 */ /* 0x000fea0003800000 */
[----:B------:R-:W-:Y:S01]  /*1470*/  ISETP.GE.U32.AND P1, PT, R0, 0x3, PT ;  /* 0x000000030000780c */ /* 0x000fe20003f26070 */
[----:B------:R-:W-:Y:S01]  /*1480*/  HFMA2.MMA R10, -RZ, RZ, 0, 0 ;  /* 0x00000000ff0a7435 */ /* 0x000fe200000001ff */
[----:B------:R-:W-:Y:S01]  /*1490*/  LOP3.LUT R7, R12, 0x3, RZ, 0xc0, !PT ;  /* 0x000000030c077812 */ /* 0x000fe200078ec0ff */
[----:B------:R-:W-:Y:S01]  /*14a0*/  IMAD.MOV.U32 R6, RZ, RZ, RZ ;  /* 0x000000ffff067224 */ /* 0x000fe200078e00ff */
[----:B------:R-:W-:Y:S02]  /*14b0*/  ISETP.GE.U32.AND.EX P1, PT, R2, RZ, PT, P1 ;  /* 0x000000ff0200720c */ /* 0x000fe40003f26110 */
[----:B------:R-:W-:Y:S02]  /*14c0*/  ISETP.NE.U32.AND P0, PT, R7, RZ, PT ;  /* 0x000000ff0700720c */ /* 0x000fe40003f05070 */
[----:B------:R-:W-:Y:S02]  /*14d0*/  IADD3 R19, R15, R9, RZ ;  /* 0x000000090f137210 */ /* 0x000fe40007ffe0ff */
[----:B------:R-:W-:-:S02]  /*14e0*/  CS2R R8, SRZ ;  /* 0x0000000000087805 */ /* 0x000fc4000001ff00 */
[----:B------:R-:W-:-:S05]  /*14f0*/  ISETP.NE.AND.EX P0, PT, RZ, RZ, PT, P0 ;  /* 0x000000ffff00720c */ /* 0x000fca0003f05300 */
[----:B------:R-:W-:Y:S08]  /*1500*/  @!P1 BRA `(.L_x_3565) ;  /* 0x0000000000ec9947 */ /* 0x000ff00003800000 */
[----:B------:R-:W-:Y:S01]  /*1510*/  ULDC.64 UR10, c[0x0][0x420] ;  /* 0x00010800000a7ab9 */ /* 0x000fe20000000a00 */
[----:B------:R-:W-:Y:S01]  /*1520*/  IADD3 R11, P1, R7, -R12, RZ ;  /* 0x8000000c070b7210 */ /* 0x000fe20007f3e0ff */
[----:B------:R-:W-:Y:S01]  /*1530*/  ULDC.64 UR4, c[0x0][0x478] ;  /* 0x00011e0000047ab9 */ /* 0x000fe20000000a00 */
[C---:B------:R-:W-:Y:S01]  /*1540*/  LEA R16, P2, R14.reuse, UR10, 0x2 ;  /* 0x0000000a0e107c11 */ /* 0x040fe2000f8410ff */
[----:B------:R-:W-:Y:S01]  /*1550*/  IMAD.MOV.U32 R9, RZ, RZ, RZ ;  /* 0x000000ffff097224 */ /* 0x000fe200078e00ff */
[----:B------:R-:W-:Y:S01]  /*1560*/  MOV R6, RZ ;  /* 0x000000ff00067202 */ /* 0x000fe20000000f00 */
[----:B------:R-:W-:Y:S01]  /*1570*/  USHF.L.U64.HI UR5, UR4, 0x2, UR5 ;  /* 0x0000000204057899 */ /* 0x000fe20008010205 */
[----:B------:R-:W-:Y:S01]  /*1580*/  LEA.HI.X R23, R14, UR11, R19, 0x2, P2 ;  /* 0x0000000b0e177c11 */ /* 0x000fe200090f1413 */
[----:B------:R-:W-:Y:S01]  /*1590*/  USHF.L.U32 UR4, UR4, 0x2, URZ ;  /* 0x0000000204047899 */ /* 0x000fe2000800063f */
[----:B------:R-:W-:Y:S01]  /*15a0*/  IADD3.X R4, RZ, ~R13, RZ, P1, !PT ;  /* 0x8000000dff047210 */ /* 0x000fe20000ffe4ff */
[----:B------:R-:W-:-:S10]  /*15b0*/  UMOV UR7, 0x8 ;  /* 0x0000000800077882 */ /* 0x000fd40000000000 */
.L_x_3566:
[----:B------:R-:W-:Y:S02]  /*15c0*/  MOV R22, R16 ;  /* 0x0000001000167202 */ /* 0x000fe40000000f00 */
[----:B------:R-:W-:-:S04]  /*15d0*/  IADD3 R20, P1, R16, UR4, RZ ;  /* 0x0000000410147c10 */ /* 0x000fc8000ff3e0ff */
[----:B------:R-:W2:Y:S01]  /*15e0*/  LDG.E R22, desc[UR8][R22.64] ;  /* 0x0000000816167981 */ /* 0x000ea2000c1e1900 */
[----:B------:R-:W-:Y:S02]  /*15f0*/  IADD3.X R21, R23, UR5, RZ, P1, !PT ;  /* 0x0000000517157c10 */ /* 0x000fe40008ffe4ff */
[----:B------:R-:W-:-:S03]  /*1600*/  IADD3 R26, P1, R20, UR4, RZ ;  /* 0x00000004141a7c10 */ /* 0x000fc6000ff3e0ff */
[----:B------:R0:W3:Y:S01]  /*1610*/  LDG.E R29, desc[UR8][R20.64] ;  /* 0x00000008141d7981 */ /* 0x0000e2000c1e1900 */
[----:B------:R-:W-:Y:S02]  /*1620*/  IADD3.X R27, R21, UR5, RZ, P1, !PT ;  /* 0x00000005151b7c10 */ /* 0x000fe40008ffe4ff */
[----:B------:R-:W-:-:S03]  /*1630*/  IADD3 R16, P1, R26, UR4, RZ ;  /* 0x000000041a107c10 */ /* 0x000fc6000ff3e0ff */
[----:B------:R-:W4:Y:S01]  /*1640*/  LDG.E R25, desc[UR8][R26.64] ;  /* 0x000000081a197981 */ /* 0x000f22000c1e1900 */
[----:B------:R-:W-:-:S05]  /*1650*/  IADD3.X R17, R27, UR5, RZ, P1, !PT ;  /* 0x000000051b117c10 */ /* 0x000fca0008ffe4ff */
[----:B------:R1:W5:Y:S01]  /*1660*/  LDG.E R23, desc[UR8][R16.64] ;  /* 0x0000000810177981 */ /* 0x000362000c1e1900 */
[----:B------:R-:W-:Y:S01]  /*1670*/  ULDC.64 UR10, c[0x0][UR7+0x430] ;  /* 0x00010c00070a7abb */ /* 0x000fe20008000a00 */
[----:B0-----:R-:W-:Y:S01]  /*1680*/  MOV R21, R8 ;  /* 0x0000000800157202 */ /* 0x001fe20000000f00 */
[----:B------:R-:W-:Y:S01]  /*1690*/  IMAD.MOV.U32 R20, RZ, RZ, R10 ;  /* 0x000000ffff147224 */ /* 0x000fe200078e000a */
[----:B------:R-:W-:-:S04]  /*16a0*/  IADD3 R6, P2, R6, 0x4, RZ ;  /* 0x0000000406067810 */ /* 0x000fc80007f5e0ff */
[----:B------:R-:W-:Y:S02]  /*16b0*/  IADD3 R10, P3, R6, R11, RZ ;  /* 0x0000000b060a7210 */ /* 0x000fe40007f7e0ff */
[----:B------:R-:W-:Y:S02]  /*16c0*/  IADD3.X R9, RZ, R9, RZ, P2, !PT ;  /* 0x00000009ff097210 */ /* 0x000fe400017fe4ff */
[----:B------:R-:W-:Y:S02]  /*16d0*/  ISETP.NE.U32.AND P1, PT, R10, RZ, PT ;  /* 0x000000ff0a00720c */ /* 0x000fe40003f25070 */
[----:B------:R-:W-:Y:S02]  /*16e0*/  IADD3.X R10, R9, R4, RZ, P3, !PT ;  /* 0x00000004090a7210 */ /* 0x000fe40001ffe4ff */
[----:B-1----:R-:W-:Y:S02]  /*16f0*/  IADD3 R16, P2, R16, UR4, RZ ;  /* 0x0000000410107c10 */ /* 0x002fe4000ff5e0ff */
[----:B------:R-:W-:-:S02]  /*1700*/  ISETP.NE.AND.EX P1, PT, R10, RZ, PT, P1 ;  /* 0x000000ff0a00720c */ /* 0x000fc40003f25310 */
[----:B--2---:R-:W-:Y:S01]  /*1710*/  SHF.R.S32.HI R24, RZ, 0x1f, R22 ;  /* 0x0000001fff187819 */ /* 0x004fe20000011416 */
[C---:B------:R-:W-:Y:S02]  /*1720*/  IMAD R28, R22.reuse, UR11, RZ ;  /* 0x0000000b161c7c24 */ /* 0x040fe4000f8e02ff */
[----:B------:R-:W-:Y:S01]  /*1730*/  IMAD.WIDE.U32 R20, R22, UR10, R20 ;  /* 0x0000000a16147c25 */ /* 0x000fe2000f8e0014 */
[----:B---3--:R-:W-:-:S03]  /*1740*/  SHF.R.S32.HI R8, RZ, 0x1f, R29 ;  /* 0x0000001fff087819 */ /* 0x008fc6000001141d */
[----:B------:R-:W-:Y:S01]  /*1750*/  IMAD R24, R24, UR10, R28 ;  /* 0x0000000a18187c24 */ /* 0x000fe2000f8e021c */
[----:B------:R-:W-:Y:S02]  /*1760*/  ULDC.64 UR10, c[0x0][UR7+0x438] ;  /* 0x00010e00070a7abb */ /* 0x000fe40008000a00 */
[----:B------:R-:W-:Y:S02]  /*1770*/  IMAD R27, R29, UR11, RZ ;  /* 0x0000000b1d1b7c24 */ /* 0x000fe4000f8e02ff */
[----:B------:R-:W-:Y:S02]  /*1780*/  IADD3 R21, R21, R24, RZ ;  /* 0x0000001815157210 */ /* 0x000fe40007ffe0ff */
[----:B------:R-:W-:Y:S01]  /*1790*/  IMAD R27, R8, UR10, R27 ;  /* 0x0000000a081b7c24 */ /* 0x000fe2000f8e021b */
[----:B----4-:R-:W-:Y:S01]  /*17a0*/  SHF.R.S32.HI R8, RZ, 0x1f, R25 ;  /* 0x0000001fff087819 */ /* 0x010fe20000011419 */
[----:B------:R-:W-:Y:S01]  /*17b0*/  IMAD.WIDE.U32 R20, R29, UR10, R20 ;  /* 0x0000000a1d147c25 */ /* 0x000fe2000f8e0014 */
[----:B------:R-:W-:-:S03]  /*17c0*/  ULDC.64 UR10, c[0x0][UR7+0x440] ;  /* 0x00011000070a7abb */ /* 0x000fc60008000a00 */
[----:B------:R-:W-:Y:S02]  /*17d0*/  IMAD.IADD R21, R21, 0x1, R27 ;  /* 0x0000000115157824 */ /* 0x000fe400078e021b */
[C---:B------:R-:W-:Y:S02]  /*17e0*/  IMAD R27, R25.reuse, UR11, RZ ;  /* 0x0000000b191b7c24 */ /* 0x040fe4000f8e02ff */
[----:B------:R-:W-:-:S04]  /*17f0*/  IMAD.WIDE.U32 R20, R25, UR10, R20 ;  /* 0x0000000a19147c25 */ /* 0x000fc8000f8e0014 */
[----:B------:R-:W-:Y:S01]  /*1800*/  IMAD R27, R8, UR10, R27 ;  /* 0x0000000a081b7c24 */ /* 0x000fe2000f8e021b */
[----:B------:R-:W-:Y:S01]  /*1810*/  ULDC.64 UR10, c[0x0][UR7+0x448] ;  /* 0x00011200070a7abb */ /* 0x000fe20008000a00 */
[----:B-----5:R-:W-:Y:S01]  /*1820*/  SHF.R.S32.HI R8, RZ, 0x1f, R23 ;  /* 0x0000001fff087819 */ /* 0x020fe20000011417 */
[----:B------:R-:W-:Y:S01]  /*1830*/  IMAD R25, R23, UR11, RZ ;  /* 0x0000000b17197c24 */ /* 0x000fe2000f8e02ff */
[----:B------:R-:W-:Y:S01]  /*1840*/  UIADD3 UR7, UR7, 0x20, URZ ;  /* 0x0000002007077890 */ /* 0x000fe2000fffe03f */
[----:B------:R-:W-:Y:S02]  /*1850*/  IMAD.IADD R21, R21, 0x1, R27 ;  /* 0x0000000115157824 */ /* 0x000fe400078e021b */
[----:B------:R-:W-:Y:S02]  /*1860*/  IMAD R25, R8, UR10, R25 ;  /* 0x0000000a08197c24 */ /* 0x000fe4000f8e0219 */
[----:B------:R-:W-:Y:S01]  /*1870*/  IMAD.WIDE.U32 R20, R23, UR10, R20 ;  /* 0x0000000a17147c25 */ /* 0x000fe2000f8e0014 */
[----:B------:R-:W-:-:S04]  /*1880*/  IADD3.X R23, R17, UR5, RZ, P2, !PT ;  /* 0x0000000511177c10 */ /* 0x000fc800097fe4ff */
[----:B------:R-:W-:Y:S02]  /*1890*/  IADD3 R8, R21, R25, RZ ;  /* 0x0000001915087210 */ /* 0x000fe40007ffe0ff */
[----:B------:R-:W-:Y:S01]  /*18a0*/  MOV R10, R20 ;  /* 0x00000014000a7202 */ /* 0x000fe20000000f00 */
[----:B------:R-:W-:Y:S06]  /*18b0*/  @P1 BRA `(.L_x_3566) ;  /* 0xfffffffc00401947 */ /* 0x000fec000383ffff */
.L_x_3565:
        /* <DEDUP_REMOVED lines=10> */
[----:B------:R-:W2:Y:S01]  /*1960*/  LDG.E R9, desc[UR8][R14.64] ;  /* 0x000000080e097981 */ /* 0x000ea2000c1e1900 */
[----:B------:R-:W-:Y:S01]  /*1970*/  SHF.L.U32 R4, R6, 0x3, RZ ;  /* 0x0000000306047819 */ /* 0x000fe200000006ff */
[----:B------:R-:W-:Y:S01]  /*1980*/  IMAD.MOV.U32 R11, RZ, RZ, R8 ;  /* 0x000000ffff0b7224 */ /* 0x000fe200078e0008 */
[----:B------:R-:W-:Y:S02]  /*1990*/  ISETP.NE.U32.AND P0, PT, R7, 0x1, PT ;  /* 0x000000010700780c */ /* 0x000fe40003f05070 */
[----:B------:R-:W0:Y:S02]  /*19a0*/  LDC.64 R16, c[0x0][R4+0x438] ;  /* 0x00010e0004107b82 */ /* 0x000e240000000a00 */
[----:B------:R-:W-:Y:S02]  /*19b0*/  ISETP.NE.AND.EX P0, PT, RZ, RZ, PT, P0 ;  /* 0x000000ffff00720c */ /* 0x000fe40003f05300 */
[----:B--2---:R-:W-:Y:S01]  /*19c0*/  SHF.R.S32.HI R19, RZ, 0x1f, R9 ;  /* 0x0000001fff137819 */ /* 0x004fe20000011409 */
[----:B0-----:R-:W-:-:S02]  /*19d0*/  IMAD R6, R17, R9, RZ ;  /* 0x0000000911067224 */ /* 0x001fc400078e02ff */
[----:B------:R-:W-:-:S04]  /*19e0*/  IMAD.WIDE.U32 R10, R9, R16, R10 ;  /* 0x00000010090a7225 */ /* 0x000fc800078e000a */
[----:B------:R-:W-:-:S05]  /*19f0*/  IMAD R19, R16, R19, R6 ;  /* 0x0000001310137224 */ /* 0x000fca00078e0206 */
        /* <DEDUP_REMOVED lines=8> */
[----:B------:R-:W2:Y:S02]  /*1a80*/  LDG.E R9, desc[UR8][R16.64] ;  /* 0x0000000810097981 */ /* 0x000ea4000c1e1900 */
[----:B------:R-:W-:-:S04]  /*1a90*/  @P0 IADD3 R18, P1, R16, UR7, RZ ;  /* 0x0000000710120c10 */ /* 0x000fc8000ff3e0ff */
[----:B------:R-:W-:-:S06]  /*1aa0*/  @P0 IADD3.X R19, R17, UR4, RZ, P1, !PT ;  /* 0x0000000411130c10 */ /* 0x000fcc0008ffe4ff */
[----:B------:R-:W3:Y:S01]  /*1ab0*/  @P0 LDG.E R19, desc[UR8][R18.64] ;  /* 0x0000000812130981 */ /* 0x000ee2000c1e1900 */
[----:B------:R-:W0:Y:S01]  /*1ac0*/  LDC.64 R14, c[0x0][R4+0x440] ;  /* 0x00011000040e7b82 */ /* 0x000e220000000a00 */
[----:B------:R-:W-:-:S07]  /*1ad0*/  MOV R11, R8 ;  /* 0x00000008000b7202 */ /* 0x000fce0000000f00 */
[----:B------:R-:W1:Y:S01]  /*1ae0*/  @P0 LDC.64 R6, c[0x0][R4+0x448] ;  /* 0x0001120004060b82 */ /* 0x000e620000000a00 */
[----:B--2---:R-:W-:Y:S01]  /*1af0*/  SHF.R.S32.HI R21, RZ, 0x1f, R9 ;  /* 0x0000001fff157819 */ /* 0x004fe20000011409 */
[----:B0-----:R-:W-:Y:S02]  /*1b00*/  IMAD R15, R15, R9, RZ ;  /* 0x000000090f0f7224 */ /* 0x001fe400078e02ff */
[----:B------:R-:W-:-:S04]  /*1b10*/  IMAD.WIDE.U32 R10, R9, R14, R10 ;  /* 0x0000000e090a7225 */ /* 0x000fc800078e000a */
[----:B------:R-:W-:-:S04]  /*1b20*/  IMAD R15, R14, R21, R15 ;  /* 0x000000150e0f7224 */ /* 0x000fc800078e020f */
[----:B------:R-:W-:Y:S01]  /*1b30*/  IMAD.IADD R8, R11, 0x1, R15 ;  /* 0x000000010b087824 */ /* 0x000fe200078e020f */
[----:B---3--:R-:W-:Y:S01]  /*1b40*/  @P0 SHF.R.S32.HI R9, RZ, 0x1f, R19 ;  /* 0x0000001fff090819 */ /* 0x008fe20000011413 */
[----:B-1----:R-:W-:-:S03]  /*1b50*/  @P0 IMAD R7, R7, R19, RZ ;  /* 0x0000001307070224 */ /* 0x002fc600078e02ff */
[----:B------:R-:W-:Y:S01]  /*1b60*/  @P0 MOV R11, R8 ;  /* 0x00000008000b0202 */ /* 0x000fe20000000f00 */
[----:B------:R-:W-:Y:S02]  /*1b70*/  @P0 IMAD R9, R6, R9, R7 ;  /* 0x0000000906090224 */ /* 0x000fe400078e0207 */
[----:B------:R-:W-:-:S04]  /*1b80*/  @P0 IMAD.WIDE.U32 R6, R19, R6, R10 ;  /* 0x0000000613060225 */ /* 0x000fc800078e000a */
[----:B------:R-:W-:Y:S01]  /*1b90*/  @P0 IMAD.MOV.U32 R10, RZ, RZ, R6 ;  /* 0x000000ffff0a0224 */ /* 0x000fe200078e0006 */
[----:B------:R-:W-:-:S07]  /*1ba0*/  @P0 IADD3 R8, R7, R9, RZ ;  /* 0x0000000907080210 */ /* 0x000fce0007ffe0ff */
.L_x_3564:
[----:B------:R-:W-:Y:S01]  /*1bb0*/  ULDC.64 UR4, c[0x0][0x410] ;  /* 0x0001040000047ab9 */ /* 0x000fe20000000a00 */
[----:B------:R-:W-:Y:S01]  /*1bc0*/  MOV R11, R8 ;  /* 0x00000008000b7202 */ /* 0x000fe20000000f00 */
[----:B------:R-:W-:Y:S01]  /*1bd0*/  VIADD R3, R3, 0x80 ;  /* 0x0000008003037836 */ /* 0x000fe20000000000 */
[----:B------:R-:W-:-:S04]  /*1be0*/  IADD3 R4, P0, R5, UR4, RZ ;  /* 0x0000000405047c10 */ /* 0x000fc8000ff1e0ff */
[----:B------:R-:W-:-:S05]  /*1bf0*/  IADD3.X R5, RZ, UR5, RZ, P0, !PT ;  /* 0x00000005ff057c10 */ /* 0x000fca00087fe4ff */
[----:B------:R0:W-:Y:S04]  /*1c00*/  STG.E.64 desc[UR8][R4.64], R10 ;  /* 0x0000000a04007986 */ /* 0x0001e8000c101b08 */
.L_x_3562:
[----:B------:R-:W-:Y:S05]  /*1c10*/  BSYNC B0 ;  /* 0x0000000000007941 */ /* 0x000fea0003800000 */
.L_x_3561:
[----:B------:R-:W-:-:S13]  /*1c20*/  ISETP.GE.AND P0, PT, R3, UR6, PT ;  /* 0x0000000603007c0c */ /* 0x000fda000bf06270 */
[----:B------:R-:W-:Y:S05]  /*1c30*/  @P0 EXIT ;  /* 0x000000000000094d */ /* 0x000fea0003800000 */
[----:B------:R-:W1:Y:S01]  /*1c40*/  LDC R6, c[0x0][0x218] ;  /* 0x00008600ff067b82 */ /* 0x000e620000000800 */
[----:B0-----:R-:W-:Y:S01]  /*1c50*/  HFMA2.MMA R4, -RZ, RZ, 0, 0 ;  /* 0x00000000ff047435 */ /* 0x001fe200000001ff */
[----:B------:R-:W-:Y:S02]  /*1c60*/  MOV R7, RZ ;  /* 0x000000ff00077202 */ /* 0x000fe40000000f00 */
[----:B-1----:R-:W-:-:S13]  /*1c70*/  ISETP.NE.AND P0, PT, R6, RZ, PT ;  /* 0x000000ff0600720c */ /* 0x002fda0003f05270 */
[----:B------:R-:W-:Y:S05]  /*1c80*/  @!P0 BRA `(.L_x_3567) ;  /* 0x0000001000a88947 */ /* 0x000fea0003800000 */
[----:B------:R-:W-:Y:S01]  /*1c90*/  MOV R5, R3 ;  /* 0x0000000300057202 */ /* 0x000fe20000000f00 */
        /* <DEDUP_REMOVED lines=277> */
[----:B------:R-:W-:Y:S01]  /*2df0*/  ULDC.64 UR6, c[0x0][0x330] ;  /* 0x0000cc0000067ab9 */ /* 0x000fe20000000a00 */
[----:B------:R-:W-:Y:S01]  /*2e00*/  MOV R8, RZ ;  /* 0x000000ff00087202 */ /* 0x000fe20000000f00 */
[----:B------:R-:W-:-:S04]  /*2e10*/  ULDC UR4, c[0x0][0x338] ;  /* 0x0000ce0000047ab9 */ /* 0x000fc80000000800 */
[----:B------:R-:W-:-:S05]  /*2e20*/  IMAD.HI.U32 R14, R9, UR7, R8 ;  /* 0x00000007090e7c27 */ /* 0x000fca000f8e0008 */
[----:B------:R-:W-:Y:S01]  /*2e30*/  SHF.R.U32.HI R15, RZ, UR4, R14 ;  /* 0x00000004ff0f7c19 */ /* 0x000fe2000801160e */
[----:B------:R-:W0:Y:S01]  /*2e40*/  @P0 LDC.64 R16, c[0x0][0x340] ;  /* 0x0000d000ff100b82 */ /* 0x000e220000000a00 */
[----:B------:R-:W-:Y:S01]  /*2e50*/  @P0 IMAD.MOV.U32 R14, RZ, RZ, RZ ;  /* 0x000000ffff0e0224 */ /* 0x000fe200078e00ff */
[----:B------:R-:W-:Y:S01]  /*2e60*/  ULDC.64 UR4, c[0x0][0x400] ;  /* 0x0001000000047ab9 */ /* 0x000fe20000000a00 */
[----:B------:R-:W-:-:S05]  /*2e70*/  IADD3 R8, -R15, RZ, RZ ;  /* 0x000000ff0f087210 */ /* 0x000fca0007ffe1ff */
[----:B------:R-:W1:Y:S01]  /*2e80*/  @P0 LDC R3, c[0x0][0x33c] ;  /* 0x0000cf00ff030b82 */ /* 0x000e620000000800 */
[----:B------:R-:W-:-:S04]  /*2e90*/  IMAD R8, R8, UR6, R9 ;  /* 0x0000000608087c24 */ /* 0x000fc8000f8e0209 */
[C---:B------:R-:W-:Y:S02]  /*2ea0*/  IMAD R7, R8.reuse, UR4, R7 ;  /* 0x0000000408077c24 */ /* 0x040fe4000f8e0207 */
[----:B------:R-:W-:Y:S01]  /*2eb0*/  IMAD R4, R8, UR5, R4 ;  /* 0x0000000508047c24 */ /* 0x000fe2000f8e0204 */
[----:B------:R-:W2:Y:S01]  /*2ec0*/  @P0 LDC.64 R10, c[0x0][0x408] ;  /* 0x00010200ff0a0b82 */ /* 0x000ea20000000a00 */
[----:B0-----:R-:W-:-:S05]  /*2ed0*/  @P0 IMAD.HI.U32 R6, R15, R16, R14 ;  /* 0x000000100f060227 */ /* 0x001fca00078e000e */
[----:B------:R-:W-:-:S04]  /*2ee0*/  @P0 SHF.R.U32.HI R6, RZ, R17, R6 ;  /* 0x00000011ff060219 */ /* 0x000fc80000011606 */
[----:B------:R-:W-:-:S05]  /*2ef0*/  @P0 IADD3 R14, -R6, RZ, RZ ;  /* 0x000000ff060e0210 */ /* 0x000fca0007ffe1ff */
[----:B-1----:R-:W-:-:S04]  /*2f00*/  @P0 IMAD R14, R3, R14, R15 ;  /* 0x0000000e030e0224 */ /* 0x002fc800078e020f */
[C---:B--2---:R-:W-:Y:S02]  /*2f10*/  @P0 IMAD R7, R14.reuse, R10, R7 ;  /* 0x0000000a0e070224 */ /* 0x044fe400078e0207 */
[----:B------:R-:W-:-:S07]  /*2f20*/  @P0 IMAD R4, R14, R11, R4 ;  /* 0x0000000b0e040224 */ /* 0x000fce00078e0204 */
.L_x_3567:
        /* <DEDUP_REMOVED lines=9> */
[----:B------:R-:W-:-:S03]  /*2fc0*/  ISETP.GE.AND.EX P0, PT, R13, RZ, PT, P0 ;  /* 0x000000ff0d00720c */ /* 0x000fc60003f06300 */
[----:B------:R-:W-:Y:S02]  /*2fd0*/  IMAD.X R7, RZ, RZ, UR5, P1 ;  /* 0x00000005ff077e24 */ /* 0x000fe400088e06ff */
[----:B--2---:R-:W-:-:S04]  /*2fe0*/  IMAD R3, R5, UR6, RZ ;  /* 0x0000000605037c24 */ /* 0x004fc8000f8e02ff */
[C---:B------:R-:W-:Y:S02]  /*2ff0*/  IMAD R3, R4.reuse, UR7, R3 ;  /* 0x0000000704037c24 */ /* 0x040fe4000f8e0203 */
[----:B------:R-:W-:Y:S02]  /*3000*/  IMAD.WIDE.U32 R4, R4, UR6, RZ ;  /* 0x0000000604047c25 */ /* 0x000fe4000f8e00ff */
[----:B------:R-:W-:Y:S05]  /*3010*/  @!P0 BRA `(.L_x_3568) ;  /* 0x0000000400b48947 */ /* 0x000fea0003800000 */
[----:B------:R-:W-:Y:S01]  /*3020*/  ISETP.GE.U32.AND P0, PT, R0, 0x3, PT ;  /* 0x000000030000780c */ /* 0x000fe20003f06070 */
[----:B------:R-:W-:Y:S01]  /*3030*/  ULDC.64 UR6, c[0x0][0x478] ;  /* 0x00011e0000067ab9 */ /* 0x000fe20000000a00 */
[----:B------:R-:W-:Y:S01]  /*3040*/  LOP3.LUT R11, R12, 0x3, RZ, 0xc0, !PT ;  /* 0x000000030c0b7812 */ /* 0x000fe200078ec0ff */
[----:B------:R-:W-:Y:S01]  /*3050*/  HFMA2.MMA R15, -RZ, RZ, 0, 0 ;  /* 0x00000000ff0f7435 */ /* 0x000fe200000001ff */
[----:B------:R-:W-:Y:S02]  /*3060*/  ISETP.GE.U32.AND.EX P1, PT, R2, RZ, PT, P0 ;  /* 0x000000ff0200720c */ /* 0x000fe40003f26100 */
[----:B------:R-:W-:Y:S02]  /*3070*/  CS2R R16, SRZ ;  /* 0x0000000000107805 */ /* 0x000fe4000001ff00 */
[----:B------:R-:W-:Y:S02]  /*3080*/  ISETP.NE.U32.AND P2, PT, R11, RZ, PT ;  /* 0x000000ff0b00720c */ /* 0x000fe40003f45070 */
[----:B------:R-:W-:-:S02]  /*3090*/  IADD3 R3, R5, R3, RZ ;  /* 0x0000000305037210 */ /* 0x000fc40007ffe0ff */
[----:B------:R-:W-:Y:S02]  /*30a0*/  ISETP.NE.AND.EX P0, PT, RZ, RZ, PT, P2 ;  /* 0x000000ffff00720c */ /* 0x000fe40003f05320 */
[----:B------:R-:W-:-:S03]  /*30b0*/  MOV R0, RZ ;  /* 0x000000ff00007202 */ /* 0x000fc60000000f00 */
[----:B------:R-:W-:Y:S08]  /*30c0*/  @!P1 BRA `(.L_x_3569) ;  /* 0x0000000000dc9947 */ /* 0x000ff00003800000 */
[----:B------:R-:W-:Y:S01]  /*30d0*/  ULDC.64 UR10, c[0x0][0x420] ;  /* 0x00010800000a7ab9 */ /* 0x000fe20000000a00 */
[----:B------:R-:W-:Y:S01]  /*30e0*/  IADD3 R12, P2, R11, -R12, RZ ;  /* 0x8000000c0b0c7210 */ /* 0x000fe20007f5e0ff */
[----:B------:R-:W-:Y:S01]  /*30f0*/  UIMAD.WIDE.U32 UR12, UR6, 0x4, URZ ;  /* 0x00000004060c78a5 */ /* 0x000fe2000f8e003f */
[C---:B------:R-:W-:Y:S01]  /*3100*/  LEA R22, P1, R4.reuse, UR10, 0x2 ;  /* 0x0000000a04167c11 */ /* 0x040fe2000f8210ff */
[----:B------:R-:W-:Y:S01]  /*3110*/  USHF.L.U32 UR4, UR7, 0x2, URZ ;  /* 0x0000000207047899 */ /* 0x000fe2000800063f */
[----:B------:R-:W-:Y:S01]  /*3120*/  MOV R15, RZ ;  /* 0x000000ff000f7202 */ /* 0x000fe20000000f00 */
[----:B------:R-:W-:Y:S01]  /*3130*/  IMAD.X R13, RZ, RZ, ~R13, P2 ;  /* 0x000000ffff0d7224 */ /* 0x000fe200010e0e0d */
[----:B------:R-:W-:Y:S01]  /*3140*/  LEA.HI.X R23, R4, UR11, R3, 0x2, P1 ;  /* 0x0000000b04177c11 */ /* 0x000fe200088f1403 */
[----:B------:R-:W-:Y:S01]  /*3150*/  UIADD3 UR4, UR13, UR4, URZ ;  /* 0x000000040d047290 */ /* 0x000fe2000fffe03f */
[----:B------:R-:W-:Y:S01]  /*3160*/  MOV R0, RZ ;  /* 0x000000ff00007202 */ /* 0x000fe20000000f00 */
[----:B------:R-:W-:-:S10]  /*3170*/  UMOV UR5, 0x8 ;  /* 0x0000000800057882 */ /* 0x000fd40000000000 */
.L_x_3570:
[----:B------:R-:W2:Y:S01]  /*3180*/  LDG.E R21, desc[UR8][R22.64] ;  /* 0x0000000816157981 */ /* 0x000ea2000c1e1900 */
[----:B------:R-:W-:-:S04]  /*3190*/  IADD3 R24, P1, R22, UR12, RZ ;  /* 0x0000000c16187c10 */ /* 0x000fc8000ff3e0ff */
[----:B------:R-:W-:Y:S02]  /*31a0*/  IADD3.X R25, R23, UR4, RZ, P1, !PT ;  /* 0x0000000417197c10 */ /* 0x000fe40008ffe4ff */
[----:B------:R-:W-:-:S03]  /*31b0*/  IADD3 R18, P1, R24, UR12, RZ ;  /* 0x0000000c18127c10 */ /* 0x000fc6000ff3e0ff */
[----:B------:R-:W3:Y:S01]  /*31c0*/  LDG.E R20, desc[UR8][R24.64] ;  /* 0x0000000818147981 */ /* 0x000ee2000c1e1900 */
[----:B------:R-:W-:Y:S02]  /*31d0*/  IADD3.X R19, R25, UR4, RZ, P1, !PT ;  /* 0x0000000419137c10 */ /* 0x000fe40008ffe4ff */
[----:B------:R-:W-:-:S03]  /*31e0*/  IADD3 R8, P1, R18, UR12, RZ ;  /* 0x0000000c12087c10 */ /* 0x000fc6000ff3e0ff */
[----:B------:R3:W4:Y:S01]  /*31f0*/  LDG.E R10, desc[UR8][R18.64] ;  /* 0x00000008120a7981 */ /* 0x000722000c1e1900 */
[----:B------:R-:W-:-:S05]  /*3200*/  IADD3.X R9, R19, UR4, RZ, P1, !PT ;  /* 0x0000000413097c10 */ /* 0x000fca0008ffe4ff */
[----:B------:R-:W5:Y:S01]  /*3210*/  LDG.E R14, desc[UR8][R8.64] ;  /* 0x00000008080e7981 */ /* 0x000f62000c1e1900 */
[----:B------:R-:W-:Y:S01]  /*3220*/  ULDC.64 UR10, c[0x0][UR5+0x430] ;  /* 0x00010c00050a7abb */ /* 0x000fe20008000a00 */
[----:B------:R-:W-:-:S04]  /*3230*/  IADD3 R15, P2, R15, 0x4, RZ ;  /* 0x000000040f0f7810 */ /* 0x000fc80007f5e0ff */
[----:B------:R-:W-:Y:S02]  /*3240*/  IADD3.X R0, RZ, R0, RZ, P2, !PT ;  /* 0x00000000ff007210 */ /* 0x000fe400017fe4ff */
[----:B--2---:R-:W-:Y:S01]  /*3250*/  SHF.R.S32.HI R22, RZ, 0x1f, R21 ;  /* 0x0000001fff167819 */ /* 0x004fe20000011415 */
[C---:B------:R-:W-:Y:S02]  /*3260*/  IMAD R23, R21.reuse, UR11, RZ ;  /* 0x0000000b15177c24 */ /* 0x040fe4000f8e02ff */
[----:B------:R-:W-:-:S04]  /*3270*/  IMAD.WIDE.U32 R16, R21, UR10, R16 ;  /* 0x0000000a15107c25 */ /* 0x000fc8000f8e0010 */
[----:B------:R-:W-:Y:S01]  /*3280*/  IMAD R23, R22, UR10, R23 ;  /* 0x0000000a16177c24 */ /* 0x000fe2000f8e0217 */
[----:B------:R-:W-:Y:S01]  /*3290*/  ULDC.64 UR10, c[0x0][UR5+0x438] ;  /* 0x00010e00050a7abb */ /* 0x000fe20008000a00 */
[----:B------:R-:W-:Y:S01]  /*32a0*/  IADD3 R22, P2, R8, UR12, RZ ;  /* 0x0000000c08167c10 */ /* 0x000fe2000ff5e0ff */
[----:B---3--:R-:W-:Y:S01]  /*32b0*/  IMAD R19, R20, UR11, RZ ;  /* 0x0000000b14137c24 */ /* 0x008fe2000f8e02ff */
[----:B------:R-:W-:Y:S02]  /*32c0*/  SHF.R.S32.HI R18, RZ, 0x1f, R20 ;  /* 0x0000001fff127819 */ /* 0x000fe40000011414 */
[----:B------:R-:W-:Y:S02]  /*32d0*/  IADD3 R17, R17, R23, RZ ;  /* 0x0000001711117210 */ /* 0x000fe40007ffe0ff */
[----:B------:R-:W-:Y:S01]  /*32e0*/  IADD3.X R23, R9, UR4, RZ, P2, !PT ;  /* 0x0000000409177c10 */ /* 0x000fe200097fe4ff */
[----:B------:R-:W-:Y:S01]  /*32f0*/  IMAD R19, R18, UR10, R19 ;  /* 0x0000000a12137c24 */ /* 0x000fe2000f8e0213 */
[----:B----4-:R-:W-:Y:S01]  /*3300*/  SHF.R.S32.HI R18, RZ, 0x1f, R10 ;  /* 0x0000001fff127819 */ /* 0x010fe2000001140a */
[----:B------:R-:W-:Y:S01]  /*3310*/  IMAD.WIDE.U32 R16, R20, UR10, R16 ;  /* 0x0000000a14107c25 */ /* 0x000fe2000f8e0010 */
[----:B------:R-:W-:Y:S01]  /*3320*/  ULDC.64 UR10, c[0x0][UR5+0x440] ;  /* 0x00011000050a7abb */ /* 0x000fe20008000a00 */
[----:B------:R-:W-:-:S02]  /*3330*/  IADD3 R20, P3, R15, R12, RZ ;  /* 0x0000000c0f147210 */ /* 0x000fc40007f7e0ff */
[----:B------:R-:W-:Y:S02]  /*3340*/  IMAD.IADD R17, R17, 0x1, R19 ;  /* 0x0000000111117824 */ /* 0x000fe400078e0213 */
[----:B------:R-:W-:Y:S01]  /*3350*/  IMAD R19, R10, UR11, RZ ;  /* 0x0000000b0a137c24 */ /* 0x000fe2000f8e02ff */
[----:B------:R-:W-:Y:S01]  /*3360*/  ISETP.NE.U32.AND P1, PT, R20, RZ, PT ;  /* 0x000000ff1400720c */ /* 0x000fe20003f25070 */
[----:B------:R-:W-:Y:S01]  /*3370*/  IMAD.WIDE.U32 R16, R10, UR10, R16 ;  /* 0x0000000a0a107c25 */ /* 0x000fe2000f8e0010 */
[----:B-----5:R-:W-:-:S03]  /*3380*/  SHF.R.S32.HI R10, RZ, 0x1f, R14 ;  /* 0x0000001fff0a7819 */ /* 0x020fc6000001140e */
[----:B------:R-:W-:Y:S01]  /*3390*/  IMAD R19, R18, UR10, R19 ;  /* 0x0000000a12137c24 */ /* 0x000fe2000f8e0213 */
[----:B------:R-:W-:Y:S01]  /*33a0*/  IADD3.X R18, R0, R13, RZ, P3, !PT ;  /* 0x0000000d00127210 */ /* 0x000fe20001ffe4ff */
[----:B------:R-:W-:Y:S01]  /*33b0*/  ULDC.64 UR10, c[0x0][UR5+0x448] ;  /* 0x00011200050a7abb */ /* 0x000fe20008000a00 */
[----:B------:R-:W-:Y:S01]  /*33c0*/  UIADD3 UR5, UR5, 0x20, URZ ;  /* 0x0000002005057890 */ /* 0x000fe2000fffe03f */
[----:B------:R-:W-:Y:S01]  /*33d0*/  IMAD R21, R14, UR11, RZ ;  /* 0x0000000b0e157c24 */ /* 0x000fe2000f8e02ff */
[----:B------:R-:W-:Y:S02]  /*33e0*/  ISETP.NE.AND.EX P1, PT, R18, RZ, PT, P1 ;  /* 0x000000ff1200720c */ /* 0x000fe40003f25310 */
[----:B------:R-:W-:Y:S01]  /*33f0*/  IADD3 R17, R17, R19, RZ ;  /* 0x0000001311117210 */ /* 0x000fe20007ffe0ff */
[----:B------:R-:W-:Y:S02]  /*3400*/  IMAD R21, R10, UR10, R21 ;  /* 0x0000000a0a157c24 */ /* 0x000fe4000f8e0215 */
[----:B------:R-:W-:-:S04]  /*3410*/  IMAD.WIDE.U32 R16, R14, UR10, R16 ;  /* 0x0000000a0e107c25 */ /* 0x000fc8000f8e0010 */
[----:B------:R-:W-:-:S04]  /*3420*/  IMAD.IADD R17, R17, 0x1, R21 ;  /* 0x0000000111117824 */ /* 0x000fc800078e0215 */
[----:B------:R-:W-:Y:S05]  /*3430*/  @P1 BRA `(.L_x_3570) ;  /* 0xfffffffc00501947 */ /* 0x000fea000383ffff */
.L_x_3569:
        /* <DEDUP_REMOVED lines=9> */
[----:B------:R-:W2:Y:S01]  /*34d0*/  LDG.E R9, desc[UR8][R2.64] ;  /* 0x0000000802097981 */ /* 0x000ea2000c1e1900 */
[----:B------:R-:W-:Y:S02]  /*34e0*/  SHF.L.U32 R12, R15, 0x3, RZ ;  /* 0x000000030f0c7819 */ /* 0x000fe400000006ff */
[----:B------:R-:W-:Y:S02]  /*34f0*/  ISETP.NE.U32.AND P0, PT, R11, 0x1, PT ;  /* 0x000000010b00780c */ /* 0x000fe40003f05070 */
[----:B------:R-:W0:Y:S02]  /*3500*/  LDC.64 R4, c[0x0][R12+0x438] ;  /* 0x00010e000c047b82 */ /* 0x000e240000000a00 */
[----:B------:R-:W-:Y:S02]  /*3510*/  ISETP.NE.AND.EX P0, PT, RZ, RZ, PT, P0 ;  /* 0x000000ffff00720c */ /* 0x000fe40003f05300 */
[----:B--2---:R-:W-:Y:S01]  /*3520*/  SHF.R.S32.HI R13, RZ, 0x1f, R9 ;  /* 0x0000001fff0d7819 */ /* 0x004fe20000011409 */
[----:B0-----:R-:W-:-:S02]  /*3530*/  IMAD R0, R5, R9, RZ ;  /* 0x0000000905007224 */ /* 0x001fc400078e02ff */
        /* <DEDUP_REMOVED lines=9> */
[----:B------:R-:W-:-:S05]  /*35d0*/  IADD3.X R9, R3, UR6, RZ, P1, !PT ;  /* 0x0000000603097c10 */ /* 0x000fca0008ffe4ff */
[----:B------:R-:W2:Y:S01]  /*35e0*/  LDG.E R13, desc[UR8][R8.64] ;  /* 0x00000008080d7981 */ /* 0x000ea2000c1e1900 */
[----:B------:R-:W-:-:S04]  /*35f0*/  @P0 IADD3 R10, P1, R8, UR4, RZ ;  /* 0x00000004080a0c10 */ /* 0x000fc8000ff3e0ff */
[----:B------:R-:W-:-:S06]  /*3600*/  @P0 IADD3.X R11, R9, UR6, RZ, P1, !PT ;  /* 0x00000006090b0c10 */ /* 0x000fcc0008ffe4ff */
[----:B------:R-:W3:Y:S01]  /*3610*/  @P0 LDG.E R11, desc[UR8][R10.64] ;  /* 0x000000080a0b0981 */ /* 0x000ee2000c1e1900 */
[----:B------:R-:W0:Y:S08]  /*3620*/  LDC.64 R4, c[0x0][R12+0x440] ;  /* 0x000110000c047b82 */ /* 0x000e300000000a00 */
[----:B------:R-:W1:Y:S01]  /*3630*/  @P0 LDC.64 R2, c[0x0][R12+0x448] ;  /* 0x000112000c020b82 */ /* 0x000e620000000a00 */
[----:B--2---:R-:W-:Y:S01]  /*3640*/  SHF.R.S32.HI R15, RZ, 0x1f, R13 ;  /* 0x0000001fff0f7819 */ /* 0x004fe2000001140d */
[----:B0-----:R-:W-:-:S02]  /*3650*/  IMAD R0, R5, R13, RZ ;  /* 0x0000000d05007224 */ /* 0x001fc400078e02ff */
[----:B------:R-:W-:-:S04]  /*3660*/  IMAD.WIDE.U32 R16, R13, R4, R16 ;  /* 0x000000040d107225 */ /* 0x000fc800078e0010 */
[----:B------:R-:W-:Y:S01]  /*3670*/  IMAD R15, R4, R15, R0 ;  /* 0x0000000f040f7224 */ /* 0x000fe200078e0200 */
[----:B---3--:R-:W-:Y:S01]  /*3680*/  @P0 SHF.R.S32.HI R5, RZ, 0x1f, R11 ;  /* 0x0000001fff050819 */ /* 0x008fe2000001140b */
[----:B-1----:R-:W-:-:S03]  /*3690*/  @P0 IMAD R0, R3, R11, RZ ;  /* 0x0000000b03000224 */ /* 0x002fc600078e02ff */
[----:B------:R-:W-:Y:S01]  /*36a0*/  IADD3 R17, R17, R15, RZ ;  /* 0x0000000f11117210 */ /* 0x000fe20007ffe0ff */
[----:B------:R-:W-:Y:S02]  /*36b0*/  @P0 IMAD R5, R2, R5, R0 ;  /* 0x0000000502050224 */ /* 0x000fe400078e0200 */
[----:B------:R-:W-:-:S05]  /*36c0*/  @P0 IMAD.WIDE.U32 R2, R11, R2, R16 ;  /* 0x000000020b020225 */ /* 0x000fca00078e0010 */
[----:B------:R-:W-:Y:S02]  /*36d0*/  @P0 IADD3 R17, R3, R5, RZ ;  /* 0x0000000503110210 */ /* 0x000fe40007ffe0ff */
[----:B------:R-:W-:-:S07]  /*36e0*/  @P0 MOV R16, R2 ;  /* 0x0000000200100202 */ /* 0x000fce0000000f00 */
.L_x_3568:
[----:B------:R-:W-:Y:S01]  /*36f0*/  STG.E.64 desc[UR8][R6.64], R16 ;  /* 0x0000001006007986 */ /* 0x000fe2000c101b08 */
[----:B------:R-:W-:Y:S05]  /*3700*/  EXIT ;  /* 0x000000000000794d */ /* 0x000fea0003800000 */
.L_x_3571:
        /* <DEDUP_REMOVED lines=15> */
.L_x_3965:


//--------------------- .text._ZN2at6native27unrolled_elementwise_kernelIZZNS0_61_GLOBAL__N__ae8afa13_23_FlattenIndicesKernel_cu_1520ed90_309421_flatten_indices_implINS2_18CUDAKernelLauncherEiLl8EEENS_6TensorERKS5_N3c108ArrayRefIlEEENKUlvE0_clEvEUllE_St5arrayIPcLm2EELi4E23TrivialOffsetCalculatorILi1EjESH_NS0_6memory15LoadWithoutCastENSI_16StoreWithoutCastEEEviT_T0_T2_T3_T4_T5_ --------------------------
	.section	.text._ZN2at6native27unrolled_elementwise_kernelIZZNS0_61_GLOBAL__N__ae8afa13_23_FlattenIndicesKernel_cu_1520ed90_309421_flatten_indices_implINS2_18CUDAKernelLauncherEiLl8EEENS_6TensorERKS5_N3c108ArrayRefIlEEENKUlvE0_clEvEUllE_St5arrayIPcLm2EELi4E23TrivialOffsetCalculatorILi1EjESH_NS0_6memory15LoadWithoutCastENSI_16StoreWithoutCastEEEviT_T0_T2_T3_T4_T5_,"ax",@progbits
	.align	128
        .global         _ZN2at6native27unrolled_elementwise_kernelIZZNS0_61_GLOBAL__N__ae8afa13_23_FlattenIndicesKernel_cu_1520ed90_309421_flatten_indices_implINS2_18CUDAKernelLauncherEiLl8EEENS_6TensorERKS5_N3c108ArrayRefIlEEENKUlvE0_clEvEUllE_St5arrayIPcLm2EELi4E23TrivialOffsetCalculatorILi1EjESH_NS0_6memory15LoadWithoutCastENSI_16StoreWithoutCastEEEviT_T0_T2_T3_T4_T5_
        .type           _ZN2at6native27unrolled_elementwise_kernelIZZNS0_61_GLOBAL__N__ae8afa13_23_FlattenIndicesKernel_cu_1520ed90_309421_flatten_indices_implINS2_18CUDAKernelLauncherEiLl8EEENS_6TensorERKS5_N3c108ArrayRefIlEEENKUlvE0_clEvEUllE_St5arrayIPcLm2EELi4E23TrivialOffsetCalculatorILi1EjESH_NS0_6memory15LoadWithoutCastENSI_16StoreWithoutCastEEEviT_T0_T2_T3_T4_T5_,@function
        .size           _ZN2at6native27unrolled_elementwise_kernelIZZNS0_61_GLOBAL__N__ae8afa13_23_FlattenIndicesKernel_cu_1520ed90_309421_flatten_indices_implINS2_18CUDAKernelLauncherEiLl8EEENS_6TensorERKS5_N3c108ArrayRefIlEEENKUlvE0_clEvEUllE_St5arrayIPcLm2EELi4E23TrivialOffsetCalculatorILi1EjESH_NS0_6memory15LoadWithoutCastENSI_16StoreWithoutCastEEEviT_T0_T2_T3_T4_T5_,(.L_x_3966 - _ZN2at6native27unrolled_elementwise_kernelIZZNS0_61_GLOBAL__N__ae8afa13_23_FlattenIndicesKernel_cu_1520ed90_309421_flatten_indices_implINS2_18CUDAKernelLauncherEiLl8EEENS_6TensorERKS5_N3c108ArrayRefIlEEENKUlvE0_clEvEUllE_St5arrayIPcLm2EELi4E23TrivialOffsetCalculatorILi1EjESH_NS0_6memory15LoadWithoutCastENSI_16StoreWithoutCastEEEviT_T0_T2_T3_T4_T5_)
        .other          _ZN2at6native27unrolled_elementwise_kernelIZZNS0_61_GLOBAL__N__ae8afa13_23_FlattenIndicesKernel_cu_1520ed90_309421_flatten_indices_implINS2_18CUDAKernelLauncherEiLl8EEENS_6TensorERKS5_N3c108ArrayRefIlEEENKUlvE0_clEvEUllE_St5arrayIPcLm2EELi4E23TrivialOffsetCalculatorILi1EjESH_NS0_6memory15LoadWithoutCastENSI_16StoreWithoutCastEEEviT_T0_T2_T3_T4_T5_,@"STO_CUDA_ENTRY STV_DEFAULT"
_ZN2at6native27unrolled_elementwise_kernelIZZNS0_61_GLOBAL__N__ae8afa13_23_FlattenIndicesKernel_cu_1520ed90_309421_flatten_indices_implINS2_18CUDAKernelLauncherEiLl8EEENS_6TensorERKS5_N3c108ArrayRefIlEEENKUlvE0_clEvEUllE_St5arrayIPcLm2EELi4E23TrivialOffsetCalculatorILi1EjESH_NS0_6memory15LoadWithoutCastENSI_16StoreWithoutCastEEEviT_T0_T2_T3_T4_T5_:
.text._ZN2at6native27unrolled_elementwise_kernelIZZNS0_61_GLOBAL__N__ae8afa13_23_FlattenIndicesKernel_cu_1520ed90_309421_flatten_indices_implINS2_18CUDAKernelLauncherEiLl8EEENS_6TensorERKS5_N3c108ArrayRefIlEEENKUlvE0_clEvEUllE_St5arrayIPcLm2EELi4E23TrivialOffsetCalculatorILi1EjESH_NS0_6memory15LoadWithoutCastENSI_16StoreWithoutCastEEEviT_T0_T2_T3_T4_T5_:
[----:B------:R-:W0:Y:S01]  /*0000*/  LDC R1, c[0x0][0x28] ;  /* 0x00000a00ff017b82 */ /* 0x000e220000000800 */
[----:B------:R-:W1:Y:S07]  /*0010*/  S2R R6, SR_TID.X ;  /* 0x0000000000067919 */ /* 0x000e6e0000002100 */
[----:B------:R-:W2:Y:S01]  /*0020*/  S2UR UR12, SR_CTAID.X ;  /* 0x00000000000c79c3 */ /* 0x000ea20000002500 */
[----:B------:R-:W-:Y:S01]  /*0030*/  ULDC UR6, c[0x0][0x210] ;  /* 0x0000840000067ab9 */ /* 0x000fe20000000800 */
[----:B------:R-:W-:-:S02]  /*0040*/  CS2R R24, SRZ ;  /* 0x0000000000187805 */ /* 0x000fc4000001ff00 */
[----:B------:R-:W-:Y:S02]  /*0050*/  CS2R R12, SRZ ;  /* 0x00000000000c7805 */ /* 0x000fe4000001ff00 */
[----:B------:R-:W-:Y:S01]  /*0060*/  CS2R R14, SRZ ;  /* 0x00000000000e7805 */ /* 0x000fe2000001ff00 */
[----:B0-----:R-:W-:Y:S01]  /*0070*/  VIADD R1, R1, 0xffffff98 ;  /* 0xffffff9801017836 */ /* 0x001fe20000000000 */
[----:B------:R-:W-:Y:S01]  /*0080*/  ULDC.64 UR10, c[0x0][0x208] ;  /* 0x00008200000a7ab9 */ /* 0x000fe20000000a00 */
[----:B------:R-:W0:Y:S08]  /*0090*/  LDC.64 R10, c[0x0][0x230] ;  /* 0x00008c00ff0a7b82 */ /* 0x000e300000000a00 */
[----:B------:R-:W3:Y:S01]  /*00a0*/  LDC.64 R16, c[0x0][0x238] ;  /* 0x00008e00ff107b82 */ /* 0x000ee20000000a00 */
[----:B--2---:R-:W-:-:S02]  /*00b0*/  UIMAD UR6, UR12, -0x200, UR6 ;  /* 0xfffffe000c0678a4 */ /* 0x004fc4000f8e0206 */
[----:B------:R-:W-:-:S05]  /*00c0*/  IMAD.U32 R9, RZ, RZ, UR12 ;  /* 0x0000000cff097e24 */ /* 0x000fca000f8e00ff */
[----:B------:R-:W2:Y:S01]  /*00d0*/  LDC.64 R18, c[0x0][0x240] ;  /* 0x00009000ff127b82 */ /* 0x000ea20000000a00 */
[----:B------:R-:W-:Y:S02]  /*00e0*/  IMAD.U32 R29, RZ, RZ, UR12 ;  /* 0x0000000cff1d7e24 */ /* 0x000fe4000f8e00ff */
[----:B------:R-:W-:Y:S01]  /*00f0*/  IMAD.U32 R27, RZ, RZ, UR12 ;  /* 0x0000000cff1b7e24 */ /* 0x000fe2000f8e00ff */
[----:B-1----:R-:W-:Y:S01]  /*0100*/  ISETP.GE.AND P1, PT, R6, UR6, PT ;  /* 0x0000000606007c0c */ /* 0x002fe2000bf26270 */
[----:B------:R-:W-:Y:S02]  /*0110*/  IMAD.MOV.U32 R0, RZ, RZ, R6 ;  /* 0x000000ffff007224 */ /* 0x000fe400078e0006 */
[----:B------:R-:W-:-:S10]  /*0120*/  IMAD.U32 R7, RZ, RZ, UR12 ;  /* 0x0000000cff077e24 */ /* 0x000fd4000f8e00ff */
[----:B------:R-:W-:Y:S01]  /*0130*/  @!P1 VIADD R6, R0, 0x80 ;  /* 0x0000008000069836 */ /* 0x000fe20000000000 */
[----:B------:R-:W1:Y:S01]  /*0140*/  @!P1 LDC.64 R22, c[0x0][0x288] ;  /* 0x0000a200ff169b82 */ /* 0x000e620000000a00 */
[----:B------:R-:W-:-:S03]  /*0150*/  @!P1 IMAD R7, R7, 0x200, R0 ;  /* 0x0000020007079824 */ /* 0x000fc600078e0200 */
        /* <DEDUP_REMOVED lines=11> */
[----:B----4-:R-:W-:-:S04]  /*0210*/  @!P0 IMAD.WIDE.U32 R20, R9, 0x8, R20 ;  /* 0x0000000809148825 */ /* 0x010fc800078e0014 */
[----:B------:R-:W4:Y:S08]  /*0220*/  LDC.64 R8, c[0x0][0x228] ;  /* 0x00008a00ff087b82 */ /* 0x000f300000000a00 */
[----:B------:R-:W3:Y:S01]  /*0230*/  @!P2 LDC.64 R2, c[0x0][0x288] ;  /* 0x0000a200ff02ab82 */ /* 0x000ee20000000a00 */
[----:B------:R-:W-:-:S07]  /*0240*/  @!P2 LEA R27, R27, R6, 0x9 ;  /* 0x000000061b1ba211 */ /* 0x000fce00078e48ff */
[----:B------:R-:W2:Y:S01]  /*0250*/  LDC.64 R6, c[0x0][0x220] ;  /* 0x00008800ff067b82 */ /* 0x000ea20000000a00 */
[----:B0-----:R-:W-:Y:S01]  /*0260*/  @!P3 IMAD.WIDE.U32 R28, R29, 0x8, R4 ;  /* 0x000000081d1cb825 */ /* 0x001fe200078e0004 */
[----:B------:R-:W-:-:S04]  /*0270*/  CS2R R4, SRZ ;  /* 0x0000000000047805 */ /* 0x000fc8000001ff00 */
[----:B------:R-:W5:Y:S02]  /*0280*/  @!P3 LDG.E.64 R12, desc[UR10][R28.64] ;  /* 0x0000000a1c0cb981 */ /* 0x000f64000c1e1b00 */
[----:B-1----:R-:W0:Y:S02]  /*0290*/  LDC.64 R22, c[0x0][0x250] ;  /* 0x00009400ff167b82 */ /* 0x002e240000000a00 */
[----:B------:R1:W5:Y:S01]  /*02a0*/  @!P0 LDG.E.64 R4, desc[UR10][R20.64] ;  /* 0x0000000a14048981 */ /* 0x000362000c1e1b00 */
[----:B---3--:R-:W-:-:S03]  /*02b0*/  @!P2 IMAD.WIDE.U32 R26, R27, 0x8, R2 ;  /* 0x000000081b1aa825 */ /* 0x008fc600078e0002 */
[----:B----4-:R-:W-:Y:S02]  /*02c0*/  STL.64 [R1+0x10], R8 ;  /* 0x0000100801007387 */ /* 0x010fe40000100a00 */
[----:B------:R-:W3:Y:S02]  /*02d0*/  LDC.64 R2, c[0x0][0x218] ;  /* 0x00008600ff027b82 */ /* 0x000ee40000000a00 */
[----:B------:R4:W5:Y:S04]  /*02e0*/  @!P2 LDG.E.64 R14, desc[UR10][R26.64] ;  /* 0x0000000a1a0ea981 */ /* 0x000968000c1e1b00 */
[----:B--2---:R2:W-:Y:S02]  /*02f0*/  STL.64 [R1+0x8], R6 ;  /* 0x0000080601007387 */ /* 0x0045e40000100a00 */
[----:B-1----:R-:W1:Y:S08]  /*0300*/  LDC.64 R20, c[0x0][0x248] ;  /* 0x00009200ff147b82 */ /* 0x002e700000000a00 */
[----:B----4-:R-:W4:Y:S01]  /*0310*/  LDC.64 R26, c[0x0][0x258] ;  /* 0x00009600ff1a7b82 */ /* 0x010f220000000a00 */
[----:B---3--:R3:W-:Y:S07]  /*0320*/  STL.64 [R1], R2 ;  /* 0x0000000201007387 */ /* 0x0087ee0000100a00 */
[----:B------:R-:W4:Y:S08]  /*0330*/  LDC.64 R28, c[0x0][0x260] ;  /* 0x00009800ff1c7b82 */ /* 0x000f300000000a00 */
[----:B--2---:R-:W2:Y:S08]  /*0340*/  LDC.64 R6, c[0x0][0x270] ;  /* 0x00009c00ff067b82 */ /* 0x004eb00000000a00 */
[----:B---3--:R-:W3:Y:S08]  /*0350*/  LDC.64 R2, c[0x0][0x268] ;  /* 0x00009a00ff027b82 */ /* 0x008ef00000000a00 */
[----:B------:R-:W2:Y:S01]  /*0360*/  LDC.64 R8, c[0x0][0x278] ;  /* 0x00009e00ff087b82 */ /* 0x000ea20000000a00 */
[----:B------:R0:W-:Y:S04]  /*0370*/  STL.64 [R1+0x18], R10 ;  /* 0x0000180a01007387 */ /* 0x0001e80000100a00 */
[----:B------:R0:W-:Y:S04]  /*0380*/  STL.64 [R1+0x20], R16 ;  /* 0x0000201001007387 */ /* 0x0001e80000100a00 */
[----:B------:R2:W-:Y:S04]  /*0390*/  STL.64 [R1+0x28], R18 ;  /* 0x0000281201007387 */ /* 0x0005e80000100a00 */
[----:B-1----:R1:W-:Y:S04]  /*03a0*/  STL.64 [R1+0x30], R20 ;  /* 0x0000301401007387 */ /* 0x0023e80000100a00 */
[----:B0-----:R1:W-:Y:S04]  /*03b0*/  STL.64 [R1+0x38], R22 ;  /* 0x0000381601007387 */ /* 0x0013e80000100a00 */
[----:B----4-:R1:W-:Y:S04]  /*03c0*/  STL.64 [R1+0x40], R26 ;  /* 0x0000401a01007387 */ /* 0x0103e80000100a00 */
[----:B------:R1:W-:Y:S04]  /*03d0*/  STL.64 [R1+0x48], R28 ;  /* 0x0000481c01007387 */ /* 0x0003e80000100a00 */
[----:B---3--:R1:W-:Y:S04]  /*03e0*/  STL.64 [R1+0x50], R2 ;  /* 0x0000500201007387 */ /* 0x0083e80000100a00 */
[----:B--2---:R1:W-:Y:S04]  /*03f0*/  STL.64 [R1+0x58], R6 ;  /* 0x0000580601007387 */ /* 0x0043e80000100a00 */
[----:B------:R1:W-:Y:S01]  /*0400*/  STL.64 [R1+0x60], R8 ;  /* 0x0000600801007387 */ /* 0x0003e20000100a00 */
[----:B------:R-:W-:Y:S01]  /*0410*/  R2UR UR13, R1 ;  /* 0x00000000010d72ca */ /* 0x000fe200000e0000 */
[----:B------:R-:W-:Y:S04]  /*0420*/  BSSY B0, `(.L_x_3572) ;  /* 0x0000181000007945 */ /* 0x000fe80003800000 */
[----:B------:R-:W-:Y:S10]  /*0430*/  @P1 BRA `(.L_x_3573) ;  /* 0x0000001400fc1947 */ /* 0x000ff40003800000 */
[----:B-1----:R-:W0:Y:S01]  /*0440*/  LDC.64 R2, c[0x0][0x228] ;  /* 0x00008a00ff027b82 */ /* 0x002e220000000a00 */
[----:B------:R-:W-:Y:S01]  /*0450*/  ULDC.64 UR4, c[0x0][0x220] ;  /* 0x0000880000047ab9 */ /* 0x000fe20000000a00 */
[----:B------:R-:W-:Y:S01]  /*0460*/  CS2R R22, SRZ ;  /* 0x0000000000167805 */ /* 0x000fe2000001ff00 */
[----:B-----5:R-:W-:Y:S02]  /*0470*/  IMAD R7, R25, UR4, RZ ;  /* 0x0000000419077c24 */ /* 0x020fe4000f8e02ff */
[----:B------:R-:W-:-:S04]  /*0480*/  IMAD.WIDE.U32 R8, R24, UR4, RZ ;  /* 0x0000000418087c25 */ /* 0x000fc8000f8e00ff */
[----:B------:R-:W-:Y:S01]  /*0490*/  IMAD R7, R24, UR5, R7 ;  /* 0x0000000518077c24 */ /* 0x000fe2000f8e0207 */
        /* <DEDUP_REMOVED lines=29> */
.L_x_3577:
[----:B------:R-:W-:Y:S01]  /*0670*/  IMAD.U32 R6, RZ, RZ, UR4 ;  /* 0x00000004ff067e24 */ /* 0x000fe2000f8e00ff */
[----:B------:R-:W-:Y:S02]  /*0680*/  USHF.L.U32 UR7, UR15, 0x2, URZ ;  /* 0x000000020f077899 */ /* 0x000fe4000800063f */
[----:B------:R-:W-:Y:S01]  /*0690*/  UIMAD.WIDE.U32 UR8, UR14, 0x4, URZ ;  /* 0x000000040e0878a5 */ /* 0x000fe2000f8e003f */
[----:B------:R-:W-:Y:S02]  /*06a0*/  IMAD.U32 R7, R6, 0x8, R1 ;  /* 0x0000000806077824 */ /* 0x000fe400078e0001 */
[----:B------:R0:W2:Y:S01]  /*06b0*/  LDG.E R6, desc[UR10][R16.64] ;  /* 0x0000000a10067981 */ /* 0x0000a2000c1e1900 */
[----:B------:R-:W-:-:S03]  /*06c0*/  UIADD3 UR7, UR9, UR7, URZ ;  /* 0x0000000709077290 */ /* 0x000fc6000fffe03f */
[----:B------:R-:W3:Y:S04]  /*06d0*/  LDL.64 R18, [R7+0x18] ;  /* 0x0000180007127983 */ /* 0x000ee80000100a00 */
[----:B------:R-:W4:Y:S01]  /*06e0*/  LDL.64 R20, [R7+0x20] ;  /* 0x0000200007147983 */ /* 0x000f220000100a00 */
[----:B0-----:R-:W-:-:S04]  /*06f0*/  IADD3 R16, P2, R16, UR8, RZ ;  /* 0x0000000810107c10 */ /* 0x001fc8000ff5e0ff */
[----:B------:R-:W-:-:S05]  /*0700*/  IADD3.X R17, R17, UR7, RZ, P2, !PT ;  /* 0x0000000711117c10 */ /* 0x000fca00097fe4ff */
[----:B------:R0:W5:Y:S01]  /*0710*/  LDG.E R27, desc[UR10][R16.64] ;  /* 0x0000000a101b7981 */ /* 0x000162000c1e1900 */
[----:B------:R-:W-:-:S04]  /*0720*/  IADD3 R24, P2, R16, UR8, RZ ;  /* 0x0000000810187c10 */ /* 0x000fc8000ff5e0ff */
[----:B------:R-:W-:Y:S02]  /*0730*/  IADD3.X R25, R17, UR7, RZ, P2, !PT ;  /* 0x0000000711197c10 */ /* 0x000fe400097fe4ff */
[----:B0-----:R-:W-:-:S04]  /*0740*/  IADD3 R16, P2, R24, UR8, RZ ;  /* 0x0000000818107c10 */ /* 0x001fc8000ff5e0ff */
[----:B------:R-:W-:Y:S02]  /*0750*/  IADD3.X R17, R25, UR7, RZ, P2, !PT ;  /* 0x0000000719117c10 */ /* 0x000fe400097fe4ff */
[----:B--2---:R-:W-:Y:S01]  /*0760*/  SHF.R.S32.HI R29, RZ, 0x1f, R6 ;  /* 0x0000001fff1d7819 */ /* 0x004fe20000011406 */
[----:B---3--:R-:W-:Y:S02]  /*0770*/  IMAD R19, R19, R6, RZ ;  /* 0x0000000613137224 */ /* 0x008fe400078e02ff */
[----:B------:R-:W-:-:S04]  /*0780*/  IMAD.WIDE.U32 R22, R6, R18, R22 ;  /* 0x0000001206167225 */ /* 0x000fc800078e0016 */
[----:B------:R-:W-:Y:S02]  /*0790*/  IMAD R6, R18, R29, R19 ;  /* 0x0000001d12067224 */ /* 0x000fe400078e0213 */
[----:B------:R0:W2:Y:S04]  /*07a0*/  LDG.E R29, desc[UR10][R24.64] ;  /* 0x0000000a181d7981 */ /* 0x0000a8000c1e1900 */
[----:B------:R-:W3:Y:S01]  /*07b0*/  LDL.64 R18, [R7+0x28] ;  /* 0x0000280007127983 */ /* 0x000ee20000100a00 */
[----:B------:R-:W-:Y:S02]  /*07c0*/  IADD3 R23, R23, R6, RZ ;  /* 0x0000000617177210 */ /* 0x000fe40007ffe0ff */
[----:B-----5:R-:W-:Y:S01]  /*07d0*/  SHF.R.S32.HI R6, RZ, 0x1f, R27 ;  /* 0x0000001fff067819 */ /* 0x020fe2000001141b */
[----:B----4-:R-:W-:-:S02]  /*07e0*/  IMAD R21, R21, R27, RZ ;  /* 0x0000001b15157224 */ /* 0x010fc400078e02ff */
[----:B------:R-:W-:Y:S02]  /*07f0*/  IMAD.WIDE.U32 R22, R27, R20, R22 ;  /* 0x000000141b167225 */ /* 0x000fe400078e0016 */
[----:B------:R1:W4:Y:S02]  /*0800*/  LDG.E R27, desc[UR10][R16.64] ;  /* 0x0000000a101b7981 */ /* 0x000324000c1e1900 */
[----:B------:R-:W-:Y:S02]  /*0810*/  IMAD R6, R20, R6, R21 ;  /* 0x0000000614067224 */ /* 0x000fe400078e0215 */
[----:B------:R-:W5:Y:S01]  /*0820*/  LDL.64 R20, [R7+0x30] ;  /* 0x0000300007147983 */ /* 0x000f620000100a00 */
[----:B0-----:R-:W-:Y:S01]  /*0830*/  IADD3 R24, P2, R16, UR8, RZ ;  /* 0x0000000810187c10 */ /* 0x001fe2000ff5e0ff */
[----:B------:R-:W-:-:S03]  /*0840*/  IMAD.IADD R23, R23, 0x1, R6 ;  /* 0x0000000117177824 */ /* 0x000fc600078e0206 */
[----:B------:R-:W-:-:S05]  /*0850*/  IADD3.X R25, R17, UR7, RZ, P2, !PT ;  /* 0x0000000711197c10 */ /* 0x000fca00097fe4ff */
[----:B------:R0:W5:Y:S01]  /*0860*/  LDG.E R26, desc[UR10][R24.64] ;  /* 0x0000000a181a7981 */ /* 0x000162000c1e1900 */
[----:B--2---:R-:W-:Y:S01]  /*0870*/  SHF.R.S32.HI R6, RZ, 0x1f, R29 ;  /* 0x0000001fff067819 */ /* 0x004fe2000001141d */
[----:B---3--:R-:W-:Y:S02]  /*0880*/  IMAD R19, R19, R29, RZ ;  /* 0x0000001d13137224 */ /* 0x008fe400078e02ff */
[----:B------:R-:W-:Y:S01]  /*0890*/  IMAD.WIDE.U32 R28, R29, R18, R22 ;  /* 0x000000121d1c7225 */ /* 0x000fe200078e0016 */
[----:B------:R-:W-:-:S03]  /*08a0*/  IADD3 R22, P2, R24, UR8, RZ ;  /* 0x0000000818167c10 */ /* 0x000fc6000ff5e0ff */
[----:B------:R-:W-:Y:S02]  /*08b0*/  IMAD R6, R18, R6, R19 ;  /* 0x0000000612067224 */ /* 0x000fe400078e0213 */
[----:B------:R-:W2:Y:S02]  /*08c0*/  LDL.64 R18, [R7+0x38] ;  /* 0x0000380007127983 */ /* 0x000ea40000100a00 */
[----:B-1----:R-:W-:Y:S01]  /*08d0*/  IMAD.IADD R17, R29, 0x1, R6 ;  /* 0x000000011d117824 */ /* 0x002fe200078e0206 */
[----:B----4-:R-:W-:Y:S01]  /*08e0*/  SHF.R.S32.HI R29, RZ, 0x1f, R27 ;  /* 0x0000001fff1d7819 */ /* 0x010fe2000001141b */
[----:B------:R-:W-:Y:S01]  /*08f0*/  IMAD.MOV.U32 R16, RZ, RZ, R28 ;  /* 0x000000ffff107224 */ /* 0x000fe200078e001c */
[----:B------:R-:W-:Y:S01]  /*0900*/  IADD3.X R23, R25, UR7, RZ, P2, !PT ;  /* 0x0000000719177c10 */ /* 0x000fe200097fe4ff */
[----:B-----5:R-:W-:-:S04]  /*0910*/  IMAD R6, R21, R27, RZ ;  /* 0x0000001b15067224 */ /* 0x020fc800078e02ff */
[----:B------:R-:W-:Y:S02]  /*0920*/  IMAD R29, R20, R29, R6 ;  /* 0x0000001d141d7224 */ /* 0x000fe400078e0206 */
[----:B------:R-:W-:Y:S02]  /*0930*/  IMAD.WIDE.U32 R20, R27, R20, R16 ;  /* 0x000000141b147225 */ /* 0x000fe400078e0010 */
[----:B------:R1:W3:Y:S04]  /*0940*/  LDG.E R27, desc[UR10][R22.64] ;  /* 0x0000000a161b7981 */ /* 0x0002e8000c1e1900 */
[----:B------:R-:W4:Y:S01]  /*0950*/  LDL.64 R16, [R7+0x40] ;  /* 0x0000400007107983 */ /* 0x000f220000100a00 */
[----:B0-----:R-:W-:Y:S02]  /*0960*/  IADD3 R24, P2, R22, UR8, RZ ;  /* 0x0000000816187c10 */ /* 0x001fe4000ff5e0ff */
[----:B------:R-:W-:-:S02]  /*0970*/  IADD3 R21, R21, R29, RZ ;  /* 0x0000001d15157210 */ /* 0x000fc40007ffe0ff */
[----:B------:R-:W-:Y:S02]  /*0980*/  SHF.R.S32.HI R29, RZ, 0x1f, R26 ;  /* 0x0000001fff1d7819 */ /* 0x000fe4000001141a */
[----:B------:R-:W-:Y:S02]  /*0990*/  IADD3.X R25, R23, UR7, RZ, P2, !PT ;  /* 0x0000000717197c10 */ /* 0x000fe400097fe4ff */
[----:B-1----:R-:W-:-:S04]  /*09a0*/  IADD3 R22, P2, R24, UR8, RZ ;  /* 0x0000000818167c10 */ /* 0x002fc8000ff5e0ff */
[----:B------:R-:W-:Y:S01]  /*09b0*/  IADD3.X R23, R25, UR7, RZ, P2, !PT ;  /* 0x0000000719177c10 */ /* 0x000fe200097fe4ff */
[----:B--2---:R-:W-:-:S04]  /*09c0*/  IMAD R6, R19, R26, RZ ;  /* 0x0000001a13067224 */ /* 0x004fc800078e02ff */
[----:B------:R-:W-:Y:S02]  /*09d0*/  IMAD R29, R18, R29, R6 ;  /* 0x0000001d121d7224 */ /* 0x000fe400078e0206 */
[----:B------:R-:W-:Y:S01]  /*09e0*/  IMAD.WIDE.U32 R18, R26, R18, R20 ;  /* 0x000000121a127225 */ /* 0x000fe200078e0014 */
[----:B------:R0:W2:Y:S04]  /*09f0*/  LDG.E R6, desc[UR10][R24.64] ;  /* 0x0000000a18067981 */ /* 0x0000a8000c1e1900 */
[----:B------:R-:W5:Y:S01]  /*0a00*/  LDL.64 R20, [R7+0x48] ;  /* 0x0000480007147983 */ /* 0x000f620000100a00 */
[----:B------:R-:W-:Y:S01]  /*0a10*/  IMAD.IADD R19, R19, 0x1, R29 ;  /* 0x0000000113137824 */ /* 0x000fe200078e021d */
[----:B---3--:R-:W-:Y:S01]  /*0a20*/  SHF.R.S32.HI R29, RZ, 0x1f, R27 ;  /* 0x0000001fff1d7819 */ /* 0x008fe2000001141b */
[----:B----4-:R-:W-:-:S02]  /*0a30*/  IMAD R17, R17, R27, RZ ;  /* 0x0000001b11117224 */ /* 0x010fc400078e02ff */
[----:B------:R-:W-:Y:S02]  /*0a40*/  IMAD.WIDE.U32 R18, R27, R16, R18 ;  /* 0x000000101b127225 */ /* 0x000fe400078e0012 */
[----:B------:R1:W3:Y:S02]  /*0a50*/  LDG.E R27, desc[UR10][R22.64] ;  /* 0x0000000a161b7981 */ /* 0x0002e4000c1e1900 */
[----:B------:R-:W-:Y:S02]  /*0a60*/  IMAD R29, R16, R29, R17 ;  /* 0x0000001d101d7224 */ /* 0x000fe400078e0211 */
[----:B------:R-:W4:Y:S01]  /*0a70*/  LDL.64 R16, [R7+0x50] ;  /* 0x0000500007107983 */ /* 0x000f220000100a00 */
[----:B0-----:R-:W-:Y:S01]  /*0a80*/  IADD3 R24, P2, R22, UR8, RZ ;  /* 0x0000000816187c10 */ /* 0x001fe2000ff5e0ff */
[----:B------:R-:W-:-:S03]  /*0a90*/  IMAD.IADD R19, R19, 0x1, R29 ;  /* 0x0000000113137824 */ /* 0x000fc600078e021d */
[----:B------:R-:W-:Y:S02]  /*0aa0*/  IADD3.X R25, R23, UR7, RZ, P2, !PT ;  /* 0x0000000717197c10 */ /* 0x000fe400097fe4ff */
[----:B-1----:R-:W-:-:S04]  /*0ab0*/  IADD3 R22, P2, R24, UR8, RZ ;  /* 0x0000000818167c10 */ /* 0x002fc8000ff5e0ff */
[----:B------:R-:W-:Y:S02]  /*0ac0*/  IADD3.X R23, R25, UR7, RZ, P2, !PT ;  /* 0x0000000719177c10 */ /* 0x000fe400097fe4ff */
[----:B--2---:R-:W-:Y:S01]  /*0ad0*/  SHF.R.S32.HI R29, RZ, 0x1f, R6 ;  /* 0x0000001fff1d7819 */ /* 0x004fe20000011406 */
[----:B-----5:R-:W-:Y:S02]  /*0ae0*/  IMAD R21, R21, R6, RZ ;  /* 0x0000000615157224 */ /* 0x020fe400078e02ff */
[----:B------:R-:W-:Y:S02]  /*0af0*/  IMAD.WIDE.U32 R18, R6, R20, R18 ;  /* 0x0000001406127225 */ /* 0x000fe400078e0012 */
[----:B------:R0:W2:Y:S02]  /*0b00*/  LDG.E R6, desc[UR10][R24.64] ;  /* 0x0000000a18067981 */ /* 0x0000a4000c1e1900 */
[----:B------:R-:W-:Y:S02]  /*0b10*/  IMAD R29, R20, R29, R21 ;  /* 0x0000001d141d7224 */ /* 0x000fe400078e0215 */
[----:B------:R-:W5:Y:S02]  /*0b20*/  LDL.64 R20, [R7+0x58] ;  /* 0x0000580007147983 */ /* 0x000f640000100a00 */
[----:B------:R-:W-:Y:S01]  /*0b30*/  IMAD.IADD R19, R19, 0x1, R29 ;  /* 0x0000000113137824 */ /* 0x000fe200078e021d */
[----:B---3--:R-:W-:Y:S01]  /*0b40*/  SHF.R.S32.HI R29, RZ, 0x1f, R27 ;  /* 0x0000001fff1d7819 */ /* 0x008fe2000001141b */
[----:B----4-:R-:W-:-:S02]  /*0b50*/  IMAD R17, R17, R27, RZ ;  /* 0x0000001b11117224 */ /* 0x010fc400078e02ff */
[----:B------:R-:W-:Y:S02]  /*0b60*/  IMAD.WIDE.U32 R18, R27, R16, R18 ;  /* 0x000000101b127225 */ /* 0x000fe400078e0012 */
[----:B------:R1:W3:Y:S02]  /*0b70*/  LDG.E R27, desc[UR10][R22.64] ;  /* 0x0000000a161b7981 */ /* 0x0002e4000c1e1900 */
[----:B------:R-:W-:Y:S02]  /*0b80*/  IMAD R29, R16, R29, R17 ;  /* 0x0000001d101d7224 */ /* 0x000fe400078e0211 */
[----:B------:R-:W4:Y:S01]  /*0b90*/  LDL.64 R16, [R7+0x60] ;  /* 0x0000600007107983 */ /* 0x000f220000100a00 */
[----:B0-----:R-:W-:Y:S02]  /*0ba0*/  IADD3 R24, P2, R22, UR8, RZ ;  /* 0x0000000816187c10 */ /* 0x001fe4000ff5e0ff */
[----:B------:R-:W-:Y:S02]  /*0bb0*/  IADD3 R19, R19, R29, RZ ;  /* 0x0000001d13137210 */ /* 0x000fe40007ffe0ff */
[----:B------:R-:W-:-:S02]  /*0bc0*/  IADD3.X R25, R23, UR7, RZ, P2, !PT ;  /* 0x0000000717197c10 */ /* 0x000fc400097fe4ff */
        /* <DEDUP_REMOVED lines=28> */
[----:B----4-:R-:W-:-:S04]  /*0d90*/  IMAD R17, R17, R27, RZ ;  /* 0x0000001b11117224 */ /* 0x010fc800078e02ff */
[----:B------:R-:W-:Y:S02]  /*0da0*/  IMAD R29, R16, R29, R17 ;  /* 0x0000001d101d7224 */ /* 0x000fe400078e0211 */
[----:B------:R-:W-:Y:S02]  /*0db0*/  IMAD.WIDE.U32 R16, R27, R16, R18 ;  /* 0x000000101b107225 */ /* 0x000fe400078e0012 */
[----:B------:R-:W3:Y:S04]  /*0dc0*/  LDG.E R27, desc[UR10][R22.64] ;  /* 0x0000000a161b7981 */ /* 0x000ee8000c1e1900 */
[----:B------:R-:W4:Y:S01]  /*0dd0*/  LDL.64 R18, [R7+0x80] ;  /* 0x0000800007127983 */ /* 0x000f220000100a00 */
[----:B------:R-:W-:Y:S02]  /*0de0*/  IADD3 R17, R17, R29, RZ ;  /* 0x0000001d11117210 */ /* 0x000fe40007ffe0ff */
[----:B0-----:R-:W-:-:S04]  /*0df0*/  IADD3 R24, P2, R22, UR8, RZ ;  /* 0x0000000816187c10 */ /* 0x001fc8000ff5e0ff */
[----:B------:R-:W-:Y:S02]  /*0e00*/  IADD3.X R25, R23, UR7, RZ, P2, !PT ;  /* 0x0000000717197c10 */ /* 0x000fe400097fe4ff */
[----:B------:R-:W4:Y:S01]  /*0e10*/  LDL.64 R22, [R7+0x88] ;  /* 0x0000880007167983 */ /* 0x000f220000100a00 */
[----:B--2---:R-:W-:Y:S01]  /*0e20*/  SHF.R.S32.HI R29, RZ, 0x1f, R6 ;  /* 0x0000001fff1d7819 */ /* 0x004fe20000011406 */
[----:B-----5:R-:W-:-:S04]  /*0e30*/  IMAD R21, R21, R6, RZ ;  /* 0x0000000615157224 */ /* 0x020fc800078e02ff */
[----:B------:R-:W-:Y:S02]  /*0e40*/  IMAD R26, R20, R29, R21 ;  /* 0x0000001d141a7224 */ /* 0x000fe400078e0215 */
[----:B------:R-:W-:Y:S01]  /*0e50*/  IMAD.WIDE.U32 R20, R6, R20, R16 ;  /* 0x0000001406147225 */ /* 0x000fe200078e0010 */
[----:B------:R-:W-:Y:S01]  /*0e60*/  IADD3 R16, P2, R24, UR8, RZ ;  /* 0x0000000818107c10 */ /* 0x000fe2000ff5e0ff */
[----:B------:R-:W2:Y:S02]  /*0e70*/  LDG.E R29, desc[UR10][R24.64] ;  /* 0x0000000a181d7981 */ /* 0x000ea4000c1e1900 */
[----:B------:R-:W-:Y:S01]  /*0e80*/  IMAD.IADD R21, R21, 0x1, R26 ;  /* 0x0000000115157824 */ /* 0x000fe200078e021a */
[----:B------:R-:W-:Y:S01]  /*0e90*/  IADD3.X R17, R25, UR7, RZ, P2, !PT ;  /* 0x0000000719117c10 */ /* 0x000fe200097fe4ff */
[----:B------:R-:W5:Y:S01]  /*0ea0*/  LDL.64 R6, [R7+0x90] ;  /* 0x0000900007067983 */ /* 0x000f620000100a00 */
[----:B---3--:R-:W-:Y:S01]  /*0eb0*/  SHF.R.S32.HI R26, RZ, 0x1f, R27 ;  /* 0x0000001fff1a7819 */ /* 0x008fe2000001141b */
[----:B----4-:R-:W-:-:S04]  /*0ec0*/  IMAD R19, R19, R27, RZ ;  /* 0x0000001b13137224 */ /* 0x010fc800078e02ff */
[----:B------:R-:W-:Y:S02]  /*0ed0*/  IMAD R26, R18, R26, R19 ;  /* 0x0000001a121a7224 */ /* 0x000fe400078e0213 */
[----:B------:R0:W3:Y:S01]  /*0ee0*/  LDG.E R19, desc[UR10][R16.64] ;  /* 0x0000000a10137981 */ /* 0x0000e2000c1e1900 */
[----:B------:R-:W-:Y:S01]  /*0ef0*/  IADD3 R2, P2, R2, -0x10, RZ ;  /* 0xfffffff002027810 */ /* 0x000fe20007f5e0ff */
[----:B------:R-:W-:-:S03]  /*0f00*/  IMAD.WIDE.U32 R20, R27, R18, R20 ;  /* 0x000000121b147225 */ /* 0x000fc600078e0014 */
[----:B------:R-:W-:Y:S02]  /*0f10*/  IADD3.X R3, R3, -0x1, RZ, P2, !PT ;  /* 0xffffffff03037810 */ /* 0x000fe400017fe4ff */
[----:B------:R-:W-:Y:S01]  /*0f20*/  ISETP.GT.U32.AND P2, PT, R2, 0xc, PT ;  /* 0x0000000c0200780c */ /* 0x000fe20003f44070 */
[----:B------:R-:W-:-:S03]  /*0f30*/  IMAD.IADD R21, R21, 0x1, R26 ;  /* 0x0000000115157824 */ /* 0x000fc600078e021a */
[----:B------:R-:W-:Y:S01]  /*0f40*/  ISETP.GT.AND.EX P2, PT, R3, RZ, PT, P2 ;  /* 0x000000ff0300720c */ /* 0x000fe20003f44320 */
[----:B------:R-:W-:Y:S01]  /*0f50*/  UIADD3 UR4, UP0, UR4, 0x10, URZ ;  /* 0x0000001004047890 */ /* 0x000fe2000ff1e03f */
[----:B0-----:R-:W-:-:S03]  /*0f60*/  IADD3 R16, P3, R16, UR8, RZ ;  /* 0x0000000810107c10 */ /* 0x001fc6000ff7e0ff */
[----:B------:R-:W-:Y:S01]  /*0f70*/  UIADD3.X UR5, URZ, UR5, URZ, UP0, !UPT ;  /* 0x000000053f057290 */ /* 0x000fe200087fe43f */
[----:B------:R-:W-:Y:S02]  /*0f80*/  IADD3.X R17, R17, UR7, RZ, P3, !PT ;  /* 0x0000000711117c10 */ /* 0x000fe40009ffe4ff */
[----:B--2---:R-:W-:Y:S01]  /*0f90*/  SHF.R.S32.HI R25, RZ, 0x1f, R29 ;  /* 0x0000001fff197819 */ /* 0x004fe2000001141d */
[----:B------:R-:W-:Y:S02]  /*0fa0*/  IMAD R18, R23, R29, RZ ;  /* 0x0000001d17127224 */ /* 0x000fe400078e02ff */
[----:B------:R-:W-:-:S04]  /*0fb0*/  IMAD.WIDE.U32 R20, R29, R22, R20 ;  /* 0x000000161d147225 */ /* 0x000fc800078e0014 */
[----:B------:R-:W-:-:S04]  /*0fc0*/  IMAD R25, R22, R25, R18 ;  /* 0x0000001916197224 */ /* 0x000fc800078e0212 */
[----:B------:R-:W-:Y:S01]  /*0fd0*/  IMAD.IADD R21, R21, 0x1, R25 ;  /* 0x0000000115157824 */ /* 0x000fe200078e0219 */
[----:B---3--:R-:W-:Y:S01]  /*0fe0*/  SHF.R.S32.HI R23, RZ, 0x1f, R19 ;  /* 0x0000001fff177819 */ /* 0x008fe20000011413 */
[----:B-----5:R-:W-:-:S04]  /*0ff0*/  IMAD R7, R7, R19, RZ ;  /* 0x0000001307077224 */ /* 0x020fc800078e02ff */
[----:B------:R-:W-:Y:S02]  /*1000*/  IMAD R7, R6, R23, R7 ;  /* 0x0000001706077224 */ /* 0x000fe400078e0207 */
[----:B------:R-:W-:-:S05]  /*1010*/  IMAD.WIDE.U32 R22, R19, R6, R20 ;  /* 0x0000000613167225 */ /* 0x000fca00078e0014 */
[----:B------:R-:W-:Y:S01]  /*1020*/  IADD3 R23, R23, R7, RZ ;  /* 0x0000000717177210 */ /* 0x000fe20007ffe0ff */
[----:B------:R-:W-:Y:S06]  /*1030*/  @P2 BRA `(.L_x_3577) ;  /* 0xfffffff4008c2947 */ /* 0x000fec000383ffff */
.L_x_3576:
[----:B------:R-:W-:-:S04]  /*1040*/  ISETP.GT.U32.AND P2, PT, R2, 0x4, PT ;  /* 0x000000040200780c */ /* 0x000fc80003f44070 */
[----:B------:R-:W-:-:S13]  /*1050*/  ISETP.GT.AND.EX P2, PT, R3, RZ, PT, P2 ;  /* 0x000000ff0300720c */ /* 0x000fda0003f44320 */
[----:B------:R-:W-:Y:S05]  /*1060*/  @!P2 BRA `(.L_x_3578) ;  /* 0x000000040048a947 */ /* 0x000fea0003800000 */
[----:B------:R-:W-:Y:S01]  /*1070*/  IMAD.U32 R6, RZ, RZ, UR4 ;  /* 0x00000004ff067e24 */ /* 0x000fe2000f8e00ff */
[----:B------:R-:W-:Y:S01]  /*1080*/  USHF.L.U32 UR7, UR15, 0x2, URZ ;  /* 0x000000020f077899 */ /* 0x000fe2000800063f */
[----:B------:R-:W2:Y:S02]  /*1090*/  LDG.E R29, desc[UR10][R16.64] ;  /* 0x0000000a101d7981 */ /* 0x000ea4000c1e1900 */
[----:B------:R-:W-:Y:S01]  /*10a0*/  IMAD.U32 R7, R6, 0x8, R1 ;  /* 0x0000000806077824 */ /* 0x000fe200078e0001 */
[----:B------:R-:W-:-:S04]  /*10b0*/  UIMAD.WIDE.U32 UR8, UR14, 0x4, URZ ;  /* 0x000000040e0878a5 */ /* 0x000fc8000f8e003f */
[----:B------:R-:W3:Y:S01]  /*10c0*/  LDL.64 R18, [R7+0x18] ;  /* 0x0000180007127983 */ /* 0x000ee20000100a00 */
[----:B------:R-:W-:Y:S01]  /*10d0*/  UIADD3 UR7, UR9, UR7, URZ ;  /* 0x0000000709077290 */ /* 0x000fe2000fffe03f */
[----:B------:R-:W-:-:S05]  /*10e0*/  IADD3 R20, P0, R16, UR8, RZ ;  /* 0x0000000810147c10 */ /* 0x000fca000ff1e0ff */
[----:B------:R-:W-:Y:S02]  /*10f0*/  IADD3.X R21, R17, UR7, RZ, P0, !PT ;  /* 0x0000000711157c10 */ /* 0x000fe400087fe4ff */
[----:B------:R-:W4:Y:S04]  /*1100*/  LDL.64 R16, [R7+0x20] ;  /* 0x0000200007107983 */ /* 0x000f280000100a00 */
        /* <DEDUP_REMOVED lines=11> */
[----:B------:R-:W-:Y:S01]  /*11c0*/  IMAD.IADD R23, R23, 0x1, R29 ;  /* 0x0000000117177824 */ /* 0x000fe200078e021d */
[----:B-----5:R-:W-:Y:S01]  /*11d0*/  SHF.R.S32.HI R29, RZ, 0x1f, R6 ;  /* 0x0000001fff1d7819 */ /* 0x020fe20000011406 */
[----:B----4-:R-:W-:-:S04]  /*11e0*/  IMAD R17, R17, R6, RZ ;  /* 0x0000000611117224 */ /* 0x010fc800078e02ff */
[----:B------:R-:W-:Y:S02]  /*11f0*/  IMAD R29, R16, R29, R17 ;  /* 0x0000001d101d7224 */ /* 0x000fe400078e0211 */
[----:B------:R-:W-:Y:S02]  /*1200*/  IMAD.WIDE.U32 R16, R6, R16, R22 ;  /* 0x0000001006107225 */ /* 0x000fe400078e0016 */
[----:B------:R1:W4:Y:S04]  /*1210*/  LDG.E R6, desc[UR10][R20.64] ;  /* 0x0000000a14067981 */ /* 0x000328000c1e1900 */
[----:B------:R-:W5:Y:S01]  /*1220*/  LDL.64 R22, [R7+0x30] ;  /* 0x0000300007167983 */ /* 0x000f620000100a00 */
[----:B0-----:R-:W-:Y:S02]  /*1230*/  IADD3 R24, P0, R20, UR8, RZ ;  /* 0x0000000814187c10 */ /* 0x001fe4000ff1e0ff */
[----:B------:R-:W-:-:S02]  /*1240*/  IADD3 R17, R17, R29, RZ ;  /* 0x0000001d11117210 */ /* 0x000fc40007ffe0ff */
[----:B------:R-:W-:Y:S02]  /*1250*/  IADD3.X R25, R21, UR7, RZ, P0, !PT ;  /* 0x0000000715197c10 */ /* 0x000fe400087fe4ff */
[----:B-1----:R-:W-:-:S04]  /*1260*/  IADD3 R20, P0, R24, UR8, RZ ;  /* 0x0000000818147c10 */ /* 0x002fc8000ff1e0ff */
[----:B------:R-:W-:Y:S02]  /*1270*/  IADD3.X R21, R25, UR7, RZ, P0, !PT ;  /* 0x0000000719157c10 */ /* 0x000fe400087fe4ff */
[----:B--2---:R-:W-:Y:S01]  /*1280*/  SHF.R.S32.HI R29, RZ, 0x1f, R27 ;  /* 0x0000001fff1d7819 */ /* 0x004fe2000001141b */
[----:B---3--:R-:W-:Y:S02]  /*1290*/  IMAD R19, R19, R27, RZ ;  /* 0x0000001b13137224 */ /* 0x008fe400078e02ff */
[----:B------:R-:W-:Y:S02]  /*12a0*/  IMAD.WIDE.U32 R16, R27, R18, R16 ;  /* 0x000000121b107225 */ /* 0x000fe400078e0010 */
[----:B------:R0:W2:Y:S02]  /*12b0*/  LDG.E R27, desc[UR10][R24.64] ;  /* 0x0000000a181b7981 */ /* 0x0000a4000c1e1900 */
[----:B------:R-:W-:Y:S02]  /*12c0*/  IMAD R29, R18, R29, R19 ;  /* 0x0000001d121d7224 */ /* 0x000fe400078e0213 */
[----:B------:R-:W3:Y:S02]  /*12d0*/  LDL.64 R18, [R7+0x38] ;  /* 0x0000380007127983 */ /* 0x000ee40000100a00 */
[----:B------:R-:W-:Y:S01]  /*12e0*/  IMAD.IADD R17, R17, 0x1, R29 ;  /* 0x0000000111117824 */ /* 0x000fe200078e021d */
[----:B----4-:R-:W-:Y:S01]  /*12f0*/  SHF.R.S32.HI R29, RZ, 0x1f, R6 ;  /* 0x0000001fff1d7819 */ /* 0x010fe20000011406 */
[----:B-----5:R-:W-:-:S02]  /*1300*/  IMAD R23, R23, R6, RZ ;  /* 0x0000000617177224 */ /* 0x020fc400078e02ff */
[----:B------:R-:W-:Y:S02]  /*1310*/  IMAD.WIDE.U32 R16, R6, R22, R16 ;  /* 0x0000001606107225 */ /* 0x000fe400078e0010 */
[----:B------:R-:W4:Y:S02]  /*1320*/  LDG.E R6, desc[UR10][R20.64] ;  /* 0x0000000a14067981 */ /* 0x000f24000c1e1900 */
[----:B------:R-:W-:Y:S02]  /*1330*/  IMAD R29, R22, R29, R23 ;  /* 0x0000001d161d7224 */ /* 0x000fe400078e0217 */
[----:B------:R-:W5:Y:S01]  /*1340*/  LDL.64 R22, [R7+0x40] ;  /* 0x0000400007167983 */ /* 0x000f620000100a00 */
[----:B0-----:R-:W-:Y:S01]  /*1350*/  IADD3 R24, P0, R20, UR8, RZ ;  /* 0x0000000814187c10 */ /* 0x001fe2000ff1e0ff */
[----:B------:R-:W-:Y:S01]  /*1360*/  IMAD.IADD R17, R17, 0x1, R29 ;  /* 0x0000000111117824 */ /* 0x000fe200078e021d */
[----:B--2---:R-:W-:Y:S01]  /*1370*/  SHF.R.S32.HI R25, RZ, 0x1f, R27 ;  /* 0x0000001fff197819 */ /* 0x004fe2000001141b */
[----:B---3--:R-:W-:-:S04]  /*1380*/  IMAD R19, R19, R27, RZ ;  /* 0x0000001b13137224 */ /* 0x008fc800078e02ff */
[----:B------:R-:W-:Y:S01]  /*1390*/  IMAD R29, R18, R25, R19 ;  /* 0x00000019121d7224 */ /* 0x000fe200078e0213 */
[----:B------:R-:W-:Y:S01]  /*13a0*/  IADD3.X R25, R21, UR7, RZ, P0, !PT ;  /* 0x0000000715197c10 */ /* 0x000fe200087fe4ff */
[----:B------:R-:W-:Y:S01]  /*13b0*/  IMAD.WIDE.U32 R18, R27, R18, R16 ;  /* 0x000000121b127225 */ /* 0x000fe200078e0010 */
[----:B------:R-:W-:Y:S01]  /*13c0*/  IADD3 R16, P0, R24, UR8, RZ ;  /* 0x0000000818107c10 */ /* 0x000fe2000ff1e0ff */
[----:B------:R-:W2:Y:S02]  /*13d0*/  LDL.64 R20, [R7+0x48] ;  /* 0x0000480007147983 */ /* 0x000ea40000100a00 */
[----:B------:R-:W-:Y:S02]  /*13e0*/  IMAD.IADD R19, R19, 0x1, R29 ;  /* 0x0000000113137824 */ /* 0x000fe400078e021d */
[----:B------:R-:W3:Y:S01]  /*13f0*/  LDG.E R27, desc[UR10][R24.64] ;  /* 0x0000000a181b7981 */ /* 0x000ee2000c1e1900 */
[----:B------:R-:W-:Y:S02]  /*1400*/  IADD3.X R17, R25, UR7, RZ, P0, !PT ;  /* 0x0000000719117c10 */ /* 0x000fe400087fe4ff */
[----:B----4-:R-:W-:Y:S01]  /*1410*/  SHF.R.S32.HI R29, RZ, 0x1f, R6 ;  /* 0x0000001fff1d7819 */ /* 0x010fe20000011406 */
[----:B-----5:R-:W-:-:S02]  /*1420*/  IMAD R26, R23, R6, RZ ;  /* 0x00000006171a7224 */ /* 0x020fc400078e02ff */
[----:B------:R0:W4:Y:S02]  /*1430*/  LDG.E R23, desc[UR10][R16.64] ;  /* 0x0000000a10177981 */ /* 0x000124000c1e1900 */
[----:B------:R-:W-:Y:S02]  /*1440*/  IMAD R26, R22, R29, R26 ;  /* 0x0000001d161a7224 */ /* 0x000fe400078e021a */
[----:B------:R-:W5:Y:S01]  /*1450*/  LDL.64 R28, [R7+0x50] ;  /* 0x00005000071c7983 */ /* 0x000f620000100a00 */
[----:B------:R-:W-:-:S05]  /*1460*/  IMAD.WIDE.U32 R18, R6, R22, R18 ;  /* 0x0000001606127225 */ /* 0x000fca00078e0012 */
[----:B------:R-:W-:Y:S02]  /*1470*/  IADD3 R19, R19, R26, RZ ;  /* 0x0000001a13137210 */ /* 0x000fe40007ffe0ff */
[----:B------:R-:W-:Y:S02]  /*1480*/  IADD3 R2, P3, R2, -0x8, RZ ;  /* 0xfffffff802027810 */ /* 0x000fe40007f7e0ff */
[----:B0-----:R-:W-:Y:S01]  /*1490*/  IADD3 R16, P2, R16, UR8, RZ ;  /* 0x0000000810107c10 */ /* 0x001fe2000ff5e0ff */
[----:B------:R-:W-:Y:S01]  /*14a0*/  UIADD3 UR4, UP0, UR4, 0x8, URZ ;  /* 0x0000000804047890 */ /* 0x000fe2000ff1e03f */
[----:B------:R-:W-:Y:S02]  /*14b0*/  PLOP3.LUT P0, PT, PT, PT, PT, 0x8, 0x0 ;  /* 0x000000000000781c */ /* 0x000fe40003f0e170 */
[----:B------:R-:W-:Y:S02]  /*14c0*/  IADD3.X R3, R3, -0x1, RZ, P3, !PT ;  /* 0xffffffff03037810 */ /* 0x000fe40001ffe4ff */
[----:B------:R-:W-:Y:S01]  /*14d0*/  IADD3.X R17, R17, UR7, RZ, P2, !PT ;  /* 0x0000000711117c10 */ /* 0x000fe200097fe4ff */
[----:B------:R-:W-:Y:S01]  /*14e0*/  UIADD3.X UR5, URZ, UR5, URZ, UP0, !UPT ;  /* 0x000000053f057290 */ /* 0x000fe200087fe43f */
[----:B---3--:R-:W-:Y:S01]  /*14f0*/  SHF.R.S32.HI R25, RZ, 0x1f, R27 ;  /* 0x0000001fff197819 */ /* 0x008fe2000001141b */
[----:B--2---:R-:W-:-:S02]  /*1500*/  IMAD R6, R21, R27, RZ ;  /* 0x0000001b15067224 */ /* 0x004fc400078e02ff */
[----:B------:R-:W-:-:S04]  /*1510*/  IMAD.WIDE.U32 R18, R27, R20, R18 ;  /* 0x000000141b127225 */ /* 0x000fc800078e0012 */
[----:B------:R-:W-:Y:S01]  /*1520*/  IMAD R25, R20, R25, R6 ;  /* 0x0000001914197224 */ /* 0x000fe200078e0206 */
[----:B----4-:R-:W-:Y:S01]  /*1530*/  SHF.R.S32.HI R21, RZ, 0x1f, R23 ;  /* 0x0000001fff157819 */ /* 0x010fe20000011417 */
[----:B-----5:R-:W-:Y:S02]  /*1540*/  IMAD R6, R29, R23, RZ ;  /* 0x000000171d067224 */ /* 0x020fe400078e02ff */
[----:B------:R-:W-:Y:S02]  /*1550*/  IMAD.IADD R19, R19, 0x1, R25 ;  /* 0x0000000113137824 */ /* 0x000fe400078e0219 */
[----:B------:R-:W-:Y:S02]  /*1560*/  IMAD R21, R28, R21, R6 ;  /* 0x000000151c157224 */ /* 0x000fe400078e0206 */
[----:B------:R-:W-:-:S04]  /*1570*/  IMAD.WIDE.U32 R22, R23, R28, R18 ;  /* 0x0000001c17167225 */ /* 0x000fc800078e0012 */
[----:B------:R-:W-:-:S07]  /*1580*/  IMAD.IADD R23, R23, 0x1, R21 ;  /* 0x0000000117177824 */ /* 0x000fce00078e0215 */
.L_x_3578:
[----:B------:R-:W-:-:S04]  /*1590*/  ISETP.NE.U32.AND P2, PT, R2, RZ, PT ;  /* 0x000000ff0200720c */ /* 0x000fc80003f45070 */
[----:B------:R-:W-:-:S13]  /*15a0*/  ISETP.NE.OR.EX P0, PT, R3, RZ, P0, P2 ;  /* 0x000000ff0300720c */ /* 0x000fda0000705720 */
[----:B------:R-:W-:Y:S05]  /*15b0*/  @!P0 BRA `(.L_x_3574) ;  /* 0x0000000000c08947 */ /* 0x000fea0003800000 */
.L_x_3575:
[----:B------:R-:W-:Y:S01]  /*15c0*/  IMAD.U32 R6, RZ, RZ, UR4 ;  /* 0x00000004ff067e24 */ /* 0x000fe2000f8e00ff */
[----:B------:R-:W-:Y:S01]  /*15d0*/  UIMAD.WIDE.U32 UR8, UR14, 0x4, URZ ;  /* 0x000000040e0878a5 */ /* 0x000fe2000f8e003f */
[----:B------:R-:W2:Y:S01]  /*15e0*/  LDG.E R7, desc[UR10][R16.64] ;  /* 0x0000000a10077981 */ /* 0x000ea2000c1e1900 */
[----:B------:R-:W-:Y:S02]  /*15f0*/  USHF.L.U32 UR7, UR15, 0x2, URZ ;  /* 0x000000020f077899 */ /* 0x000fe4000800063f */
[----:B------:R-:W-:Y:S02]  /*1600*/  LEA R6, R6, R1, 0x3 ;  /* 0x0000000106067211 */ /* 0x000fe400078e18ff */
[----:B------:R-:W-:Y:S01]  /*1610*/  UIADD3 UR7, UR9, UR7, URZ ;  /* 0x0000000709077290 */ /* 0x000fe2000fffe03f */
[----:B------:R-:W-:Y:S02]  /*1620*/  IADD3 R20, P0, R16, UR8, RZ ;  /* 0x0000000810147c10 */ /* 0x000fe4000ff1e0ff */
[----:B------:R-:W3:Y:S03]  /*1630*/  LDL.64 R18, [R6+0x18] ;  /* 0x0000180006127983 */ /* 0x000ee60000100a00 */
[----:B------:R-:W-:-:S02]  /*1640*/  IADD3.X R21, R17, UR7, RZ, P0, !PT ;  /* 0x0000000711157c10 */ /* 0x000fc400087fe4ff */
[----:B------:R-:W4:Y:S04]  /*1650*/  LDL.64 R16, [R6+0x20] ;  /* 0x0000200006107983 */ /* 0x000f280000100a00 */
[----:B------:R-:W4:Y:S01]  /*1660*/  LDG.E R27, desc[UR10][R20.64] ;  /* 0x0000000a141b7981 */ /* 0x000f22000c1e1900 */
[----:B------:R-:W-:-:S04]  /*1670*/  IADD3 R24, P0, R20, UR8, RZ ;  /* 0x0000000814187c10 */ /* 0x000fc8000ff1e0ff */
[----:B------:R-:W-:Y:S02]  /*1680*/  IADD3.X R25, R21, UR7, RZ, P0, !PT ;  /* 0x0000000715197c10 */ /* 0x000fe400087fe4ff */
[----:B------:R-:W5:Y:S01]  /*1690*/  LDL.64 R20, [R6+0x28] ;  /* 0x0000280006147983 */ /* 0x000f620000100a00 */
[----:B--2---:R-:W-:Y:S01]  /*16a0*/  SHF.R.S32.HI R29, RZ, 0x1f, R7 ;  /* 0x0000001fff1d7819 */ /* 0x004fe20000011407 */
[----:B---3--:R-:W-:-:S04]  /*16b0*/  IMAD.WIDE.U32 R22, R7, R18, R22 ;  /* 0x0000001207167225 */ /* 0x008fc800078e0016 */
[----:B------:R-:W-:-:S04]  /*16c0*/  IMAD R7, R19, R7, RZ ;  /* 0x0000000713077224 */ /* 0x000fc800078e02ff */
[----:B------:R-:W-:Y:S01]  /*16d0*/  IMAD R29, R18, R29, R7 ;  /* 0x0000001d121d7224 */ /* 0x000fe200078e0207 */
[----:B------:R-:W-:Y:S01]  /*16e0*/  IADD3 R18, P0, R24, UR8, RZ ;  /* 0x0000000818127c10 */ /* 0x000fe2000ff1e0ff */
[----:B------:R-:W2:Y:S02]  /*16f0*/  LDG.E R7, desc[UR10][R24.64] ;  /* 0x0000000a18077981 */ /* 0x000ea4000c1e1900 */
[----:B------:R-:W-:Y:S01]  /*1700*/  IMAD.IADD R23, R23, 0x1, R29 ;  /* 0x0000000117177824 */ /* 0x000fe200078e021d */
[----:B------:R-:W-:Y:S01]  /*1710*/  IADD3.X R19, R25, UR7, RZ, P0, !PT ;  /* 0x0000000719137c10 */ /* 0x000fe200087fe4ff */
[----:B----4-:R-:W-:Y:S01]  /*1720*/  IMAD R26, R17, R27, RZ ;  /* 0x0000001b111a7224 */ /* 0x010fe200078e02ff */
[----:B------:R-:W-:-:S03]  /*1730*/  SHF.R.S32.HI R29, RZ, 0x1f, R27 ;  /* 0x0000001fff1d7819 */ /* 0x000fc6000001141b */
[----:B------:R-:W3:Y:S02]  /*1740*/  LDG.E R17, desc[UR10][R18.64] ;  /* 0x0000000a12117981 */ /* 0x000ee4000c1e1900 */
[----:B------:R-:W-:Y:S02]  /*1750*/  IMAD R26, R16, R29, R26 ;  /* 0x0000001d101a7224 */ /* 0x000fe400078e021a */
[----:B------:R-:W4:Y:S01]  /*1760*/  LDL.64 R28, [R6+0x30] ;  /* 0x00003000061c7983 */ /* 0x000f220000100a00 */
[----:B------:R-:W-:Y:S01]  /*1770*/  IADD3 R2, P0, R2, -0x4, RZ ;  /* 0xfffffffc02027810 */ /* 0x000fe20007f1e0ff */
[----:B------:R-:W-:-:S03]  /*1780*/  IMAD.WIDE.U32 R22, R27, R16, R22 ;  /* 0x000000101b167225 */ /* 0x000fc600078e0016 */
[----:B------:R-:W-:Y:S02]  /*1790*/  IADD3.X R3, R3, -0x1, RZ, P0, !PT ;  /* 0xffffffff03037810 */ /* 0x000fe400007fe4ff */
[----:B------:R-:W-:Y:S01]  /*17a0*/  ISETP.NE.U32.AND P0, PT, R2, RZ, PT ;  /* 0x000000ff0200720c */ /* 0x000fe20003f05070 */
[----:B------:R-:W-:-:S03]  /*17b0*/  IMAD.IADD R23, R23, 0x1, R26 ;  /* 0x0000000117177824 */ /* 0x000fc600078e021a */
[----:B------:R-:W-:Y:S01]  /*17c0*/  ISETP.NE.AND.EX P0, PT, R3, RZ, PT, P0 ;  /* 0x000000ff0300720c */ /* 0x000fe20003f05300 */
[----:B------:R-:W-:-:S04]  /*17d0*/  UIADD3 UR4, UP0, UR4, 0x4, URZ ;  /* 0x0000000404047890 */ /* 0x000fc8000ff1e03f */
[----:B------:R-:W-:Y:S01]  /*17e0*/  UIADD3.X UR5, URZ, UR5, URZ, UP0, !UPT ;  /* 0x000000053f057290 */ /* 0x000fe200087fe43f */
[----:B--2---:R-:W-:Y:S01]  /*17f0*/  SHF.R.S32.HI R25, RZ, 0x1f, R7 ;  /* 0x0000001fff197819 */ /* 0x004fe20000011407 */
[----:B-----5:R-:W-:-:S04]  /*1800*/  IMAD R16, R21, R7, RZ ;  /* 0x0000000715107224 */ /* 0x020fc800078e02ff */
[----:B------:R-:W-:Y:S02]  /*1810*/  IMAD R25, R20, R25, R16 ;  /* 0x0000001914197224 */ /* 0x000fe400078e0210 */
[----:B------:R-:W-:Y:S01]  /*1820*/  IMAD.WIDE.U32 R20, R7, R20, R22 ;  /* 0x0000001407147225 */ /* 0x000fe200078e0016 */
[----:B---3--:R-:W-:-:S03]  /*1830*/  SHF.R.S32.HI R7, RZ, 0x1f, R17 ;  /* 0x0000001fff077819 */ /* 0x008fc60000011411 */
[----:B------:R-:W-:Y:S02]  /*1840*/  IMAD.IADD R21, R21, 0x1, R25 ;  /* 0x0000000115157824 */ /* 0x000fe400078e0219 */
[----:B----4-:R-:W-:Y:S01]  /*1850*/  IMAD R6, R29, R17, RZ ;  /* 0x000000111d067224 */ /* 0x010fe200078e02ff */
[----:B------:R-:W-:Y:S01]  /*1860*/  IADD3 R16, P2, R18, UR8, RZ ;  /* 0x0000000812107c10 */ /* 0x000fe2000ff5e0ff */
[----:B------:R-:W-:-:S04]  /*1870*/  IMAD.WIDE.U32 R22, R17, R28, R20 ;  /* 0x0000001c11167225 */ /* 0x000fc800078e0014 */
[----:B------:R-:W-:Y:S01]  /*1880*/  IMAD R7, R28, R7, R6 ;  /* 0x000000071c077224 */ /* 0x000fe200078e0206 */
[----:B------:R-:W-:-:S04]  /*1890*/  IADD3.X R17, R19, UR7, RZ, P2, !PT ;  /* 0x0000000713117c10 */ /* 0x000fc800097fe4ff */
[----:B------:R-:W-:Y:S01]  /*18a0*/  IADD3 R23, R23, R7, RZ ;  /* 0x0000000717177210 */ /* 0x000fe20007ffe0ff */
[----:B------:R-:W-:Y:S06]  /*18b0*/  @P0 BRA `(.L_x_3575) ;  /* 0xfffffffc00400947 */ /* 0x000fec000383ffff */
.L_x_3574:
[----:B------:R-:W0:Y:S02]  /*18c0*/  LDC R6, c[0x0][0x228] ;  /* 0x00008a00ff067b82 */ /* 0x000e240000000800 */
[----:B0-----:R-:W-:-:S04]  /*18d0*/  LOP3.LUT R6, R6, 0x3, RZ, 0xc0, !PT ;  /* 0x0000000306067812 */ /* 0x001fc800078ec0ff */
[----:B------:R-:W-:-:S04]  /*18e0*/  ISETP.NE.U32.AND P0, PT, R6, RZ, PT ;  /* 0x000000ff0600720c */ /* 0x000fc80003f05070 */
[----:B------:R-:W-:-:S13]  /*18f0*/  ISETP.NE.AND.EX P0, PT, RZ, RZ, PT, P0 ;  /* 0x000000ffff00720c */ /* 0x000fda0003f05300 */
[----:B------:R-:W-:Y:S05]  /*1900*/  @!P0 BRA `(.L_x_3573) ;  /* 0x0000000000c88947 */ /* 0x000fea0003800000 */
[----:B------:R-:W-:Y:S01]  /*1910*/  UIMAD UR5, UR5, UR14, URZ ;  /* 0x0000000e050572a4 */ /* 0x000fe2000f8e023f */
[----:B------:R-:W-:Y:S01]  /*1920*/  IMAD.U32 R3, RZ, RZ, UR4 ;  /* 0x00000004ff037e24 */ /* 0x000fe2000f8e00ff */
[----:B------:R-:W-:Y:S01]  /*1930*/  ULDC.64 UR18, c[0x0][0x218] ;  /* 0x0000860000127ab9 */ /* 0x000fe20000000a00 */
[----:B------:R-:W-:Y:S01]  /*1940*/  IMAD.MOV.U32 R10, RZ, RZ, R8 ;  /* 0x000000ffff0a7224 */ /* 0x000fe200078e0008 */
[----:B------:R-:W-:Y:S02]  /*1950*/  UIMAD UR7, UR4, UR15, UR5 ;  /* 0x0000000f040772a4 */ /* 0x000fe4000f8e0205 */
[----:B------:R-:W-:Y:S01]  /*1960*/  ULEA UR16, UR4, UR13, 0x3 ;  /* 0x0000000d04107291 */ /* 0x000fe2000f8e183f */
[----:B------:R-:W-:-:S04]  /*1970*/  IMAD.WIDE.U32 R2, R3, UR14, R10 ;  /* 0x0000000e03027c25 */ /* 0x000fc8000f8e000a */
[----:B------:R-:W-:Y:S01]  /*1980*/  VIADD R3, R3, UR7 ;  /* 0x0000000703037c36 */ /* 0x000fe20008000000 */
[----:B------:R-:W-:-:S04]  /*1990*/  LEA R16, P0, R2, UR18, 0x2 ;  /* 0x0000001202107c11 */ /* 0x000fc8000f8010ff */
[----:B------:R-:W-:Y:S02]  /*19a0*/  LEA.HI.X R17, R2, UR19, R3, 0x2, P0 ;  /* 0x0000001302117c11 */ /* 0x000fe400080f1403 */
[----:B------:R-:W2:Y:S04]  /*19b0*/  LDL.64 R2, [UR16+0x18] ;  /* 0x00001810ff027983 */ /* 0x000ea80008100a00 */
        /* <DEDUP_REMOVED lines=9> */
[----:B------:R-:W-:Y:S01]  /*1a50*/  ULDC.64 UR8, c[0x0][0x270] ;  /* 0x00009c0000087ab9 */ /* 0x000fe20000000a00 */
[----:B------:R-:W-:Y:S01]  /*1a60*/  ISETP.NE.U32.AND P0, PT, R6, 0x2, PT ;  /* 0x000000020600780c */ /* 0x000fe20003f05070 */
[----:B------:R-:W-:Y:S02]  /*1a70*/  UIMAD.WIDE.U32 UR4, UR4, UR14, UR8 ;  /* 0x0000000e040472a5 */ /* 0x000fe4000f8e0008 */
[----:B------:R-:W-:Y:S02]  /*1a80*/  MOV R7, UR14 ;  /* 0x0000000e00077c02 */ /* 0x000fe40008000f00 */
[----:B------:R-:W-:Y:S02]  /*1a90*/  ISETP.NE.AND.EX P0, PT, RZ, RZ, PT, P0 ;  /* 0x000000ffff00720c */ /* 0x000fe40003f05300 */
[----:B------:R-:W-:Y:S01]  /*1aa0*/  IMAD.U32 R3, RZ, RZ, UR5 ;  /* 0x00000005ff037e24 */ /* 0x000fe2000f8e00ff */
[----:B------:R-:W-:Y:S01]  /*1ab0*/  IADD3 R9, P2, R8, UR4, RZ ;  /* 0x0000000408097c10 */ /* 0x000fe2000ff5e0ff */
[----:B------:R-:W-:-:S03]  /*1ac0*/  IMAD.U32 R2, RZ, RZ, UR4 ;  /* 0x00000004ff027e24 */ /* 0x000fc6000f8e00ff */
[----:B------:R-:W-:Y:S01]  /*1ad0*/  IADD3.X R2, R11, UR7, R3, P2, !PT ;  /* 0x000000070b027c10 */ /* 0x000fe200097fe403 */
[----:B------:R-:W-:Y:S01]  /*1ae0*/  IMAD.U32 R11, RZ, RZ, UR14 ;  /* 0x0000000eff0b7e24 */ /* 0x000fe2000f8e00ff */
[----:B------:R-:W-:-:S04]  /*1af0*/  LEA R8, P2, R9, UR18, 0x2 ;  /* 0x0000001209087c11 */ /* 0x000fc8000f8410ff */
[----:B------:R-:W-:Y:S01]  /*1b00*/  LEA.HI.X R9, R9, UR19, R2, 0x2, P2 ;  /* 0x0000001309097c11 */ /* 0x000fe200090f1402 */
[----:B------:R-:W-:Y:S01]  /*1b10*/  IMAD.U32 R6, RZ, RZ, UR15 ;  /* 0x0000000fff067e24 */ /* 0x000fe2000f8e00ff */
[----:B------:R-:W-:Y:S01]  /*1b20*/  @P0 LEA R10, P2, R11, R8, 0x2 ;  /* 0x000000080b0a0211 */ /* 0x000fe200078410ff */
[----:B------:R-:W2:Y:S04]  /*1b30*/  LDL.64 R2, [UR16+0x20] ;  /* 0x00002010ff027983 */ /* 0x000ea80008100a00 */
[----:B------:R-:W3:Y:S01]  /*1b40*/  LDG.E R17, desc[UR10][R8.64] ;  /* 0x0000000a08117981 */ /* 0x000ee2000c1e1900 */
[----:B------:R-:W-:-:S03]  /*1b50*/  @P0 LEA.HI.X R11, R7, R9, R6, 0x2, P2 ;  /* 0x00000009070b0211 */ /* 0x000fc600010f1406 */
[----:B------:R-:W4:Y:S04]  /*1b60*/  @P0 LDL.64 R6, [UR16+0x28] ;  /* 0x00002810ff060983 */ /* 0x000f280008100a00 */
[----:B------:R-:W4:Y:S01]  /*1b70*/  @P0 LDG.E R11, desc[UR10][R10.64] ;  /* 0x0000000a0a0b0981 */ /* 0x000f22000c1e1900 */
        /* <DEDUP_REMOVED lines=11> */
.L_x_3573:
[----:B------:R-:W-:Y:S05]  /*1c30*/  BSYNC B0 ;  /* 0x0000000000007941 */ /* 0x000fea0003800000 */
.L_x_3572:
[----:B-1----:R-:W-:Y:S01]  /*1c40*/  VIADD R2, R0, 0x80 ;  /* 0x0000008000027836 */ /* 0x002fe20000000000 */
[----:B------:R-:W-:Y:S01]  /*1c50*/  BSSY B0, `(.L_x_3579) ;  /* 0x000018b000007945 */ /* 0x000fe20003800000 */
[----:B------:R-:W-:Y:S02]  /*1c60*/  IMAD.MOV.U32 R6, RZ, RZ, R22 ;  /* 0x000000ffff067224 */ /* 0x000fe400078e0016 */
[----:B------:R-:W-:Y:S01]  /*1c70*/  IMAD.MOV.U32 R7, RZ, RZ, R23 ;  /* 0x000000ffff077224 */ /* 0x000fe200078e0017 */
        /* <DEDUP_REMOVED lines=41> */
.L_x_3584:
[----:B------:R-:W-:Y:S01]  /*1f10*/  ULEA UR16, UR4, UR13, 0x3 ;  /* 0x0000000d04107291 */ /* 0x000fe2000f8e183f */
[----:B------:R-:W-:-:S06]  /*1f20*/  IMAD.MOV.U32 R5, RZ, RZ, R11 ;  /* 0x000000ffff057224 */ /* 0x000fcc00078e000b */
[----:B------:R-:W2:Y:S04]  /*1f30*/  LDG.E R5, desc[UR10][R4.64] ;  /* 0x0000000a04057981 */ /* 0x000ea8000c1e1900 */
[----:B------:R-:W3:Y:S01]  /*1f40*/  LDL.64 R18, [UR16+0x18] ;  /* 0x00001810ff127983 */ /* 0x000ee20008100a00 */
[----:B------:R-:W-:Y:S02]  /*1f50*/  USHF.L.U32 UR9, UR15, 0x2, URZ ;  /* 0x000000020f097899 */ /* 0x000fe4000800063f */
[----:B------:R-:W-:Y:S01]  /*1f60*/  UIMAD.WIDE.U32 UR18, UR14, 0x4, URZ ;  /* 0x000000040e1278a5 */ /* 0x000fe2000f8e003f */
[----:B------:R-:W4:Y:S03]  /*1f70*/  LDL.64 R20, [UR16+0x20] ;  /* 0x00002010ff147983 */ /* 0x000f260008100a00 */
[----:B------:R-:W-:-:S02]  /*1f80*/  UIADD3 UR9, UR19, UR9, URZ ;  /* 0x0000000913097290 */ /* 0x000fc4000fffe03f */
[----:B------:R-:W-:-:S04]  /*1f90*/  IADD3 R10, P2, R4, UR18, RZ ;  /* 0x00000012040a7c10 */ /* 0x000fc8000ff5e0ff */
[----:B------:R-:W-:Y:S02]  /*1fa0*/  IADD3.X R11, R11, UR9, RZ, P2, !PT ;  /* 0x000000090b0b7c10 */ /* 0x000fe400097fe4ff */
[----:B------:R-:W-:-:S03]  /*1fb0*/  IADD3 R22, P2, R10, UR18, RZ ;  /* 0x000000120a167c10 */ /* 0x000fc6000ff5e0ff */
[----:B------:R-:W5:Y:S01]  /*1fc0*/  LDG.E R28, desc[UR10][R10.64] ;  /* 0x0000000a0a1c7981 */ /* 0x000f62000c1e1900 */
[----:B------:R-:W-:-:S05]  /*1fd0*/  IADD3.X R23, R11, UR9, RZ, P2, !PT ;  /* 0x000000090b177c10 */ /* 0x000fca00097fe4ff */
[----:B------:R2:W4:Y:S04]  /*1fe0*/  LDG.E R29, desc[UR10][R22.64] ;  /* 0x0000000a161d7981 */ /* 0x000528000c1e1900 */
[----:B------:R-:W4:Y:S01]  /*1ff0*/  LDL.64 R10, [UR16+0x28] ;  /* 0x00002810ff0a7983 */ /* 0x000f220008100a00 */
[----:B------:R-:W-:-:S04]  /*2000*/  IADD3 R26, P2, R22, UR18, RZ ;  /* 0x00000012161a7c10 */ /* 0x000fc8000ff5e0ff */
[----:B------:R-:W-:Y:S02]  /*2010*/  IADD3.X R27, R23, UR9, RZ, P2, !PT ;  /* 0x00000009171b7c10 */ /* 0x000fe400097fe4ff */
[----:B--2---:R-:W-:Y:S01]  /*2020*/  SHF.R.S32.HI R22, RZ, 0x1f, R5 ;  /* 0x0000001fff167819 */ /* 0x004fe20000011405 */
[----:B---3--:R-:W-:Y:S02]  /*2030*/  IMAD R3, R19, R5, RZ ;  /* 0x0000000513037224 */ /* 0x008fe400078e02ff */
[----:B------:R-:W-:-:S04]  /*2040*/  IMAD.WIDE.U32 R4, R5, R18, R24 ;  /* 0x0000001205047225 */ /* 0x000fc800078e0018 */
[----:B------:R-:W-:Y:S02]  /*2050*/  IMAD R25, R18, R22, R3 ;  /* 0x0000001612197224 */ /* 0x000fe400078e0203 */
[----:B------:R0:W2:Y:S04]  /*2060*/  LDG.E R3, desc[UR10][R26.64] ;  /* 0x0000000a1a037981 */ /* 0x0000a8000c1e1900 */
[----:B------:R-:W3:Y:S01]  /*2070*/  LDL.64 R18, [UR16+0x30] ;  /* 0x00003010ff127983 */ /* 0x000ee20008100a00 */
[----:B------:R-:W-:Y:S01]  /*2080*/  IADD3 R22, P2, R26, UR18, RZ ;  /* 0x000000121a167c10 */ /* 0x000fe2000ff5e0ff */
[----:B------:R-:W-:Y:S01]  /*2090*/  IMAD.IADD R5, R5, 0x1, R25 ;  /* 0x0000000105057824 */ /* 0x000fe200078e0219 */
[----:B-----5:R-:W-:Y:S01]  /*20a0*/  SHF.R.S32.HI R25, RZ, 0x1f, R28 ;  /* 0x0000001fff197819 */ /* 0x020fe2000001141c */
[----:B----4-:R-:W-:Y:S01]  /*20b0*/  IMAD R21, R21, R28, RZ ;  /* 0x0000001c15157224 */ /* 0x010fe200078e02ff */
[----:B------:R-:W-:Y:S01]  /*20c0*/  IADD3.X R23, R27, UR9, RZ, P2, !PT ;  /* 0x000000091b177c10 */ /* 0x000fe200097fe4ff */
[----:B------:R-:W-:-:S04]  /*20d0*/  IMAD.WIDE.U32 R4, R28, R20, R4 ;  /* 0x000000141c047225 */ /* 0x000fc800078e0004 */
[----:B------:R-:W-:Y:S02]  /*20e0*/  IMAD R24, R20, R25, R21 ;  /* 0x0000001914187224 */ /* 0x000fe400078e0215 */
[----:B------:R1:W4:Y:S01]  /*20f0*/  LDG.E R25, desc[UR10][R22.64] ;  /* 0x0000000a16197981 */ /* 0x000322000c1e1900 */
[----:B0-----:R-:W-:-:S03]  /*2100*/  IADD3 R26, P2, R22, UR18, RZ ;  /* 0x00000012161a7c10 */ /* 0x001fc6000ff5e0ff */
[----:B------:R-:W5:Y:S01]  /*2110*/  LDL.64 R20, [UR16+0x38] ;  /* 0x00003810ff147983 */ /* 0x000f620008100a00 */
[----:B------:R-:W-:Y:S01]  /*2120*/  IADD3 R5, R5, R24, RZ ;  /* 0x0000001805057210 */ /* 0x000fe20007ffe0ff */
[----:B------:R-:W-:Y:S01]  /*2130*/  IMAD R11, R11, R29, RZ ;  /* 0x0000001d0b0b7224 */ /* 0x000fe200078e02ff */
[----:B------:R-:W-:Y:S02]  /*2140*/  SHF.R.S32.HI R24, RZ, 0x1f, R29 ;  /* 0x0000001fff187819 */ /* 0x000fe4000001141d */
[----:B------:R-:W-:-:S03]  /*2150*/  IADD3.X R27, R23, UR9, RZ, P2, !PT ;  /* 0x00000009171b7c10 */ /* 0x000fc600097fe4ff */
[----:B-1----:R-:W-:Y:S02]  /*2160*/  IMAD R23, R10, R24, R11 ;  /* 0x000000180a177224 */ /* 0x002fe400078e020b */
[----:B------:R-:W-:Y:S02]  /*2170*/  IMAD.WIDE.U32 R10, R29, R10, R4 ;  /* 0x0000000a1d0a7225 */ /* 0x000fe400078e0004 */
[----:B------:R0:W5:Y:S04]  /*2180*/  LDG.E R29, desc[UR10][R26.64] ;  /* 0x0000000a1a1d7981 */ /* 0x000168000c1e1900 */
[----:B------:R-:W5:Y:S01]  /*2190*/  LDL.64 R4, [UR16+0x40] ;  /* 0x00004010ff047983 */ /* 0x000f620008100a00 */
[----:B------:R-:W-:Y:S01]  /*21a0*/  IADD3 R22, P2, R26, UR18, RZ ;  /* 0x000000121a167c10 */ /* 0x000fe2000ff5e0ff */
[----:B------:R-:W-:-:S03]  /*21b0*/  IMAD.IADD R11, R11, 0x1, R23 ;  /* 0x000000010b0b7824 */ /* 0x000fc600078e0217 */
[----:B------:R-:W-:Y:S02]  /*21c0*/  IADD3.X R23, R27, UR9, RZ, P2, !PT ;  /* 0x000000091b177c10 */ /* 0x000fe400097fe4ff */
[----:B--2---:R-:W-:Y:S01]  /*21d0*/  SHF.R.S32.HI R24, RZ, 0x1f, R3 ;  /* 0x0000001fff187819 */ /* 0x004fe20000011403 */
[----:B---3--:R-:W-:Y:S02]  /*21e0*/  IMAD R19, R19, R3, RZ ;  /* 0x0000000313137224 */ /* 0x008fe400078e02ff */
[----:B------:R-:W-:Y:S02]  /*21f0*/  IMAD.WIDE.U32 R10, R3, R18, R10 ;  /* 0x00000012030a7225 */ /* 0x000fe400078e000a */
[----:B------:R-:W2:Y:S02]  /*2200*/  LDG.E R3, desc[UR10][R22.64] ;  /* 0x0000000a16037981 */ /* 0x000ea4000c1e1900 */
[----:B0-----:R-:W-:Y:S02]  /*2210*/  IMAD R27, R18, R24, R19 ;  /* 0x00000018121b7224 */ /* 0x001fe400078e0213 */
[----:B------:R-:W3:Y:S01]  /*2220*/  LDL.64 R18, [UR16+0x48] ;  /* 0x00004810ff127983 */ /* 0x000ee20008100a00 */
[----:B------:R-:W-:Y:S01]  /*2230*/  IADD3 R26, P2, R22, UR18, RZ ;  /* 0x00000012161a7c10 */ /* 0x000fe2000ff5e0ff */
[----:B------:R-:W-:-:S03]  /*2240*/  IMAD.IADD R11, R11, 0x1, R27 ;  /* 0x000000010b0b7824 */ /* 0x000fc600078e021b */
[----:B------:R-:W-:Y:S02]  /*2250*/  IADD3.X R27, R23, UR9, RZ, P2, !PT ;  /* 0x00000009171b7c10 */ /* 0x000fe400097fe4ff */
[----:B----4-:R-:W-:Y:S01]  /*2260*/  SHF.R.S32.HI R24, RZ, 0x1f, R25 ;  /* 0x0000001fff187819 */ /* 0x010fe20000011419 */
[----:B------:R-:W4:Y:S01]  /*2270*/  LDL.64 R22, [UR16+0x50] ;  /* 0x00005010ff167983 */ /* 0x000f220008100a00 */
[----:B-----5:R-:W-:Y:S02]  /*2280*/  IMAD R21, R21, R25, RZ ;  /* 0x0000001915157224 */ /* 0x020fe400078e02ff */
[----:B------:R-:W-:-:S04]  /*2290*/  IMAD.WIDE.U32 R10, R25, R20, R10 ;  /* 0x00000014190a7225 */ /* 0x000fc800078e000a */
[----:B------:R-:W-:Y:S02]  /*22a0*/  IMAD R21, R20, R24, R21 ;  /* 0x0000001814157224 */ /* 0x000fe400078e0215 */
[----:B------:R0:W5:Y:S01]  /*22b0*/  LDG.E R20, desc[UR10][R26.64] ;  /* 0x0000000a1a147981 */ /* 0x000162000c1e1900 */
[----:B------:R-:W-:Y:S01]  /*22c0*/  IADD3 R24, P2, R26, UR18, RZ ;  /* 0x000000121a187c10 */ /* 0x000fe2000ff5e0ff */
[----:B------:R-:W-:Y:S01]  /*22d0*/  IMAD.IADD R11, R11, 0x1, R21 ;  /* 0x000000010b0b7824 */ /* 0x000fe200078e0215 */
[----:B------:R-:W-:Y:S02]  /*22e0*/  SHF.R.S32.HI R21, RZ, 0x1f, R29 ;  /* 0x0000001fff157819 */ /* 0x000fe4000001141d */
[----:B------:R-:W-:Y:S01]  /*22f0*/  IADD3.X R25, R27, UR9, RZ, P2, !PT ;  /* 0x000000091b197c10 */ /* 0x000fe200097fe4ff */
[----:B------:R-:W-:Y:S02]  /*2300*/  IMAD R5, R5, R29, RZ ;  /* 0x0000001d05057224 */ /* 0x000fe400078e02ff */
[----:B------:R-:W-:-:S02]  /*2310*/  IMAD.WIDE.U32 R10, R29, R4, R10 ;  /* 0x000000041d0a7225 */ /* 0x000fc400078e000a */
[----:B------:R1:W4:Y:S02]  /*2320*/  LDG.E R29, desc[UR10][R24.64] ;  /* 0x0000000a181d7981 */ /* 0x000324000c1e1900 */
[----:B------:R-:W-:Y:S02]  /*2330*/  IMAD R21, R4, R21, R5 ;  /* 0x0000001504157224 */ /* 0x000fe400078e0205 */
[----:B------:R-:W4:Y:S01]  /*2340*/  LDL.64 R4, [UR16+0x58] ;  /* 0x00005810ff047983 */ /* 0x000f220008100a00 */
[----:B0-----:R-:W-:Y:S02]  /*2350*/  IADD3 R26, P2, R24, UR18, RZ ;  /* 0x00000012181a7c10 */ /* 0x001fe4000ff5e0ff */
[----:B------:R-:W-:Y:S02]  /*2360*/  IADD3 R11, R11, R21, RZ ;  /* 0x000000150b0b7210 */ /* 0x000fe40007ffe0ff */
[----:B------:R-:W-:Y:S02]  /*2370*/  IADD3.X R27, R25, UR9, RZ, P2, !PT ;  /* 0x00000009191b7c10 */ /* 0x000fe400097fe4ff */
[----:B--2---:R-:W-:Y:S01]  /*2380*/  SHF.R.S32.HI R21, RZ, 0x1f, R3 ;  /* 0x0000001fff157819 */ /* 0x004fe20000011403 */
[----:B---3--:R-:W-:-:S02]  /*2390*/  IMAD R19, R19, R3, RZ ;  /* 0x0000000313137224 */ /* 0x008fc400078e02ff */
[----:B------:R-:W-:Y:S02]  /*23a0*/  IMAD.WIDE.U32 R10, R3, R18, R10 ;  /* 0x00000012030a7225 */ /* 0x000fe400078e000a */
[----:B------:R0:W2:Y:S02]  /*23b0*/  LDG.E R3, desc[UR10][R26.64] ;  /* 0x0000000a1a037981 */ /* 0x0000a4000c1e1900 */
[----:B------:R-:W-:Y:S02]  /*23c0*/  IMAD R21, R18, R21, R19 ;  /* 0x0000001512157224 */ /* 0x000fe400078e0213 */
[----:B------:R-:W3:Y:S02]  /*23d0*/  LDL.64 R18, [UR16+0x60] ;  /* 0x00006010ff127983 */ /* 0x000ee40008100a00 */
[----:B------:R-:W-:Y:S01]  /*23e0*/  IMAD.IADD R11, R11, 0x1, R21 ;  /* 0x000000010b0b7824 */ /* 0x000fe200078e0215 */
[----:B-1----:R-:W-:Y:S02]  /*23f0*/  IADD3 R24, P2, R26, UR18, RZ ;  /* 0x000000121a187c10 */ /* 0x002fe4000ff5e0ff */
[----:B-----5:R-:W-:Y:S01]  /*2400*/  SHF.R.S32.HI R21, RZ, 0x1f, R20 ;  /* 0x0000001fff157819 */ /* 0x020fe20000011414 */
[----:B----4-:R-:W-:Y:S01]  /*2410*/  IMAD R23, R23, R20, RZ ;  /* 0x0000001417177224 */ /* 0x010fe200078e02ff */
[----:B------:R-:W-:-:S03]  /*2420*/  IADD3.X R25, R27, UR9, RZ, P2, !PT ;  /* 0x000000091b197c10 */ /* 0x000fc600097fe4ff */
[----:B------:R-:W-:Y:S02]  /*2430*/  IMAD R21, R22, R21, R23 ;  /* 0x0000001516157224 */ /* 0x000fe400078e0217 */
[----:B------:R-:W-:Y:S01]  /*2440*/  IMAD.WIDE.U32 R22, R20, R22, R10 ;  /* 0x0000001614167225 */ /* 0x000fe200078e000a */
[----:B------:R-:W-:Y:S01]  /*2450*/  IADD3 R20, P2, R24, UR18, RZ ;  /* 0x0000001218147c10 */ /* 0x000fe2000ff5e0ff */
[----:B------:R1:W4:Y:S02]  /*2460*/  LDG.E R27, desc[UR10][R24.64] ;  /* 0x0000000a181b7981 */ /* 0x000324000c1e1900 */
[----:B------:R-:W-:Y:S01]  /*2470*/  IMAD.IADD R23, R23, 0x1, R21 ;  /* 0x0000000117177824 */ /* 0x000fe200078e0215 */
[----:B------:R-:W-:Y:S01]  /*2480*/  IADD3.X R21, R25, UR9, RZ, P2, !PT ;  /* 0x0000000919157c10 */ /* 0x000fe200097fe4ff */
[----:B------:R-:W5:Y:S01]  /*2490*/  LDL.64 R10, [UR16+0x68] ;  /* 0x00006810ff0a7983 */ /* 0x000f620008100a00 */
[----:B0-----:R-:W-:Y:S01]  /*24a0*/  SHF.R.S32.HI R26, RZ, 0x1f, R29 ;  /* 0x0000001fff1a7819 */ /* 0x001fe2000001141d */
[----:B------:R-:W-:-:S02]  /*24b0*/  IMAD R5, R5, R29, RZ ;  /* 0x0000001d05057224 */ /* 0x000fc400078e02ff */
[----:B------:R-:W-:Y:S02]  /*24c0*/  IMAD.WIDE.U32 R22, R29, R4, R22 ;  /* 0x000000041d167225 */ /* 0x000fe400078e0016 */
[----:B------:R-:W5:Y:S02]  /*24d0*/  LDG.E R29, desc[UR10][R20.64] ;  /* 0x0000000a141d7981 */ /* 0x000f64000c1e1900 */
[----:B-1----:R-:W-:Y:S02]  /*24e0*/  IMAD R25, R4, R26, R5 ;  /* 0x0000001a04197224 */ /* 0x002fe400078e0205 */
[----:B------:R-:W5:Y:S01]  /*24f0*/  LDL.64 R4, [UR16+0x70] ;  /* 0x00007010ff047983 */ /* 0x000f620008100a00 */
[----:B------:R-:W-:Y:S01]  /*2500*/  IADD3 R24, P2, R20, UR18, RZ ;  /* 0x0000001214187c10 */ /* 0x000fe2000ff5e0ff */
[----:B------:R-:W-:-:S03]  /*2510*/  IMAD.IADD R23, R23, 0x1, R25 ;  /* 0x0000000117177824 */ /* 0x000fc600078e0219 */
[----:B------:R-:W-:Y:S02]  /*2520*/  IADD3.X R25, R21, UR9, RZ, P2, !PT ;  /* 0x0000000915197c10 */ /* 0x000fe400097fe4ff */
[----:B------:R-:W5:Y:S01]  /*2530*/  LDL.64 R20, [UR16+0x78] ;  /* 0x00007810ff147983 */ /* 0x000f620008100a00 */
[----:B--2---:R-:W-:Y:S01]  /*2540*/  SHF.R.S32.HI R26, RZ, 0x1f, R3 ;  /* 0x0000001fff1a7819 */ /* 0x004fe20000011403 */
[----:B---3--:R-:W-:Y:S02]  /*2550*/  IMAD R19, R19, R3, RZ ;  /* 0x0000000313137224 */ /* 0x008fe400078e02ff */
[----:B------:R-:W-:Y:S02]  /*2560*/  IMAD.WIDE.U32 R22, R3, R18, R22 ;  /* 0x0000001203167225 */ /* 0x000fe400078e0016 */
[----:B------:R-:W2:Y:S02]  /*2570*/  LDG.E R3, desc[UR10][R24.64] ;  /* 0x0000000a18037981 */ /* 0x000ea4000c1e1900 */
[----:B------:R-:W-:Y:S01]  /*2580*/  IMAD R19, R18, R26, R19 ;  /* 0x0000001a12137224 */ /* 0x000fe200078e0213 */
[----:B------:R-:W-:-:S04]  /*2590*/  IADD3 R26, P2, R24, UR18, RZ ;  /* 0x00000012181a7c10 */ /* 0x000fc8000ff5e0ff */
[----:B------:R-:W-:Y:S02]  /*25a0*/  IADD3 R23, R23, R19, RZ ;  /* 0x0000001317177210 */ /* 0x000fe40007ffe0ff */
[----:B----4-:R-:W-:Y:S01]  /*25b0*/  SHF.R.S32.HI R19, RZ, 0x1f, R27 ;  /* 0x0000001fff137819 */ /* 0x010fe2000001141b */
[----:B-----5:R-:W-:Y:S02]  /*25c0*/  IMAD R11, R11, R27, RZ ;  /* 0x0000001b0b0b7224 */ /* 0x020fe400078e02ff */
[----:B------:R-:W-:Y:S01]  /*25d0*/  IMAD.WIDE.U32 R22, R27, R10, R22 ;  /* 0x0000000a1b167225 */ /* 0x000fe200078e0016 */
[----:B------:R-:W-:-:S03]  /*25e0*/  IADD3.X R27, R25, UR9, RZ, P2, !PT ;  /* 0x00000009191b7c10 */ /* 0x000fc600097fe4ff */
[----:B------:R-:W-:Y:S01]  /*25f0*/  IMAD R11, R10, R19, R11 ;  /* 0x000000130a0b7224 */ /* 0x000fe200078e020b */
[----:B------:R-:W-:Y:S01]  /*2600*/  SHF.R.S32.HI R19, RZ, 0x1f, R29 ;  /* 0x0000001fff137819 */ /* 0x000fe2000001141d */
[----:B------:R-:W-:Y:S01]  /*2610*/  IMAD.MOV.U32 R10, RZ, RZ, R22 ;  /* 0x000000ffff0a7224 */ /* 0x000fe200078e0016 */
[----:B------:R-:W-:Y:S01]  /*2620*/  IADD3 R18, P2, R26, UR18, RZ ;  /* 0x000000121a127c10 */ /* 0x000fe2000ff5e0ff */
[----:B------:R2:W3:Y:S01]  /*2630*/  LDG.E R22, desc[UR10][R26.64] ;  /* 0x0000000a1a167981 */ /* 0x0004e2000c1e1900 */
[----:B------:R-:W-:-:S03]  /*2640*/  IMAD R5, R5, R29, RZ ;  /* 0x0000001d05057224 */ /* 0x000fc600078e02ff */
[----:B------:R-:W4:Y:S01]  /*2650*/  LDL.64 R24, [UR16+0x80] ;  /* 0x00008010ff187983 */ /* 0x000f220008100a00 */
[----:B------:R-:W-:Y:S02]  /*2660*/  IMAD.IADD R11, R23, 0x1, R11 ;  /* 0x00000001170b7824 */ /* 0x000fe400078e020b */
[----:B------:R-:W-:Y:S01]  /*2670*/  IMAD R5, R4, R19, R5 ;  /* 0x0000001304057224 */ /* 0x000fe200078e0205 */
[----:B------:R-:W-:Y:S01]  /*2680*/  IADD3.X R19, R27, UR9, RZ, P2, !PT ;  /* 0x000000091b137c10 */ /* 0x000fe200097fe4ff */
[----:B------:R-:W-:Y:S01]  /*2690*/  IMAD.WIDE.U32 R10, R29, R4, R10 ;  /* 0x000000041d0a7225 */ /* 0x000fe200078e000a */
[----:B------:R-:W-:Y:S01]  /*26a0*/  IADD3 R4, P2, R18, UR18, RZ ;  /* 0x0000001212047c10 */ /* 0x000fe2000ff5e0ff */
[----:B------:R-:W5:Y:S02]  /*26b0*/  LDL.64 R28, [UR16+0x88] ;  /* 0x00008810ff1c7983 */ /* 0x000f640008100a00 */
[----:B------:R-:W-:Y:S02]  /*26c0*/  IMAD.IADD R11, R11, 0x1, R5 ;  /* 0x000000010b0b7824 */ /* 0x000fe400078e0205 */
[----:B------:R3:W5:Y:S01]  /*26d0*/  LDG.E R23, desc[UR10][R18.64] ;  /* 0x0000000a12177981 */ /* 0x000762000c1e1900 */
[----:B------:R-:W-:-:S02]  /*26e0*/  IADD3.X R5, R19, UR9, RZ, P2, !PT ;  /* 0x0000000913057c10 */ /* 0x000fc400097fe4ff */
[----:B--2---:R-:W-:Y:S01]  /*26f0*/  SHF.R.S32.HI R27, RZ, 0x1f, R3 ;  /* 0x0000001fff1b7819 */ /* 0x004fe20000011403 */
[----:B------:R-:W-:Y:S02]  /*2700*/  IMAD R21, R21, R3, RZ ;  /* 0x0000000315157224 */ /* 0x000fe400078e02ff */
[----:B------:R-:W-:Y:S02]  /*2710*/  IMAD.WIDE.U32 R10, R3, R20, R10 ;  /* 0x00000014030a7225 */ /* 0x000fe400078e000a */
[----:B------:R0:W2:Y:S02]  /*2720*/  LDG.E R3, desc[UR10][R4.64] ;  /* 0x0000000a04037981 */ /* 0x0000a4000c1e1900 */
[----:B------:R-:W-:Y:S02]  /*2730*/  IMAD R21, R20, R27, R21 ;  /* 0x0000001b14157224 */ /* 0x000fe400078e0215 */
[----:B------:R-:W2:Y:S01]  /*2740*/  LDL.64 R26, [UR16+0x90] ;  /* 0x00009010ff1a7983 */ /* 0x000ea20008100a00 */
[----:B------:R-:W-:-:S02]  /*2750*/  UIADD3 UR7, UP0, UR7, -0x10, URZ ;  /* 0xfffffff007077890 */ /* 0x000fc4000ff1e03f */
[----:B------:R-:W-:Y:S02]  /*2760*/  IADD3 R11, R11, R21, RZ ;  /* 0x000000150b0b7210 */ /* 0x000fe40007ffe0ff */
[----:B------:R-:W-:Y:S02]  /*2770*/  UIADD3.X UR8, UR8, -0x1, URZ, UP0, !UPT ;  /* 0xffffffff08087890 */ /* 0x000fe400087fe43f */
[----:B------:R-:W-:-:S04]  /*2780*/  UISETP.GT.U32.AND UP0, UPT, UR7, 0xc, UPT ;  /* 0x0000000c0700788c */ /* 0x000fc8000bf04070 */
[----:B------:R-:W-:Y:S01]  /*2790*/  UISETP.GT.AND.EX UP0, UPT, UR8, URZ, UPT, UP0 ;  /* 0x0000003f0800728c */ /* 0x000fe2000bf04300 */
[----:B---3--:R-:W-:Y:S01]  /*27a0*/  SHF.R.S32.HI R19, RZ, 0x1f, R22 ;  /* 0x0000001fff137819 */ /* 0x008fe20000011416 */
[----:B----4-:R-:W-:Y:S02]  /*27b0*/  IMAD R18, R25, R22, RZ ;  /* 0x0000001619127224 */ /* 0x010fe400078e02ff */
[----:B------:R-:W-:-:S04]  /*27c0*/  IMAD.WIDE.U32 R10, R22, R24, R10 ;  /* 0x00000018160a7225 */ /* 0x000fc800078e000a */
[----:B------:R-:W-:Y:S01]  /*27d0*/  IMAD R19, R24, R19, R18 ;  /* 0x0000001318137224 */ /* 0x000fe200078e0212 */
[----:B------:R-:W-:-:S03]  /*27e0*/  PLOP3.LUT P3, PT, PT, PT, UP0, 0x80, 0x0 ;  /* 0x000000000000781c */ /* 0x000fc60003f6f008 */
[----:B------:R-:W-:Y:S01]  /*27f0*/  IMAD.IADD R11, R11, 0x1, R19 ;  /* 0x000000010b0b7824 */ /* 0x000fe200078e0213 */
[----:B-----5:R-:W-:Y:S01]  /*2800*/  SHF.R.S32.HI R19, RZ, 0x1f, R23 ;  /* 0x0000001fff137819 */ /* 0x020fe20000011417 */
[----:B------:R-:W-:Y:S02]  /*2810*/  IMAD R18, R29, R23, RZ ;  /* 0x000000171d127224 */ /* 0x000fe400078e02ff */
[----:B------:R-:W-:-:S04]  /*2820*/  IMAD.WIDE.U32 R10, R23, R28, R10 ;  /* 0x0000001c170a7225 */ /* 0x000fc800078e000a */
[----:B------:R-:W-:Y:S01]  /*2830*/  IMAD R21, R28, R19, R18 ;  /* 0x000000131c157224 */ /* 0x000fe200078e0212 */
[----:B------:R-:W-:Y:S01]  /*2840*/  UIADD3 UR4, UP1, UR4, 0x10, URZ ;  /* 0x0000001004047890 */ /* 0x000fe2000ff3e03f */
[----:B0-----:R-:W-:Y:S02]  /*2850*/  IADD3 R4, P2, R4, UR18, RZ ;  /* 0x0000001204047c10 */ /* 0x001fe4000ff5e0ff */
[----:B------:R-:W-:Y:S01]  /*2860*/  IMAD.IADD R11, R11, 0x1, R21 ;  /* 0x000000010b0b7824 */ /* 0x000fe200078e0215 */
        /* <DEDUP_REMOVED lines=8> */
.L_x_3583:
[----:B------:R-:W-:-:S04]  /*28f0*/  UISETP.GT.U32.AND UP0, UPT, UR7, 0x4, UPT ;  /* 0x000000040700788c */ /* 0x000fc8000bf04070 */
[----:B------:R-:W-:-:S06]  /*2900*/  UISETP.GT.AND.EX UP0, UPT, UR8, URZ, UPT, UP0 ;  /* 0x0000003f0800728c */ /* 0x000fcc000bf04300 */
[----:B------:R-:W-:-:S13]  /*2910*/  PLOP3.LUT P2, PT, PT, PT, UP0, 0x80, 0x0 ;  /* 0x000000000000781c */ /* 0x000fda0003f4f008 */
[----:B------:R-:W-:Y:S05]  /*2920*/  @!P2 BRA `(.L_x_3585) ;  /* 0x00000004004ca947 */ /* 0x000fea0003800000 */
[----:B------:R-:W-:Y:S01]  /*2930*/  ULEA UR16, UR4, UR13, 0x3 ;  /* 0x0000000d04107291 */ /* 0x000fe2000f8e183f */
[----:B------:R-:W-:Y:S01]  /*2940*/  MOV R5, R11 ;  /* 0x0000000b00057202 */ /* 0x000fe20000000f00 */
[----:B------:R-:W-:-:S04]  /*2950*/  USHF.L.U32 UR9, UR15, 0x2, URZ ;  /* 0x000000020f097899 */ /* 0x000fc8000800063f */
[----:B------:R-:W2:Y:S01]  /*2960*/  LDG.E R29, desc[UR10][R4.64] ;  /* 0x0000000a041d7981 */ /* 0x000ea2000c1e1900 */
[----:B------:R-:W-:-:S03]  /*2970*/  UIMAD.WIDE.U32 UR18, UR14, 0x4, URZ ;  /* 0x000000040e1278a5 */ /* 0x000fc6000f8e003f */
[----:B------:R-:W3:Y:S01]  /*2980*/  LDL.64 R18, [UR16+0x18] ;  /* 0x00001810ff127983 */ /* 0x000ee20008100a00 */
[----:B------:R-:W-:Y:S02]  /*2990*/  UIADD3 UR9, UR19, UR9, URZ ;  /* 0x0000000913097290 */ /* 0x000fe4000fffe03f */
[----:B------:R-:W-:Y:S02]  /*29a0*/  IADD3 R10, P0, R4, UR18, RZ ;  /* 0x00000012040a7c10 */ /* 0x000fe4000ff1e0ff */
[----:B------:R-:W4:Y:S02]  /*29b0*/  LDL.64 R4, [UR16+0x20] ;  /* 0x00002010ff047983 */ /* 0x000f240008100a00 */
[----:B------:R-:W-:-:S05]  /*29c0*/  IADD3.X R11, R11, UR9, RZ, P0, !PT ;  /* 0x000000090b0b7c10 */ /* 0x000fca00087fe4ff */
[----:B------:R-:W5:Y:S01]  /*29d0*/  LDG.E R27, desc[UR10][R10.64] ;  /* 0x0000000a0a1b7981 */ /* 0x000f62000c1e1900 */
[----:B------:R-:W-:-:S04]  /*29e0*/  IADD3 R20, P0, R10, UR18, RZ ;  /* 0x000000120a147c10 */ /* 0x000fc8000ff1e0ff */
[----:B------:R-:W-:Y:S02]  /*29f0*/  IADD3.X R21, R11, UR9, RZ, P0, !PT ;  /* 0x000000090b157c10 */ /* 0x000fe400087fe4ff */
[----:B------:R-:W-:-:S03]  /*2a00*/  IADD3 R22, P0, R20, UR18, RZ ;  /* 0x0000001214167c10 */ /* 0x000fc6000ff1e0ff */
[----:B------:R0:W4:Y:S04]  /*2a10*/  LDG.E R3, desc[UR10][R20.64] ;  /* 0x0000000a14037981 */ /* 0x000128000c1e1900 */
[----:B------:R-:W4:Y:S01]  /*2a20*/  LDL.64 R10, [UR16+0x28] ;  /* 0x00002810ff0a7983 */ /* 0x000f220008100a00 */
[----:B------:R-:W-:Y:S02]  /*2a30*/  IADD3.X R23, R21, UR9, RZ, P0, !PT ;  /* 0x0000000915177c10 */ /* 0x000fe400087fe4ff */
[----:B0-----:R-:W-:-:S04]  /*2a40*/  IADD3 R20, P0, R22, UR18, RZ ;  /* 0x0000001216147c10 */ /* 0x001fc8000ff1e0ff */
[----:B------:R-:W-:Y:S02]  /*2a50*/  IADD3.X R21, R23, UR9, RZ, P0, !PT ;  /* 0x0000000917157c10 */ /* 0x000fe400087fe4ff */
[----:B--2---:R-:W-:Y:S01]  /*2a60*/  SHF.R.S32.HI R26, RZ, 0x1f, R29 ;  /* 0x0000001fff1a7819 */ /* 0x004fe2000001141d */
[----:B---3--:R-:W-:Y:S02]  /*2a70*/  IMAD R19, R19, R29, RZ ;  /* 0x0000001d13137224 */ /* 0x008fe400078e02ff */
[----:B------:R-:W-:Y:S02]  /*2a80*/  IMAD.WIDE.U32 R24, R29, R18, R24 ;  /* 0x000000121d187225 */ /* 0x000fe400078e0018 */
[----:B------:R0:W2:Y:S02]  /*2a90*/  LDG.E R29, desc[UR10][R22.64] ;  /* 0x0000000a161d7981 */ /* 0x0000a4000c1e1900 */
[----:B------:R-:W-:Y:S02]  /*2aa0*/  IMAD R26, R18, R26, R19 ;  /* 0x0000001a121a7224 */ /* 0x000fe400078e0213 */
[----:B------:R-:W3:Y:S02]  /*2ab0*/  LDL.64 R18, [UR16+0x30] ;  /* 0x00003010ff127983 */ /* 0x000ee40008100a00 */
[----:B------:R-:W-:Y:S01]  /*2ac0*/  IMAD.IADD R25, R25, 0x1, R26 ;  /* 0x0000000119197824 */ /* 0x000fe200078e021a */
[----:B-----5:R-:W-:Y:S01]  /*2ad0*/  SHF.R.S32.HI R26, RZ, 0x1f, R27 ;  /* 0x0000001fff1a7819 */ /* 0x020fe2000001141b */
[----:B----4-:R-:W-:-:S02]  /*2ae0*/  IMAD R5, R5, R27, RZ ;  /* 0x0000001b05057224 */ /* 0x010fc400078e02ff */
[----:B------:R-:W-:Y:S02]  /*2af0*/  IMAD.WIDE.U32 R24, R27, R4, R24 ;  /* 0x000000041b187225 */ /* 0x000fe400078e0018 */
[----:B------:R1:W4:Y:S02]  /*2b00*/  LDG.E R27, desc[UR10][R20.64] ;  /* 0x0000000a141b7981 */ /* 0x000324000c1e1900 */
[----:B------:R-:W-:Y:S02]  /*2b10*/  IMAD R26, R4, R26, R5 ;  /* 0x0000001a041a7224 */ /* 0x000fe400078e0205 */
[----:B------:R-:W5:Y:S01]  /*2b20*/  LDL.64 R4, [UR16+0x38] ;  /* 0x00003810ff047983 */ /* 0x000f620008100a00 */
[----:B0-----:R-:W-:Y:S01]  /*2b30*/  SHF.R.S32.HI R23, RZ, 0x1f, R3 ;  /* 0x0000001fff177819 */ /* 0x001fe20000011403 */
[----:B------:R-:W-:Y:S02]  /*2b40*/  IMAD.IADD R25, R25, 0x1, R26 ;  /* 0x0000000119197824 */ /* 0x000fe400078e021a */
[----:B------:R-:W-:-:S02]  /*2b50*/  IMAD R11, R11, R3, RZ ;  /* 0x000000030b0b7224 */ /* 0x000fc400078e02ff */
[----:B------:R-:W-:Y:S01]  /*2b60*/  IMAD.WIDE.U32 R24, R3, R10, R24 ;  /* 0x0000000a03187225 */ /* 0x000fe200078e0018 */
[----:B------:R-:W-:-:S03]  /*2b70*/  IADD3 R22, P0, R20, UR18, RZ ;  /* 0x0000001214167c10 */ /* 0x000fc6000ff1e0ff */
[----:B------:R-:W-:Y:S01]  /*2b80*/  IMAD R11, R10, R23, R11 ;  /* 0x000000170a0b7224 */ /* 0x000fe200078e020b */
[----:B------:R-:W-:-:S03]  /*2b90*/  IADD3.X R23, R21, UR9, RZ, P0, !PT ;  /* 0x0000000915177c10 */ /* 0x000fc600087fe4ff */
[----:B------:R-:W-:Y:S01]  /*2ba0*/  IMAD.IADD R11, R25, 0x1, R11 ;  /* 0x00000001190b7824 */ /* 0x000fe200078e020b */
[----:B------:R-:W-:Y:S01]  /*2bb0*/  MOV R10, R24 ;  /* 0x00000018000a7202 */ /* 0x000fe20000000f00 */
[----:B------:R4:W5:Y:S01]  /*2bc0*/  LDG.E R3, desc[UR10][R22.64] ;  /* 0x0000000a16037981 */ /* 0x000962000c1e1900 */
[----:B-1----:R-:W-:-:S04]  /*2bd0*/  IADD3 R20, P0, R22, UR18, RZ ;  /* 0x0000001216147c10 */ /* 0x002fc8000ff1e0ff */
[----:B------:R-:W-:Y:S02]  /*2be0*/  IADD3.X R21, R23, UR9, RZ, P0, !PT ;  /* 0x0000000917157c10 */ /* 0x000fe400087fe4ff */
[----:B--2---:R-:W-:Y:S01]  /*2bf0*/  SHF.R.S32.HI R25, RZ, 0x1f, R29 ;  /* 0x0000001fff197819 */ /* 0x004fe2000001141d */
[----:B---3--:R-:W-:-:S04]  /*2c00*/  IMAD R19, R19, R29, RZ ;  /* 0x0000001d13137224 */ /* 0x008fc800078e02ff */
[----:B------:R-:W-:Y:S02]  /*2c10*/  IMAD R25, R18, R25, R19 ;  /* 0x0000001912197224 */ /* 0x000fe400078e0213 */
[----:B------:R-:W-:Y:S02]  /*2c20*/  IMAD.WIDE.U32 R18, R29, R18, R10 ;  /* 0x000000121d127225 */ /* 0x000fe400078e000a */
[----:B------:R-:W2:Y:S01]  /*2c30*/  LDL.64 R28, [UR16+0x40] ;  /* 0x00004010ff1c7983 */ /* 0x000ea20008100a00 */
[----:B------:R-:W-:Y:S01]  /*2c40*/  IADD3 R10, P0, R20, UR18, RZ ;  /* 0x00000012140a7c10 */ /* 0x000fe2000ff1e0ff */
[----:B------:R-:W-:Y:S02]  /*2c50*/  IMAD.IADD R19, R19, 0x1, R25 ;  /* 0x0000000113137824 */ /* 0x000fe400078e0219 */
[----:B------:R-:W3:Y:S01]  /*2c60*/  LDG.E R20, desc[UR10][R20.64] ;  /* 0x0000000a14147981 */ /* 0x000ee2000c1e1900 */
[----:B------:R-:W-:-:S03]  /*2c70*/  IADD3.X R11, R21, UR9, RZ, P0, !PT ;  /* 0x00000009150b7c10 */ /* 0x000fc600087fe4ff */
[----:B------:R-:W3:Y:S01]  /*2c80*/  LDL.64 R24, [UR16+0x48] ;  /* 0x00004810ff187983 */ /* 0x000ee20008100a00 */
[----:B----4-:R-:W-:Y:S01]  /*2c90*/  SHF.R.S32.HI R23, RZ, 0x1f, R27 ;  /* 0x0000001fff177819 */ /* 0x010fe2000001141b */
[----:B-----5:R-:W-:Y:S02]  /*2ca0*/  IMAD R5, R5, R27, RZ ;  /* 0x0000001b05057224 */ /* 0x020fe400078e02ff */
[----:B------:R-:W-:Y:S02]  /*2cb0*/  IMAD.WIDE.U32 R18, R27, R4, R18 ;  /* 0x000000041b127225 */ /* 0x000fe400078e0012 */
[----:B------:R-:W4:Y:S02]  /*2cc0*/  LDG.E R27, desc[UR10][R10.64] ;  /* 0x0000000a0a1b7981 */ /* 0x000f24000c1e1900 */
[----:B------:R-:W-:Y:S02]  /*2cd0*/  IMAD R5, R4, R23, R5 ;  /* 0x0000001704057224 */ /* 0x000fe400078e0205 */
[----:B------:R-:W5:Y:S02]  /*2ce0*/  LDL.64 R22, [UR16+0x50] ;  /* 0x00005010ff167983 */ /* 0x000f640008100a00 */
[----:B------:R-:W-:Y:S01]  /*2cf0*/  IMAD.IADD R19, R19, 0x1, R5 ;  /* 0x0000000113137824 */ /* 0x000fe200078e0205 */
[----:B------:R-:W-:Y:S01]  /*2d00*/  SHF.R.S32.HI R5, RZ, 0x1f, R3 ;  /* 0x0000001fff057819 */ /* 0x000fe20000011403 */
[----:B------:R-:W-:Y:S01]  /*2d10*/  UIADD3 UR7, UP1, UR7, -0x8, URZ ;  /* 0xfffffff807077890 */ /* 0x000fe2000ff3e03f */
[----:B------:R-:W-:Y:S01]  /*2d20*/  PLOP3.LUT P0, PT, PT, PT, PT, 0x8, 0x0 ;  /* 0x000000000000781c */ /* 0x000fe20003f0e170 */
[----:B------:R-:W-:-:S02]  /*2d30*/  UIADD3 UR4, UP0, UR4, 0x8, URZ ;  /* 0x0000000804047890 */ /* 0x000fc4000ff1e03f */
[----:B------:R-:W-:Y:S02]  /*2d40*/  UIADD3.X UR8, UR8, -0x1, URZ, UP1, !UPT ;  /* 0xffffffff08087890 */ /* 0x000fe40008ffe43f */
[----:B------:R-:W-:Y:S01]  /*2d50*/  UIADD3.X UR5, URZ, UR5, URZ, UP0, !UPT ;  /* 0x000000053f057290 */ /* 0x000fe200087fe43f */
[----:B--2---:R-:W-:Y:S02]  /*2d60*/  IMAD R4, R29, R3, RZ ;  /* 0x000000031d047224 */ /* 0x004fe400078e02ff */
[----:B------:R-:W-:-:S04]  /*2d70*/  IMAD.WIDE.U32 R18, R3, R28, R18 ;  /* 0x0000001c03127225 */ /* 0x000fc800078e0012 */
[----:B------:R-:W-:Y:S01]  /*2d80*/  IMAD R5, R28, R5, R4 ;  /* 0x000000051c057224 */ /* 0x000fe200078e0204 */
[----:B---3--:R-:W-:Y:S01]  /*2d90*/  SHF.R.S32.HI R3, RZ, 0x1f, R20 ;  /* 0x0000001fff037819 */ /* 0x008fe20000011414 */
[----:B------:R-:W-:Y:S02]  /*2da0*/  IMAD R4, R25, R20, RZ ;  /* 0x0000001419047224 */ /* 0x000fe400078e02ff */
[----:B------:R-:W-:Y:S02]  /*2db0*/  IMAD.IADD R19, R19, 0x1, R5 ;  /* 0x0000000113137824 */ /* 0x000fe400078e0205 */
[----:B------:R-:W-:Y:S02]  /*2dc0*/  IMAD R5, R24, R3, R4 ;  /* 0x0000000318057224 */ /* 0x000fe400078e0204 */
[----:B------:R-:W-:Y:S01]  /*2dd0*/  IMAD.WIDE.U32 R18, R20, R24, R18 ;  /* 0x0000001814127225 */ /* 0x000fe200078e0012 */
[----:B----4-:R-:W-:-:S03]  /*2de0*/  SHF.R.S32.HI R3, RZ, 0x1f, R27 ;  /* 0x0000001fff037819 */ /* 0x010fc6000001141b */
[----:B-----5:R-:W-:Y:S01]  /*2df0*/  IMAD R4, R23, R27, RZ ;  /* 0x0000001b17047224 */ /* 0x020fe200078e02ff */
[----:B------:R-:W-:-:S03]  /*2e00*/  IADD3 R19, R19, R5, RZ ;  /* 0x0000000513137210 */ /* 0x000fc60007ffe0ff */
[----:B------:R-:W-:Y:S01]  /*2e10*/  IMAD R3, R22, R3, R4 ;  /* 0x0000000316037224 */ /* 0x000fe200078e0204 */
[----:B------:R-:W-:Y:S01]  /*2e20*/  IADD3 R4, P2, R10, UR18, RZ ;  /* 0x000000120a047c10 */ /* 0x000fe2000ff5e0ff */
[----:B------:R-:W-:-:S03]  /*2e30*/  IMAD.WIDE.U32 R24, R27, R22, R18 ;  /* 0x000000161b187225 */ /* 0x000fc600078e0012 */
[----:B------:R-:W-:Y:S01]  /*2e40*/  IADD3.X R11, R11, UR9, RZ, P2, !PT ;  /* 0x000000090b0b7c10 */ /* 0x000fe200097fe4ff */
[----:B------:R-:W-:-:S08]  /*2e50*/  IMAD.IADD R25, R25, 0x1, R3 ;  /* 0x0000000119197824 */ /* 0x000fd000078e0203 */
.L_x_3585:
[----:B------:R-:W-:-:S04]  /*2e60*/  ISETP.NE.U32.AND P2, PT, RZ, UR7, PT ;  /* 0x00000007ff007c0c */ /* 0x000fc8000bf45070 */
[----:B------:R-:W-:-:S13]  /*2e70*/  ISETP.NE.OR.EX P0, PT, RZ, UR8, P0, P2 ;  /* 0x00000008ff007c0c */ /* 0x000fda0008705720 */
[----:B------:R-:W-:Y:S05]  /*2e80*/  @!P0 BRA `(.L_x_3581) ;  /* 0x0000000000c08947 */ /* 0x000fea0003800000 */
.L_x_3582:
[----:B------:R-:W-:Y:S01]  /*2e90*/  ULEA UR16, UR4, UR13, 0x3 ;  /* 0x0000000d04107291 */ /* 0x000fe2000f8e183f */
[----:B------:R-:W-:-:S05]  /*2ea0*/  IMAD.MOV.U32 R5, RZ, RZ, R11 ;  /* 0x000000ffff057224 */ /* 0x000fca00078e000b */
[----:B------:R-:W2:Y:S04]  /*2eb0*/  LDG.E R27, desc[UR10][R4.64] ;  /* 0x0000000a041b7981 */ /* 0x000ea8000c1e1900 */
[----:B------:R-:W3:Y:S01]  /*2ec0*/  LDL.64 R22, [UR16+0x18] ;  /* 0x00001810ff167983 */ /* 0x000ee20008100a00 */
[----:B------:R-:W-:Y:S02]  /*2ed0*/  UIMAD.WIDE.U32 UR18, UR14, 0x4, URZ ;  /* 0x000000040e1278a5 */ /* 0x000fe4000f8e003f */
[----:B------:R-:W-:Y:S01]  /*2ee0*/  USHF.L.U32 UR9, UR15, 0x2, URZ ;  /* 0x000000020f097899 */ /* 0x000fe2000800063f */
[----:B------:R-:W4:Y:S03]  /*2ef0*/  LDL.64 R18, [UR16+0x20] ;  /* 0x00002010ff127983 */ /* 0x000f260008100a00 */
[----:B------:R-:W-:Y:S01]  /*2f00*/  UIADD3 UR9, UR19, UR9, URZ ;  /* 0x0000000913097290 */ /* 0x000fe2000fffe03f */
[----:B------:R-:W-:-:S05]  /*2f10*/  IADD3 R20, P0, R4, UR18, RZ ;  /* 0x0000001204147c10 */ /* 0x000fca000ff1e0ff */
[----:B------:R-:W-:Y:S02]  /*2f20*/  IADD3.X R21, R11, UR9, RZ, P0, !PT ;  /* 0x000000090b157c10 */ /* 0x000fe400087fe4ff */
[----:B------:R-:W-:-:S03]  /*2f30*/  IADD3 R28, P0, R20, UR18, RZ ;  /* 0x00000012141c7c10 */ /* 0x000fc6000ff1e0ff */
[----:B------:R-:W5:Y:S01]  /*2f40*/  LDG.E R3, desc[UR10][R20.64] ;  /* 0x0000000a14037981 */ /* 0x000f62000c1e1900 */
[----:B------:R-:W-:Y:S02]  /*2f50*/  IADD3.X R29, R21, UR9, RZ, P0, !PT ;  /* 0x00000009151d7c10 */ /* 0x000fe400087fe4ff */
[----:B------:R-:W-:-:S03]  /*2f60*/  IADD3 R10, P0, R28, UR18, RZ ;  /* 0x000000121c0a7c10 */ /* 0x000fc6000ff1e0ff */
[----:B------:R-:W4:Y:S04]  /*2f70*/  LDG.E R4, desc[UR10][R28.64] ;  /* 0x0000000a1c047981 */ /* 0x000f28000c1e1900 */
[----:B------:R-:W4:Y:S01]  /*2f80*/  LDL.64 R20, [UR16+0x28] ;  /* 0x00002810ff147983 */ /* 0x000f220008100a00 */
[----:B------:R-:W-:Y:S02]  /*2f90*/  IADD3.X R11, R29, UR9, RZ, P0, !PT ;  /* 0x000000091d0b7c10 */ /* 0x000fe400087fe4ff */
[----:B--2---:R-:W-:Y:S01]  /*2fa0*/  SHF.R.S32.HI R5, RZ, 0x1f, R27 ;  /* 0x0000001fff057819 */ /* 0x004fe2000001141b */
[----:B---3--:R-:W-:Y:S02]  /*2fb0*/  IMAD R23, R23, R27, RZ ;  /* 0x0000001b17177224 */ /* 0x008fe400078e02ff */
[----:B------:R-:W-:-:S04]  /*2fc0*/  IMAD.WIDE.U32 R24, R27, R22, R24 ;  /* 0x000000161b187225 */ /* 0x000fc800078e0018 */
[----:B------:R-:W-:Y:S02]  /*2fd0*/  IMAD R27, R22, R5, R23 ;  /* 0x00000005161b7224 */ /* 0x000fe400078e0217 */
[----:B------:R-:W2:Y:S04]  /*2fe0*/  LDG.E R5, desc[UR10][R10.64] ;  /* 0x0000000a0a057981 */ /* 0x000ea8000c1e1900 */
[----:B------:R-:W3:Y:S01]  /*2ff0*/  LDL.64 R22, [UR16+0x30] ;  /* 0x00003010ff167983 */ /* 0x000ee20008100a00 */
[----:B------:R-:W-:Y:S01]  /*3000*/  IMAD.IADD R25, R25, 0x1, R27 ;  /* 0x0000000119197824 */ /* 0x000fe200078e021b */
[----:B-----5:R-:W-:Y:S01]  /*3010*/  SHF.R.S32.HI R27, RZ, 0x1f, R3 ;  /* 0x0000001fff1b7819 */ /* 0x020fe20000011403 */
[----:B----4-:R-:W-:Y:S02]  /*3020*/  IMAD R19, R19, R3, RZ ;  /* 0x0000000313137224 */ /* 0x010fe400078e02ff */
[----:B------:R-:W-:Y:S01]  /*3030*/  IMAD.WIDE.U32 R24, R3, R18, R24 ;  /* 0x0000001203187225 */ /* 0x000fe200078e0018 */
[----:B------:R-:W-:-:S03]  /*3040*/  UIADD3 UR7, UP0, UR7, -0x4, URZ ;  /* 0xfffffffc07077890 */ /* 0x000fc6000ff1e03f */
[----:B------:R-:W-:Y:S01]  /*3050*/  IMAD R19, R18, R27, R19 ;  /* 0x0000001b12137224 */ /* 0x000fe200078e0213 */
[----:B------:R-:W-:Y:S01]  /*3060*/  SHF.R.S32.HI R3, RZ, 0x1f, R4 ;  /* 0x0000001fff037819 */ /* 0x000fe20000011404 */
[----:B------:R-:W-:-:S03]  /*3070*/  IMAD R18, R21, R4, RZ ;  /* 0x0000000415127224 */ /* 0x000fc600078e02ff */
[----:B------:R-:W-:Y:S01]  /*3080*/  IADD3 R25, R25, R19, RZ ;  /* 0x0000001319197210 */ /* 0x000fe20007ffe0ff */
[----:B------:R-:W-:Y:S01]  /*3090*/  UIADD3.X UR8, UR8, -0x1, URZ, UP0, !UPT ;  /* 0xffffffff08087890 */ /* 0x000fe200087fe43f */
[----:B------:R-:W-:Y:S01]  /*30a0*/  IMAD R3, R20, R3, R18 ;  /* 0x0000000314037224 */ /* 0x000fe200078e0212 */
[----:B------:R-:W-:Y:S01]  /*30b0*/  ISETP.NE.U32.AND P0, PT, RZ, UR7, PT ;  /* 0x00000007ff007c0c */ /* 0x000fe2000bf05070 */
[----:B------:R-:W-:-:S03]  /*30c0*/  IMAD.WIDE.U32 R20, R4, R20, R24 ;  /* 0x0000001404147225 */ /* 0x000fc600078e0018 */
[----:B------:R-:W-:Y:S01]  /*30d0*/  ISETP.NE.AND.EX P0, PT, RZ, UR8, PT, P0 ;  /* 0x00000008ff007c0c */ /* 0x000fe2000bf05300 */
[----:B------:R-:W-:Y:S01]  /*30e0*/  IMAD.IADD R21, R21, 0x1, R3 ;  /* 0x0000000115157824 */ /* 0x000fe200078e0203 */
[----:B------:R-:W-:-:S04]  /*30f0*/  UIADD3 UR4, UP0, UR4, 0x4, URZ ;  /* 0x0000000404047890 */ /* 0x000fc8000ff1e03f */
[----:B------:R-:W-:Y:S01]  /*3100*/  UIADD3.X UR5, URZ, UR5, URZ, UP0, !UPT ;  /* 0x000000053f057290 */ /* 0x000fe200087fe43f */
[----:B--2---:R-:W-:Y:S01]  /*3110*/  SHF.R.S32.HI R3, RZ, 0x1f, R5 ;  /* 0x0000001fff037819 */ /* 0x004fe20000011405 */
[----:B---3--:R-:W-:-:S04]  /*3120*/  IMAD R4, R23, R5, RZ ;  /* 0x0000000517047224 */ /* 0x008fc800078e02ff */
[----:B------:R-:W-:Y:S01]  /*3130*/  IMAD R3, R22, R3, R4 ;  /* 0x0000000316037224 */ /* 0x000fe200078e0204 */
[----:B------:R-:W-:Y:S01]  /*3140*/  IADD3 R4, P2, R10, UR18, RZ ;  /* 0x000000120a047c10 */ /* 0x000fe2000ff5e0ff */
[----:B------:R-:W-:-:S03]  /*3150*/  IMAD.WIDE.U32 R24, R5, R22, R20 ;  /* 0x0000001605187225 */ /* 0x000fc600078e0014 */
[----:B------:R-:W-:Y:S01]  /*3160*/  IADD3.X R11, R11, UR9, RZ, P2, !PT ;  /* 0x000000090b0b7c10 */ /* 0x000fe200097fe4ff */
[----:B------:R-:W-:Y:S01]  /*3170*/  IMAD.IADD R25, R25, 0x1, R3 ;  /* 0x0000000119197824 */ /* 0x000fe200078e0203 */
[----:B------:R-:W-:Y:S07]  /*3180*/  @P0 BRA `(.L_x_3582) ;  /* 0xfffffffc00400947 */ /* 0x000fee000383ffff */
.L_x_3581:
        /* <DEDUP_REMOVED lines=27> */
[----:B------:R-:W-:Y:S02]  /*3340*/  UIMAD.WIDE.U32 UR4, UR4, UR14, UR8 ;  /* 0x0000000e040472a5 */ /* 0x000fe4000f8e0008 */
[----:B------:R-:W-:Y:S01]  /*3350*/  IMAD.U32 R9, RZ, RZ, UR14 ;  /* 0x0000000eff097e24 */ /* 0x000fe2000f8e00ff */
[----:B------:R-:W-:-:S03]  /*3360*/  ISETP.NE.AND.EX P0, PT, RZ, RZ, PT, P0 ;  /* 0x000000ffff00720c */ /* 0x000fc60003f05300 */
[----:B------:R-:W-:Y:S01]  /*3370*/  IADD3 R8, P2, R8, UR4, RZ ;  /* 0x0000000408087c10 */ /* 0x000fe2000ff5e0ff */
[----:B------:R-:W-:Y:S01]  /*3380*/  IMAD.U32 R4, RZ, RZ, UR4 ;  /* 0x00000004ff047e24 */ /* 0x000fe2000f8e00ff */
[----:B------:R-:W-:-:S04]  /*3390*/  MOV R5, UR5 ;  /* 0x0000000500057c02 */ /* 0x000fc80008000f00 */
        /* <DEDUP_REMOVED lines=10> */
[----:B------:R-:W5:Y:S01]  /*3440*/  @P0 LDG.E R17, desc[UR10][R16.64] ;  /* 0x0000000a10110981 */ /* 0x000f62000c1e1900 */
[----:B---3--:R-:W-:Y:S01]  /*3450*/  SHF.R.S32.HI R19, RZ, 0x1f, R3 ;  /* 0x0000001fff137819 */ /* 0x008fe20000011403 */
[----:B--2---:R-:W-:Y:S02]  /*3460*/  IMAD R5, R5, R3, RZ ;  /* 0x0000000305057224 */ /* 0x004fe400078e02ff */
        /* <DEDUP_REMOVED lines=9> */
.L_x_3580:
[----:B------:R-:W-:Y:S05]  /*3500*/  BSYNC B0 ;  /* 0x0000000000007941 */ /* 0x000fea0003800000 */
.L_x_3579:
[----:B------:R-:W-:Y:S01]  /*3510*/  VIADD R3, R0, 0x100 ;  /* 0x0000010000037836 */ /* 0x000fe20000000000 */
[----:B------:R-:W-:Y:S01]  /*3520*/  BSSY B0, `(.L_x_3586) ;  /* 0x000018b000007945 */ /* 0x000fe20003800000 */
[----:B-----5:R-:W-:Y:S01]  /*3530*/  MOV R8, R24 ;  /* 0x0000001800087202 */ /* 0x020fe20000000f00 */
[----:B------:R-:W-:Y:S02]  /*3540*/  IMAD.MOV.U32 R9, RZ, RZ, R25 ;  /* 0x000000ffff097224 */ /* 0x000fe400078e0019 */
[----:B------:R-:W-:-:S13]  /*3550*/  ISETP.GE.AND P0, PT, R3, UR6, PT ;  /* 0x0000000603007c0c */ /* 0x000fda000bf06270 */
[----:B------:R-:W-:Y:S05]  /*3560*/  @P0 BRA `(.L_x_3587) ;  /* 0x0000001800180947 */ /* 0x000fea0003800000 */
[----:B------:R-:W-:Y:S01]  /*3570*/  ULDC.64 UR8, c[0x0][0x228] ;  /* 0x00008a0000087ab9 */ /* 0x000fe20000000a00 */
[----:B------:R-:W-:Y:S01]  /*3580*/  ULDC.64 UR4, c[0x0][0x220] ;  /* 0x0000880000047ab9 */ /* 0x000fe20000000a00 */
[----:B------:R-:W-:Y:S01]  /*3590*/  UISETP.GE.U32.AND UP0, UPT, UR8, 0x1, UPT ;  /* 0x000000010800788c */ /* 0x000fe2000bf06070 */
[----:B------:R-:W-:Y:S01]  /*35a0*/  IMAD R3, R13, UR4, RZ ;  /* 0x000000040d037c24 */ /* 0x000fe2000f8e02ff */
        /* <DEDUP_REMOVED lines=35> */
.L_x_3591:
[----:B------:R-:W-:Y:S01]  /*37e0*/  ULEA UR16, UR4, UR13, 0x3 ;  /* 0x0000000d04107291 */ /* 0x000fe2000f8e183f */
[----:B------:R-:W-:-:S06]  /*37f0*/  MOV R5, R13 ;  /* 0x0000000d00057202 */ /* 0x000fcc0000000f00 */
        /* <DEDUP_REMOVED lines=9> */
[----:B------:R-:W4:Y:S01]  /*3890*/  LDG.E R28, desc[UR10][R12.64] ;  /* 0x0000000a0c1c7981 */ /* 0x000f22000c1e1900 */
[----:B------:R-:W-:-:S05]  /*38a0*/  IADD3.X R23, R13, UR9, RZ, P2, !PT ;  /* 0x000000090d177c10 */ /* 0x000fca00097fe4ff */
[----:B------:R2:W5:Y:S04]  /*38b0*/  LDG.E R29, desc[UR10][R22.64] ;  /* 0x0000000a161d7981 */ /* 0x000568000c1e1900 */
[----:B------:R-:W5:Y:S01]  /*38c0*/  LDL.64 R12, [UR16+0x28] ;  /* 0x00002810ff0c7983 */ /* 0x000f620008100a00 */
        /* <DEDUP_REMOVED lines=9> */
[----:B------:R-:W-:-:S03]  /*3960*/  IMAD.IADD R5, R5, 0x1, R25 ;  /* 0x0000000105057824 */ /* 0x000fc600078e0219 */
[----:B------:R-:W-:Y:S01]  /*3970*/  IADD3.X R23, R27, UR9, RZ, P2, !PT ;  /* 0x000000091b177c10 */ /* 0x000fe200097fe4ff */
[----:B----4-:R-:W-:Y:S01]  /*3980*/  IMAD R21, R21, R28, RZ ;  /* 0x0000001c15157224 */ /* 0x010fe200078e02ff */
[----:B------:R-:W-:Y:S01]  /*3990*/  SHF.R.S32.HI R25, RZ, 0x1f, R28 ;  /* 0x0000001fff197819 */ /* 0x000fe2000001141c */
[----:B------:R-:W-:-:S04]  /*39a0*/  IMAD.WIDE.U32 R4, R28, R20, R4 ;  /* 0x000000141c047225 */ /* 0x000fc800078e0004 */
[----:B------:R-:W-:Y:S02]  /*39b0*/  IMAD R24, R20, R25, R21 ;  /* 0x0000001914187224 */ /* 0x000fe400078e0215 */
[----:B------:R1:W4:Y:S01]  /*39c0*/  LDG.E R25, desc[UR10][R22.64] ;  /* 0x0000000a16197981 */ /* 0x000322000c1e1900 */
[----:B0-----:R-:W-:-:S03]  /*39d0*/  IADD3 R26, P2, R22, UR18, RZ ;  /* 0x00000012161a7c10 */ /* 0x001fc6000ff5e0ff */
[----:B------:R-:W4:Y:S01]  /*39e0*/  LDL.64 R20, [UR16+0x38] ;  /* 0x00003810ff147983 */ /* 0x000f220008100a00 */
[----:B------:R-:W-:Y:S01]  /*39f0*/  IMAD.IADD R5, R5, 0x1, R24 ;  /* 0x0000000105057824 */ /* 0x000fe200078e0218 */
[----:B-----5:R-:W-:Y:S01]  /*3a00*/  SHF.R.S32.HI R24, RZ, 0x1f, R29 ;  /* 0x0000001fff187819 */ /* 0x020fe2000001141d */
[----:B------:R-:W-:Y:S01]  /*3a10*/  IMAD R13, R13, R29, RZ ;  /* 0x0000001d0d0d7224 */ /* 0x000fe200078e02ff */
        /* <DEDUP_REMOVED lines=14> */
[----:B------:R-:W-:-:S02]  /*3b00*/  IADD3 R26, P2, R22, UR18, RZ ;  /* 0x00000012161a7c10 */ /* 0x000fc4000ff5e0ff */
[----:B------:R-:W-:Y:S02]  /*3b10*/  IADD3 R13, R13, R27, RZ ;  /* 0x0000001b0d0d7210 */ /* 0x000fe40007ffe0ff */
[----:B------:R-:W-:Y:S02]  /*3b20*/  IADD3.X R27, R23, UR9, RZ, P2, !PT ;  /* 0x00000009171b7c10 */ /* 0x000fe400097fe4ff */
[----:B----4-:R-:W-:Y:S01]  /*3b30*/  SHF.R.S32.HI R24, RZ, 0x1f, R25 ;  /* 0x0000001fff187819 */ /* 0x010fe20000011419 */
[----:B------:R-:W4:Y:S01]  /*3b40*/  LDL.64 R22, [UR16+0x50] ;  /* 0x00005010ff167983 */ /* 0x000f220008100a00 */
[----:B------:R-:W-:Y:S02]  /*3b50*/  IMAD R21, R21, R25, RZ ;  /* 0x0000001915157224 */ /* 0x000fe400078e02ff */
[----:B------:R-:W-:-:S04]  /*3b60*/  IMAD.WIDE.U32 R12, R25, R20, R12 ;  /* 0x00000014190c7225 */ /* 0x000fc800078e000c */
[----:B------:R-:W-:Y:S02]  /*3b70*/  IMAD R21, R20, R24, R21 ;  /* 0x0000001814157224 */ /* 0x000fe400078e0215 */
[----:B------:R0:W4:Y:S01]  /*3b80*/  LDG.E R20, desc[UR10][R26.64] ;  /* 0x0000000a1a147981 */ /* 0x000122000c1e1900 */
[----:B------:R-:W-:Y:S01]  /*3b90*/  IADD3 R24, P2, R26, UR18, RZ ;  /* 0x000000121a187c10 */ /* 0x000fe2000ff5e0ff */
[----:B------:R-:W-:Y:S01]  /*3ba0*/  IMAD.IADD R13, R13, 0x1, R21 ;  /* 0x000000010d0d7824 */ /* 0x000fe200078e0215 */
[----:B-----5:R-:W-:Y:S02]  /*3bb0*/  SHF.R.S32.HI R21, RZ, 0x1f, R29 ;  /* 0x0000001fff157819 */ /* 0x020fe4000001141d */
[----:B------:R-:W-:Y:S01]  /*3bc0*/  IADD3.X R25, R27, UR9, RZ, P2, !PT ;  /* 0x000000091b197c10 */ /* 0x000fe200097fe4ff */
[----:B------:R-:W-:Y:S02]  /*3bd0*/  IMAD R5, R5, R29, RZ ;  /* 0x0000001d05057224 */ /* 0x000fe400078e02ff */
[----:B------:R-:W-:-:S02]  /*3be0*/  IMAD.WIDE.U32 R12, R29, R4, R12 ;  /* 0x000000041d0c7225 */ /* 0x000fc400078e000c */
[----:B------:R1:W5:Y:S02]  /*3bf0*/  LDG.E R29, desc[UR10][R24.64] ;  /* 0x0000000a181d7981 */ /* 0x000364000c1e1900 */
[----:B------:R-:W-:Y:S02]  /*3c00*/  IMAD R21, R4, R21, R5 ;  /* 0x0000001504157224 */ /* 0x000fe400078e0205 */
[----:B------:R-:W5:Y:S01]  /*3c10*/  LDL.64 R4, [UR16+0x58] ;  /* 0x00005810ff047983 */ /* 0x000f620008100a00 */
[----:B0-----:R-:W-:Y:S01]  /*3c20*/  IADD3 R26, P2, R24, UR18, RZ ;  /* 0x00000012181a7c10 */ /* 0x001fe2000ff5e0ff */
[----:B------:R-:W-:-:S03]  /*3c30*/  IMAD.IADD R13, R13, 0x1, R21 ;  /* 0x000000010d0d7824 */ /* 0x000fc600078e0215 */
        /* <DEDUP_REMOVED lines=8> */
[----:B-1----:R-:W-:-:S02]  /*3cc0*/  IADD3 R24, P2, R26, UR18, RZ ;  /* 0x000000121a187c10 */ /* 0x002fc4000ff5e0ff */
[----:B----4-:R-:W-:Y:S01]  /*3cd0*/  SHF.R.S32.HI R21, RZ, 0x1f, R20 ;  /* 0x0000001fff157819 */ /* 0x010fe20000011414 */
[----:B------:R-:W-:Y:S01]  /*3ce0*/  IMAD R23, R23, R20, RZ ;  /* 0x0000001417177224 */ /* 0x000fe200078e02ff */
[----:B------:R-:W-:-:S03]  /*3cf0*/  IADD3.X R25, R27, UR9, RZ, P2, !PT ;  /* 0x000000091b197c10 */ /* 0x000fc600097fe4ff */
[----:B------:R-:W-:Y:S02]  /*3d00*/  IMAD R21, R22, R21, R23 ;  /* 0x0000001516157224 */ /* 0x000fe400078e0217 */
[----:B------:R-:W-:Y:S01]  /*3d10*/  IMAD.WIDE.U32 R22, R20, R22, R12 ;  /* 0x0000001614167225 */ /* 0x000fe200078e000c */
[----:B------:R-:W-:Y:S01]  /*3d20*/  IADD3 R20, P2, R24, UR18, RZ ;  /* 0x0000001218147c10 */ /* 0x000fe2000ff5e0ff */
[----:B------:R0:W4:Y:S01]  /*3d30*/  LDG.E R27, desc[UR10][R24.64] ;  /* 0x0000000a181b7981 */ /* 0x000122000c1e1900 */
[----:B-----5:R-:W-:Y:S02]  /*3d40*/  SHF.R.S32.HI R26, RZ, 0x1f, R29 ;  /* 0x0000001fff1a7819 */ /* 0x020fe4000001141d */
[----:B------:R-:W-:Y:S01]  /*3d50*/  IADD3 R23, R23, R21, RZ ;  /* 0x0000001517177210 */ /* 0x000fe20007ffe0ff */
[----:B------:R-:W5:Y:S01]  /*3d60*/  LDL.64 R12, [UR16+0x68] ;  /* 0x00006810ff0c7983 */ /* 0x000f620008100a00 */
[----:B------:R-:W-:Y:S01]  /*3d70*/  IADD3.X R21, R25, UR9, RZ, P2, !PT ;  /* 0x0000000919157c10 */ /* 0x000fe200097fe4ff */
[----:B------:R-:W-:-:S02]  /*3d80*/  IMAD R5, R5, R29, RZ ;  /* 0x0000001d05057224 */ /* 0x000fc400078e02ff */
[----:B------:R-:W-:Y:S02]  /*3d90*/  IMAD.WIDE.U32 R22, R29, R4, R22 ;  /* 0x000000041d167225 */ /* 0x000fe400078e0016 */
[----:B------:R-:W5:Y:S02]  /*3da0*/  LDG.E R29, desc[UR10][R20.64] ;  /* 0x0000000a141d7981 */ /* 0x000f64000c1e1900 */
[----:B0-----:R-:W-:Y:S02]  /*3db0*/  IMAD R25, R4, R26, R5 ;  /* 0x0000001a04197224 */ /* 0x001fe400078e0205 */
        /* <DEDUP_REMOVED lines=10> */
[----:B------:R-:W-:-:S03]  /*3e60*/  IADD3 R26, P2, R24, UR18, RZ ;  /* 0x00000012181a7c10 */ /* 0x000fc6000ff5e0ff */
[----:B------:R-:W-:Y:S01]  /*3e70*/  IMAD.IADD R23, R23, 0x1, R19 ;  /* 0x0000000117177824 */ /* 0x000fe200078e0213 */
[----:B----4-:R-:W-:Y:S01]  /*3e80*/  SHF.R.S32.HI R19, RZ, 0x1f, R27 ;  /* 0x0000001fff137819 */ /* 0x010fe2000001141b */
[----:B-----5:R-:W-:Y:S02]  /*3e90*/  IMAD R13, R13, R27, RZ ;  /* 0x0000001b0d0d7224 */ /* 0x020fe400078e02ff */
[----:B------:R-:W-:Y:S01]  /*3ea0*/  IMAD.WIDE.U32 R22, R27, R12, R22 ;  /* 0x0000000c1b167225 */ /* 0x000fe200078e0016 */
[----:B------:R-:W-:-:S03]  /*3eb0*/  IADD3.X R27, R25, UR9, RZ, P2, !PT ;  /* 0x00000009191b7c10 */ /* 0x000fc600097fe4ff */
[----:B------:R-:W-:Y:S01]  /*3ec0*/  IMAD R13, R12, R19, R13 ;  /* 0x000000130c0d7224 */ /* 0x000fe200078e020d */
[----:B------:R-:W-:Y:S01]  /*3ed0*/  SHF.R.S32.HI R19, RZ, 0x1f, R29 ;  /* 0x0000001fff137819 */ /* 0x000fe2000001141d */
[----:B------:R-:W3:Y:S01]  /*3ee0*/  LDL.64 R24, [UR16+0x80] ;  /* 0x00008010ff187983 */ /* 0x000ee20008100a00 */
[----:B------:R-:W-:Y:S01]  /*3ef0*/  MOV R12, R22 ;  /* 0x00000016000c7202 */ /* 0x000fe20000000f00 */
[----:B------:R-:W-:Y:S01]  /*3f00*/  IMAD R5, R5, R29, RZ ;  /* 0x0000001d05057224 */ /* 0x000fe200078e02ff */
[----:B------:R-:W-:Y:S01]  /*3f10*/  IADD3 R18, P2, R26, UR18, RZ ;  /* 0x000000121a127c10 */ /* 0x000fe2000ff5e0ff */
[----:B------:R2:W4:Y:S02]  /*3f20*/  LDG.E R22, desc[UR10][R26.64] ;  /* 0x0000000a1a167981 */ /* 0x000524000c1e1900 */
[----:B------:R-:W-:Y:S01]  /*3f30*/  IMAD R5, R4, R19, R5 ;  /* 0x0000001304057224 */ /* 0x000fe200078e0205 */
[----:B------:R-:W-:Y:S01]  /*3f40*/  IADD3.X R19, R27, UR9, RZ, P2, !PT ;  /* 0x000000091b137c10 */ /* 0x000fe200097fe4ff */
[----:B------:R-:W-:-:S02]  /*3f50*/  IMAD.IADD R13, R23, 0x1, R13 ;  /* 0x00000001170d7824 */ /* 0x000fc400078e020d */
[----:B------:R-:W-:Y:S02]  /*3f60*/  IMAD.WIDE.U32 R12, R29, R4, R12 ;  /* 0x000000041d0c7225 */ /* 0x000fe400078e000c */
[----:B------:R4:W5:Y:S01]  /*3f70*/  LDG.E R23, desc[UR10][R18.64] ;  /* 0x0000000a12177981 */ /* 0x000962000c1e1900 */
[----:B------:R-:W-:-:S03]  /*3f80*/  IADD3 R4, P2, R18, UR18, RZ ;  /* 0x0000001212047c10 */ /* 0x000fc6000ff5e0ff */
[----:B------:R-:W5:Y:S01]  /*3f90*/  LDL.64 R28, [UR16+0x88] ;  /* 0x00008810ff1c7983 */ /* 0x000f620008100a00 */
[----:B------:R-:W-:Y:S01]  /*3fa0*/  IMAD.IADD R13, R13, 0x1, R5 ;  /* 0x000000010d0d7824 */ /* 0x000fe200078e0205 */
[----:B------:R-:W-:Y:S02]  /*3fb0*/  IADD3.X R5, R19, UR9, RZ, P2, !PT ;  /* 0x0000000913057c10 */ /* 0x000fe400097fe4ff */
[----:B--2---:R-:W-:Y:S01]  /*3fc0*/  SHF.R.S32.HI R27, RZ, 0x1f, R3 ;  /* 0x0000001fff1b7819 */ /* 0x004fe20000011403 */
[----:B------:R-:W-:Y:S02]  /*3fd0*/  IMAD R21, R21, R3, RZ ;  /* 0x0000000315157224 */ /* 0x000fe400078e02ff */
[----:B------:R-:W-:Y:S02]  /*3fe0*/  IMAD.WIDE.U32 R12, R3, R20, R12 ;  /* 0x00000014030c7225 */ /* 0x000fe400078e000c */
[----:B------:R0:W2:Y:S02]  /*3ff0*/  LDG.E R3, desc[UR10][R4.64] ;  /* 0x0000000a04037981 */ /* 0x0000a4000c1e1900 */
[----:B------:R-:W-:-:S02]  /*4000*/  IMAD R21, R20, R27, R21 ;  /* 0x0000001b14157224 */ /* 0x000fc400078e0215 */
[----:B------:R-:W2:Y:S01]  /*4010*/  LDL.64 R26, [UR16+0x90] ;  /* 0x00009010ff1a7983 */ /* 0x000ea20008100a00 */
[----:B------:R-:W-:Y:S01]  /*4020*/  UIADD3 UR7, UP0, UR7, -0x10, URZ ;  /* 0xfffffff007077890 */ /* 0x000fe2000ff1e03f */
[----:B------:R-:W-:-:S03]  /*4030*/  IMAD.IADD R13, R13, 0x1, R21 ;  /* 0x000000010d0d7824 */ /* 0x000fc600078e0215 */
[----:B------:R-:W-:Y:S02]  /*4040*/  UIADD3.X UR8, UR8, -0x1, URZ, UP0, !UPT ;  /* 0xffffffff08087890 */ /* 0x000fe400087fe43f */
[----:B------:R-:W-:-:S04]  /*4050*/  UISETP.GT.U32.AND UP0, UPT, UR7, 0xc, UPT ;  /* 0x0000000c0700788c */ /* 0x000fc8000bf04070 */
[----:B------:R-:W-:Y:S01]  /*4060*/  UISETP.GT.AND.EX UP0, UPT, UR8, URZ, UPT, UP0 ;  /* 0x0000003f0800728c */ /* 0x000fe2000bf04300 */
[----:B----4-:R-:W-:Y:S01]  /*4070*/  SHF.R.S32.HI R19, RZ, 0x1f, R22 ;  /* 0x0000001fff137819 */ /* 0x010fe20000011416 */
[----:B---3--:R-:W-:Y:S02]  /*4080*/  IMAD R18, R25, R22, RZ ;  /* 0x0000001619127224 */ /* 0x008fe400078e02ff */
[----:B------:R-:W-:-:S04]  /*4090*/  IMAD.WIDE.U32 R12, R22, R24, R12 ;  /* 0x00000018160c7225 */ /* 0x000fc800078e000c */
[----:B------:R-:W-:-:S04]  /*40a0*/  IMAD R19, R24, R19, R18 ;  /* 0x0000001318137224 */ /* 0x000fc800078e0212 */
[----:B------:R-:W-:Y:S01]  /*40b0*/  IMAD.IADD R13, R13, 0x1, R19 ;  /* 0x000000010d0d7824 */ /* 0x000fe200078e0213 */
[----:B-----5:R-:W-:Y:S01]  /*40c0*/  SHF.R.S32.HI R19, RZ, 0x1f, R23 ;  /* 0x0000001fff137819 */ /* 0x020fe20000011417 */
[----:B------:R-:W-:Y:S01]  /*40d0*/  IMAD R18, R29, R23, RZ ;  /* 0x000000171d127224 */ /* 0x000fe200078e02ff */
[----:B------:R-:W-:Y:S01]  /*40e0*/  PLOP3.LUT P3, PT, PT, PT, UP0, 0x80, 0x0 ;  /* 0x000000000000781c */ /* 0x000fe20003f6f008 */
[----:B------:R-:W-:-:S04]  /*40f0*/  IMAD.WIDE.U32 R12, R23, R28, R12 ;  /* 0x0000001c170c7225 */ /* 0x000fc800078e000c */
[----:B------:R-:W-:Y:S01]  /*4100*/  IMAD R21, R28, R19, R18 ;  /* 0x000000131c157224 */ /* 0x000fe200078e0212 */
[----:B------:R-:W-:Y:S01]  /*4110*/  UIADD3 UR4, UP1, UR4, 0x10, URZ ;  /* 0x0000001004047890 */ /* 0x000fe2000ff3e03f */
[----:B0-----:R-:W-:-:S03]  /*4120*/  IADD3 R4, P2, R4, UR18, RZ ;  /* 0x0000001204047c10 */ /* 0x001fc6000ff5e0ff */
        /* <DEDUP_REMOVED lines=9> */
.L_x_3590:
[----:B------:R-:W-:-:S04]  /*41c0*/  UISETP.GT.U32.AND UP0, UPT, UR7, 0x4, UPT ;  /* 0x000000040700788c */ /* 0x000fc8000bf04070 */
[----:B------:R-:W-:-:S06]  /*41d0*/  UISETP.GT.AND.EX UP0, UPT, UR8, URZ, UPT, UP0 ;  /* 0x0000003f0800728c */ /* 0x000fcc000bf04300 */
[----:B------:R-:W-:-:S13]  /*41e0*/  PLOP3.LUT P2, PT, PT, PT, UP0, 0x80, 0x0 ;  /* 0x000000000000781c */ /* 0x000fda0003f4f008 */
[----:B------:R-:W-:Y:S05]  /*41f0*/  @!P2 BRA `(.L_x_3592) ;  /* 0x00000004004ca947 */ /* 0x000fea0003800000 */
[----:B------:R-:W-:Y:S01]  /*4200*/  ULEA UR16, UR4, UR13, 0x3 ;  /* 0x0000000d04107291 */ /* 0x000fe2000f8e183f */
[----:B------:R-:W-:Y:S01]  /*4210*/  IMAD.MOV.U32 R5, RZ, RZ, R13 ;  /* 0x000000ffff057224 */ /* 0x000fe200078e000d */
[----:B------:R-:W-:Y:S02]  /*4220*/  USHF.L.U32 UR9, UR15, 0x2, URZ ;  /* 0x000000020f097899 */ /* 0x000fe4000800063f */
[----:B------:R-:W-:Y:S02]  /*4230*/  UIMAD.WIDE.U32 UR18, UR14, 0x4, URZ ;  /* 0x000000040e1278a5 */ /* 0x000fe4000f8e003f */
[----:B------:R-:W2:Y:S04]  /*4240*/  LDG.E R29, desc[UR10][R4.64] ;  /* 0x0000000a041d7981 */ /* 0x000ea8000c1e1900 */
[----:B------:R-:W3:Y:S01]  /*4250*/  LDL.64 R18, [UR16+0x18] ;  /* 0x00001810ff127983 */ /* 0x000ee20008100a00 */
[----:B------:R-:W-:Y:S01]  /*4260*/  UIADD3 UR9, UR19, UR9, URZ ;  /* 0x0000000913097290 */ /* 0x000fe2000fffe03f */
[----:B------:R-:W-:-:S02]  /*4270*/  IADD3 R12, P0, R4, UR18, RZ ;  /* 0x00000012040c7c10 */ /* 0x000fc4000ff1e0ff */
[----:B------:R-:W4:Y:S03]  /*4280*/  LDL.64 R4, [UR16+0x20] ;  /* 0x00002010ff047983 */ /* 0x000f260008100a00 */
        /* <DEDUP_REMOVED lines=22> */
[----:B------:R-:W4:Y:S01]  /*43f0*/  LDL.64 R4, [UR16+0x38] ;  /* 0x00003810ff047983 */ /* 0x000f220008100a00 */
[----:B0-----:R-:W-:Y:S02]  /*4400*/  SHF.R.S32.HI R23, RZ, 0x1f, R3 ;  /* 0x0000001fff177819 */ /* 0x001fe40000011403 */
[----:B------:R-:W-:Y:S01]  /*4410*/  IADD3 R25, R25, R26, RZ ;  /* 0x0000001a19197210 */ /* 0x000fe20007ffe0ff */
[----:B------:R-:W-:Y:S01]  /*4420*/  IMAD R13, R13, R3, RZ ;  /* 0x000000030d0d7224 */ /* 0x000fe200078e02ff */
[----:B------:R-:W-:Y:S01]  /*4430*/  IADD3 R22, P0, R20, UR18, RZ ;  /* 0x0000001214167c10 */ /* 0x000fe2000ff1e0ff */
[----:B------:R-:W-:-:S04]  /*4440*/  IMAD.WIDE.U32 R24, R3, R12, R24 ;  /* 0x0000000c03187225 */ /* 0x000fc800078e0018 */
[----:B------:R-:W-:Y:S01]  /*4450*/  IMAD R13, R12, R23, R13 ;  /* 0x000000170c0d7224 */ /* 0x000fe200078e020d */
[----:B------:R-:W-:-:S03]  /*4460*/  IADD3.X R23, R21, UR9, RZ, P0, !PT ;  /* 0x0000000915177c10 */ /* 0x000fc600087fe4ff */
[----:B------:R-:W-:Y:S02]  /*4470*/  IMAD.IADD R13, R25, 0x1, R13 ;  /* 0x00000001190d7824 */ /* 0x000fe400078e020d */
[----:B------:R-:W-:Y:S01]  /*4480*/  IMAD.MOV.U32 R12, RZ, RZ, R24 ;  /* 0x000000ffff0c7224 */ /* 0x000fe200078e0018 */
[----:B-1----:R-:W-:Y:S01]  /*4490*/  IADD3 R20, P0, R22, UR18, RZ ;  /* 0x0000001216147c10 */ /* 0x002fe2000ff1e0ff */
[----:B------:R0:W5:Y:S03]  /*44a0*/  LDG.E R3, desc[UR10][R22.64] ;  /* 0x0000000a16037981 */ /* 0x000166000c1e1900 */
        /* <DEDUP_REMOVED lines=9> */
[----:B------:R-:W-:Y:S01]  /*4540*/  IADD3.X R13, R21, UR9, RZ, P0, !PT ;  /* 0x00000009150d7c10 */ /* 0x000fe200087fe4ff */
[----:B----4-:R-:W-:Y:S01]  /*4550*/  IMAD R5, R5, R27, RZ ;  /* 0x0000001b05057224 */ /* 0x010fe200078e02ff */
[----:B0-----:R-:W-:Y:S01]  /*4560*/  SHF.R.S32.HI R23, RZ, 0x1f, R27 ;  /* 0x0000001fff177819 */ /* 0x001fe2000001141b */
[----:B------:R-:W4:Y:S01]  /*4570*/  LDL.64 R24, [UR16+0x48] ;  /* 0x00004810ff187983 */ /* 0x000f220008100a00 */
[----:B------:R-:W-:-:S03]  /*4580*/  IMAD.WIDE.U32 R18, R27, R4, R18 ;  /* 0x000000041b127225 */ /* 0x000fc600078e0012 */
[----:B------:R-:W4:Y:S01]  /*4590*/  LDG.E R27, desc[UR10][R12.64] ;  /* 0x0000000a0c1b7981 */ /* 0x000f22000c1e1900 */
[----:B------:R-:W-:-:S03]  /*45a0*/  IMAD R5, R4, R23, R5 ;  /* 0x0000001704057224 */ /* 0x000fc600078e0205 */
[----:B------:R-:W4:Y:S02]  /*45b0*/  LDL.64 R22, [UR16+0x50] ;  /* 0x00005010ff167983 */ /* 0x000f240008100a00 */
[----:B------:R-:W-:Y:S02]  /*45c0*/  IADD3 R19, R19, R5, RZ ;  /* 0x0000000513137210 */ /* 0x000fe40007ffe0ff */
[----:B-----5:R-:W-:Y:S01]  /*45d0*/  SHF.R.S32.HI R5, RZ, 0x1f, R3 ;  /* 0x0000001fff057819 */ /* 0x020fe20000011403 */
        /* <DEDUP_REMOVED lines=8> */
[----:B---3--:R-:W-:Y:S01]  /*4660*/  SHF.R.S32.HI R3, RZ, 0x1f, R20 ;  /* 0x0000001fff037819 */ /* 0x008fe20000011414 */
[----:B----4-:R-:W-:Y:S02]  /*4670*/  IMAD R4, R25, R20, RZ ;  /* 0x0000001419047224 */ /* 0x010fe400078e02ff */
[----:B------:R-:W-:Y:S02]  /*4680*/  IMAD.IADD R19, R19, 0x1, R5 ;  /* 0x0000000113137824 */ /* 0x000fe400078e0205 */
[----:B------:R-:W-:Y:S02]  /*4690*/  IMAD R5, R24, R3, R4 ;  /* 0x0000000318057224 */ /* 0x000fe400078e0204 */
[----:B------:R-:W-:Y:S01]  /*46a0*/  IMAD.WIDE.U32 R18, R20, R24, R18 ;  /* 0x0000001814127225 */ /* 0x000fe200078e0012 */
[----:B------:R-:W-:-:S03]  /*46b0*/  SHF.R.S32.HI R3, RZ, 0x1f, R27 ;  /* 0x0000001fff037819 */ /* 0x000fc6000001141b */
[----:B------:R-:W-:Y:S02]  /*46c0*/  IMAD R4, R23, R27, RZ ;  /* 0x0000001b17047224 */ /* 0x000fe400078e02ff */
[----:B------:R-:W-:Y:S02]  /*46d0*/  IMAD.IADD R19, R19, 0x1, R5 ;  /* 0x0000000113137824 */ /* 0x000fe400078e0205 */
[----:B------:R-:W-:Y:S01]  /*46e0*/  IMAD R3, R22, R3, R4 ;  /* 0x0000000316037224 */ /* 0x000fe200078e0204 */
[----:B------:R-:W-:Y:S01]  /*46f0*/  IADD3 R4, P2, R12, UR18, RZ ;  /* 0x000000120c047c10 */ /* 0x000fe2000ff5e0ff */
[----:B------:R-:W-:-:S03]  /*4700*/  IMAD.WIDE.U32 R24, R27, R22, R18 ;  /* 0x000000161b187225 */ /* 0x000fc600078e0012 */
[----:B------:R-:W-:Y:S01]  /*4710*/  IADD3.X R13, R13, UR9, RZ, P2, !PT ;  /* 0x000000090d0d7c10 */ /* 0x000fe200097fe4ff */
[----:B------:R-:W-:-:S08]  /*4720*/  IMAD.IADD R25, R25, 0x1, R3 ;  /* 0x0000000119197824 */ /* 0x000fd000078e0203 */
.L_x_3592:
[----:B------:R-:W-:-:S04]  /*4730*/  ISETP.NE.U32.AND P2, PT, RZ, UR7, PT ;  /* 0x00000007ff007c0c */ /* 0x000fc8000bf45070 */
[----:B------:R-:W-:-:S13]  /*4740*/  ISETP.NE.OR.EX P0, PT, RZ, UR8, P0, P2 ;  /* 0x00000008ff007c0c */ /* 0x000fda0008705720 */
[----:B------:R-:W-:Y:S05]  /*4750*/  @!P0 BRA `(.L_x_3588) ;  /* 0x0000000000c08947 */ /* 0x000fea0003800000 */
.L_x_3589:
[----:B------:R-:W-:Y:S01]  /*4760*/  ULEA UR16, UR4, UR13, 0x3 ;  /* 0x0000000d04107291 */ /* 0x000fe2000f8e183f */
[----:B------:R-:W-:-:S05]  /*4770*/  MOV R5, R13 ;  /* 0x0000000d00057202 */ /* 0x000fca0000000f00 */
        /* <DEDUP_REMOVED lines=23> */
[----:B----4-:R-:W-:Y:S01]  /*48f0*/  IMAD R19, R19, R3, RZ ;  /* 0x0000000313137224 */ /* 0x010fe200078e02ff */
[----:B------:R-:W-:Y:S01]  /*4900*/  UIADD3 UR7, UP0, UR7, -0x4, URZ ;  /* 0xfffffffc07077890 */ /* 0x000fe2000ff1e03f */
[----:B------:R-:W-:-:S04]  /*4910*/  IMAD.WIDE.U32 R24, R3, R18, R24 ;  /* 0x0000001203187225 */ /* 0x000fc800078e0018 */
[----:B------:R-:W-:Y:S01]  /*4920*/  IMAD R19, R18, R27, R19 ;  /* 0x0000001b12137224 */ /* 0x000fe200078e0213 */
[----:B------:R-:W-:Y:S01]  /*4930*/  SHF.R.S32.HI R3, RZ, 0x1f, R4 ;  /* 0x0000001fff037819 */ /* 0x000fe20000011404 */
[----:B------:R-:W-:Y:S01]  /*4940*/  IMAD R18, R21, R4, RZ ;  /* 0x0000000415127224 */ /* 0x000fe200078e02ff */
[----:B------:R-:W-:Y:S01]  /*4950*/  UIADD3.X UR8, UR8, -0x1, URZ, UP0, !UPT ;  /* 0xffffffff08087890 */ /* 0x000fe200087fe43f */
[----:B------:R-:W-:Y:S01]  /*4960*/  IMAD.IADD R25, R25, 0x1, R19 ;  /* 0x0000000119197824 */ /* 0x000fe200078e0213 */
[----:B------:R-:W-:Y:S01]  /*4970*/  ISETP.NE.U32.AND P0, PT, RZ, UR7, PT ;  /* 0x00000007ff007c0c */ /* 0x000fe2000bf05070 */
[----:B------:R-:W-:Y:S02]  /*4980*/  IMAD R3, R20, R3, R18 ;  /* 0x0000000314037224 */ /* 0x000fe400078e0212 */
[----:B------:R-:W-:Y:S01]  /*4990*/  IMAD.WIDE.U32 R20, R4, R20, R24 ;  /* 0x0000001404147225 */ /* 0x000fe200078e0018 */
[----:B------:R-:W-:-:S03]  /*49a0*/  ISETP.NE.AND.EX P0, PT, RZ, UR8, PT, P0 ;  /* 0x00000008ff007c0c */ /* 0x000fc6000bf05300 */
        /* <DEDUP_REMOVED lines=8> */
[----:B------:R-:W-:Y:S02]  /*4a30*/  IADD3.X R13, R13, UR9, RZ, P2, !PT ;  /* 0x000000090d0d7c10 */ /* 0x000fe400097fe4ff */
[----:B------:R-:W-:Y:S01]  /*4a40*/  IADD3 R25, R25, R3, RZ ;  /* 0x0000000319197210 */ /* 0x000fe20007ffe0ff */
[----:B------:R-:W-:Y:S06]  /*4a50*/  @P0 BRA `(.L_x_3589) ;  /* 0xfffffffc00400947 */ /* 0x000fec000383ffff */
.L_x_3588:
        /* <DEDUP_REMOVED lines=39> */
[----:B------:R-:W2:Y:S03]  /*4cd0*/  LDL.64 R4, [UR16+0x20] ;  /* 0x00002010ff047983 */ /* 0x000ea60008100a00 */
[----:B------:R-:W-:Y:S01]  /*4ce0*/  @P0 LEA.HI.X R17, R11, R13, R10, 0x2, P2 ;  /* 0x0000000d0b110211 */ /* 0x000fe200010f140a */
[----:B------:R-:W3:Y:S04]  /*4cf0*/  LDG.E R3, desc[UR10][R12.64] ;  /* 0x0000000a0c037981 */ /* 0x000ee8000c1e1900 */
[----:B------:R-:W4:Y:S04]  /*4d00*/  @P0 LDL.64 R10, [UR16+0x28] ;  /* 0x00002810ff0a0983 */ /* 0x000f280008100a00 */
        /* <DEDUP_REMOVED lines=12> */
.L_x_3587:
[----:B------:R-:W-:Y:S05]  /*4dd0*/  BSYNC B0 ;  /* 0x0000000000007941 */ /* 0x000fea0003800000 */
.L_x_3586:
[----:B------:R-:W-:Y:S01]  /*4de0*/  VIADD R3, R0, 0x180 ;  /* 0x0000018000037836 */ /* 0x000fe20000000000 */
        /* <DEDUP_REMOVED lines=44> */
.L_x_3598:
[----:B------:R-:W-:Y:S01]  /*50b0*/  ULEA UR16, UR4, UR13, 0x3 ;  /* 0x0000000d04107291 */ /* 0x000fe2000f8e183f */
[----:B------:R-:W-:-:S06]  /*50c0*/  IMAD.MOV.U32 R5, RZ, RZ, R15 ;  /* 0x000000ffff057224 */ /* 0x000fcc00078e000f */
        /* <DEDUP_REMOVED lines=156> */
.L_x_3597:
[----:B------:R-:W-:-:S04]  /*5a90*/  UISETP.GT.U32.AND UP0, UPT, UR7, 0x4, UPT ;  /* 0x000000040700788c */ /* 0x000fc8000bf04070 */
[----:B------:R-:W-:-:S06]  /*5aa0*/  UISETP.GT.AND.EX UP0, UPT, UR8, URZ, UPT, UP0 ;  /* 0x0000003f0800728c */ /* 0x000fcc000bf04300 */
[----:B------:R-:W-:-:S13]  /*5ab0*/  PLOP3.LUT P2, PT, PT, PT, UP0, 0x80, 0x0 ;  /* 0x000000000000781c */ /* 0x000fda0003f4f008 */
[----:B------:R-:W-:Y:S05]  /*5ac0*/  @!P2 BRA `(.L_x_3599) ;  /* 0x00000004004ca947 */ /* 0x000fea0003800000 */
[----:B------:R-:W-:Y:S01]  /*5ad0*/  ULEA UR16, UR4, UR13, 0x3 ;  /* 0x0000000d04107291 */ /* 0x000fe2000f8e183f */
[----:B------:R-:W-:Y:S01]  /*5ae0*/  MOV R5, R15 ;  /* 0x0000000f00057202 */ /* 0x000fe20000000f00 */
[----:B------:R-:W-:-:S04]  /*5af0*/  UIMAD.WIDE.U32 UR18, UR14, 0x4, URZ ;  /* 0x000000040e1278a5 */ /* 0x000fc8000f8e003f */
[----:B------:R-:W2:Y:S01]  /*5b00*/  LDG.E R29, desc[UR10][R4.64] ;  /* 0x0000000a041d7981 */ /* 0x000ea2000c1e1900 */
[----:B------:R-:W-:-:S03]  /*5b10*/  USHF.L.U32 UR9, UR15, 0x2, URZ ;  /* 0x000000020f097899 */ /* 0x000fc6000800063f */
[----:B------:R-:W3:Y:S01]  /*5b20*/  LDL.64 R18, [UR16+0x18] ;  /* 0x00001810ff127983 */ /* 0x000ee20008100a00 */
[----:B------:R-:W-:Y:S01]  /*5b30*/  UIADD3 UR9, UR19, UR9, URZ ;  /* 0x0000000913097290 */ /* 0x000fe2000fffe03f */
[----:B------:R-:W-:Y:S02]  /*5b40*/  IADD3 R14, P0, R4, UR18, RZ ;  /* 0x00000012040e7c10 */ /* 0x000fe4000ff1e0ff */
        /* <DEDUP_REMOVED lines=75> */
.L_x_3599:
[----:B------:R-:W-:-:S04]  /*6000*/  ISETP.NE.U32.AND P2, PT, RZ, UR7, PT ;  /* 0x00000007ff007c0c */ /* 0x000fc8000bf45070 */
[----:B------:R-:W-:-:S13]  /*6010*/  ISETP.NE.OR.EX P0, PT, RZ, UR8, P0, P2 ;  /* 0x00000008ff007c0c */ /* 0x000fda0008705720 */
[----:B------:R-:W-:Y:S05]  /*6020*/  @!P0 BRA `(.L_x_3595) ;  /* 0x0000000000c08947 */ /* 0x000fea0003800000 */
.L_x_3596:
        /* <DEDUP_REMOVED lines=30> */
[----:B------:R-:W-:Y:S01]  /*6210*/  UIADD3.X UR8, UR8, -0x1, URZ, UP0, !UPT ;  /* 0xffffffff08087890 */ /* 0x000fe200087fe43f */
[----:B------:R-:W-:Y:S02]  /*6220*/  IMAD R18, R21, R4, RZ ;  /* 0x0000000415127224 */ /* 0x000fe400078e02ff */
[----:B------:R-:W-:Y:S02]  /*6230*/  IADD3 R25, R25, R19, RZ ;  /* 0x0000001319197210 */ /* 0x000fe40007ffe0ff */
        /* <DEDUP_REMOVED lines=15> */
.L_x_3595:
        /* <DEDUP_REMOVED lines=55> */
.L_x_3594:
[----:B------:R-:W-:Y:S05]  /*66a0*/  BSYNC B0 ;  /* 0x0000000000007941 */ /* 0x000fea0003800000 */
.L_x_3593:
[----:B------:R-:W0:Y:S01]  /*66b0*/  @!P1 LDC.64 R4, c[0x0][0x280] ;  /* 0x0000a000ff049b82 */ /* 0x000e220000000a00 */
[----:B------:R-:W-:Y:S01]  /*66c0*/  IMAD.U32 R3, RZ, RZ, UR12 ;  /* 0x0000000cff037e24 */ /* 0x000fe2000f8e00ff */
[----:B------:R-:W-:Y:S04]  /*66d0*/  BSSY B0, `(.L_x_3600) ;  /* 0x0000013000007945 */ /* 0x000fe80003800000 */
[----:B------:R-:W-:Y:S01]  /*66e0*/  @!P1 LEA R3, R3, R0, 0x9 ;  /* 0x0000000003039211 */ /* 0x000fe200078e48ff */
[----:B------:R-:W-:-:S05]  /*66f0*/  @!P1 IMAD.MOV.U32 R0, RZ, RZ, R2 ;  /* 0x000000ffff009224 */ /* 0x000fca00078e0002 */
[----:B------:R-:W-:Y:S01]  /*6700*/  ISETP.GE.AND P0, PT, R0, UR6, PT ;  /* 0x0000000600007c0c */ /* 0x000fe2000bf06270 */
[----:B0-----:R-:W-:-:S05]  /*6710*/  @!P1 IMAD.WIDE.U32 R2, R3, 0x8, R4 ;  /* 0x0000000803029825 */ /* 0x001fca00078e0004 */
[----:B------:R0:W-:Y:S07]  /*6720*/  @!P1 STG.E.64 desc[UR10][R2.64], R6 ;  /* 0x0000000602009986 */ /* 0x0001ee000c101b0a */
[----:B------:R-:W-:Y:S05]  /*6730*/  @P0 BRA `(.L_x_3601) ;  /* 0x0000000000300947 */ /* 0x000fea0003800000 */
[----:B------:R-:W-:Y:S01]  /*6740*/  IMAD.U32 R5, RZ, RZ, UR12 ;  /* 0x0000000cff057e24 */ /* 0x000fe2000f8e00ff */
[----:B0-----:R-:W0:Y:S01]  /*6750*/  LDC.64 R2, c[0x0][0x280] ;  /* 0x0000a000ff027b82 */ /* 0x001e220000000a00 */
[----:B------:R-:W-:Y:S02]  /*6760*/  IMAD.U32 R7, RZ, RZ, UR12 ;  /* 0x0000000cff077e24 */ /* 0x000fe4000f8e00ff */
[----:B------:R-:W-:Y:S01]  /*6770*/  IMAD R5, R5, 0x200, R0 ;  /* 0x0000020005057824 */ /* 0x000fe200078e0200 */
[----:B------:R-:W-:-:S04]  /*6780*/  IADD3 R0, R0, 0x80, RZ ;  /* 0x0000008000007810 */ /* 0x000fc80007ffe0ff */
[----:B------:R-:W-:-:S13]  /*6790*/  ISETP.GE.AND P0, PT, R0, UR6, PT ;  /* 0x0000000600007c0c */ /* 0x000fda000bf06270 */
[----:B------:R-:W-:Y:S02]  /*67a0*/  @!P0 IMAD R7, R7, 0x200, R0 ;  /* 0x0000020007078824 */ /* 0x000fe400078e0200 */
[----:B------:R-:W-:Y:S02]  /*67b0*/  @!P0 VIADD R0, R0, 0x80 ;  /* 0x0000008000008836 */ /* 0x000fe40000000000 */
[----:B0-----:R-:W-:-:S04]  /*67c0*/  IMAD.WIDE.U32 R4, R5, 0x8, R2 ;  /* 0x0000000805047825 */ /* 0x001fc800078e0002 */
[----:B------:R-:W-:Y:S01]  /*67d0*/  @!P0 IMAD.WIDE.U32 R2, R7, 0x8, R2 ;  /* 0x0000000807028825 */ /* 0x000fe200078e0002 */
[----:B------:R1:W-:Y:S04]  /*67e0*/  STG.E.64 desc[UR10][R4.64], R8 ;  /* 0x0000000804007986 */ /* 0x0003e8000c101b0a */
[----:B------:R1:W-:Y:S02]  /*67f0*/  @!P0 STG.E.64 desc[UR10][R2.64], R10 ;  /* 0x0000000a02008986 */ /* 0x0003e4000c101b0a */
.L_x_3601:
[----:B------:R-:W-:Y:S05]  /*6800*/  BSYNC B0 ;  /* 0x0000000000007941 */ /* 0x000fea0003800000 */
.L_x_3600:
[----:B------:R-:W-:-:S13]  /*6810*/  ISETP.GE.AND P0, PT, R0, UR6, PT ;  /* 0x0000000600007c0c */ /* 0x000fda000bf06270 */
[----:B------:R-:W-:Y:S05]  /*6820*/  @P0 EXIT ;  /* 0x000000000000094d */ /* 0x000fea0003800000 */
[----:B01----:R-:W0:Y:S01]  /*6830*/  LDC.64 R2, c[0x0][0x280] ;  /* 0x0000a000ff027b82 */ /* 0x003e220000000a00 */
[----:B------:R-:W-:-:S05]  /*6840*/  MOV R5, UR12 ;  /* 0x0000000c00057c02 */ /* 0x000fca0008000f00 */
[----:B------:R-:W-:-:S04]  /*6850*/  IMAD R5, R5, 0x200, R0 ;  /* 0x0000020005057824 */ /* 0x000fc800078e0200 */
[----:B0-----:R-:W-:-:S05]  /*6860*/  IMAD.WIDE.U32 R2, R5, 0x8, R2 ;  /* 0x0000000805027825 */ /* 0x001fca00078e0002 */
[----:B------:R-:W-:Y:S01]  /*6870*/  STG.E.64 desc[UR10][R2.64], R24 ;  /* 0x0000001802007986 */ /* 0x000fe2000c101b0a */
[----:B------:R-:W-:Y:S05]  /*6880*/  EXIT ;  /* 0x000000000000794d */ /* 0x000fea0003800000 */
.L_x_3602:
        /* <DEDUP_REMOVED lines=15> */
.L_x_3966:


//--------------------- .text._ZN2at6native29vectorized_elementwise_kernelILi2EZZNS0_61_GLOBAL__N__ae8afa13_23_FlattenIndicesKernel_cu_1520ed90_309421_flatten_indices_implINS2_18CUDAKernelLauncherEiLl8EEENS_6TensorERKS5_N3c108ArrayRefIlEEENKUlvE0_clEvEUllE_St5arrayIPcLm2EEEEviT0_T1_ --------------------------
	.section	.text._ZN2at6native29vectorized_elementwise_kernelILi2EZZNS0_61_GLOBAL__N__ae8afa13_23_FlattenIndicesKernel_cu_1520ed90_309421_flatten_indices_implINS2_18CUDAKernelLauncherEiLl8EEENS_6TensorERKS5_N3c108ArrayRefIlEEENKUlvE0_clEvEUllE_St5arrayIPcLm2EEEEviT0_T1_,"ax",@progbits
	.align	128
        .global         _ZN2at6native29vectorized_elementwise_kernelILi2EZZNS0_61_GLOBAL__N__ae8afa13_23_FlattenIndicesKernel_cu_1520ed90_309421_flatten_indices_implINS2_18CUDAKernelLauncherEiLl8EEENS_6TensorERKS5_N3c108ArrayRefIlEEENKUlvE0_clEvEUllE_St5arrayIPcLm2EEEEviT0_T1_
        .type           _ZN2at6native29vectorized_elementwise_kernelILi2EZZNS0_61_GLOBAL__N__ae8afa13_23_FlattenIndicesKernel_cu_1520ed90_309421_flatten_indices_implINS2_18CUDAKernelLauncherEiLl8EEENS_6TensorERKS5_N3c108ArrayRefIlEEENKUlvE0_clEvEUllE_St5arrayIPcLm2EEEEviT0_T1_,@function
        .size           _ZN2at6native29vectorized_elementwise_kernelILi2EZZNS0_61_GLOBAL__N__ae8afa13_23_FlattenIndicesKernel_cu_1520ed90_309421_flatten_indices_implINS2_18CUDAKernelLauncherEiLl8EEENS_6TensorERKS5_N3c108ArrayRefIlEEENKUlvE0_clEvEUllE_St5arrayIPcLm2EEEEviT0_T1_,(.L_x_3967 - _ZN2at6native29vectorized_elementwise_kernelILi2EZZNS0_61_GLOBAL__N__ae8afa13_23_FlattenIndicesKernel_cu_1520ed90_309421_flatten_indices_implINS2_18CUDAKernelLauncherEiLl8EEENS_6TensorERKS5_N3c108ArrayRefIlEEENKUlvE0_clEvEUllE_St5arrayIPcLm2EEEEviT0_T1_)
        .other          _ZN2at6native29vectorized_elementwise_kernelILi2EZZNS0_61_GLOBAL__N__ae8afa13_23_FlattenIndicesKernel_cu_1520ed90_309421_flatten_indices_implINS2_18CUDAKernelLauncherEiLl8EEENS_6TensorERKS5_N3c108ArrayRefIlEEENKUlvE0_clEvEUllE_St5arrayIPcLm2EEEEviT0_T1_,@"STO_CUDA_ENTRY STV_DEFAULT"
_ZN2at6native29vectorized_elementwise_kernelILi2EZZNS0_61_GLOBAL__N__ae8afa13_23_FlattenIndicesKernel_cu_1520ed90_309421_flatten_indices_implINS2_18CUDAKernelLauncherEiLl8EEENS_6TensorERKS5_N3c108ArrayRefIlEEENKUlvE0_clEvEUllE_St5arrayIPcLm2EEEEviT0_T1_:
.text._ZN2at6native29vectorized_elementwise_kernelILi2EZZNS0_61_GLOBAL__N__ae8afa13_23_FlattenIndicesKernel_cu_1520ed90_309421_flatten_indices_implINS2_18CUDAKernelLauncherEiLl8EEENS_6TensorERKS5_N3c108ArrayRefIlEEENKUlvE0_clEvEUllE_St5arrayIPcLm2EEEEviT0_T1_:
[----:B------:R-:W0:Y:S08]  /*0000*/  LDC R1, c[0x0][0x28] ;  /* 0x00000a00ff017b82 */ /* 0x000e300000000800 */
[----:B------:R-:W1:Y:S01]  /*0010*/  S2UR UR8, SR_CTAID.X ;  /* 0x00000000000879c3 */ /* 0x000e620000002500 */
[----:B------:R-:W-:Y:S01]  /*0020*/  ULDC UR4, c[0x0][0x210] ;  /* 0x0000840000047ab9 */ /* 0x000fe20000000800 */
[----:B0-----:R-:W-:Y:S01]  /*0030*/  VIADD R1, R1, 0xffffff98 ;  /* 0xffffff9801017836 */ /* 0x001fe20000000000 */
[----:B------:R-:W-:-:S04]  /*0040*/  ULDC.64 UR6, c[0x0][0x208] ;  /* 0x0000820000067ab9 */ /* 0x000fc80000000a00 */
        /* <DEDUP_REMOVED lines=14> */
[----:B------:R-:W3:Y:S01]  /*0130*/  LDC.64 R4, c[0x0][0x220] ;  /* 0x00008800ff047b82 */ /* 0x000ee20000000a00 */
[----:B-1----:R1:W-:Y:S07]  /*0140*/  STL.64 [R1+0x10], R6 ;  /* 0x0000100601007387 */ /* 0x0023ee0000100a00 */
[----:B------:R-:W4:Y:S01]  /*0150*/  LDC.64 R26, c[0x0][0x238] ;  /* 0x00008e00ff1a7b82 */ /* 0x000f220000000a00 */
[----:B0-----:R-:W-:-:S07]  /*0160*/  IMAD.WIDE.U32 R32, R3, 0x10, R32 ;  /* 0x0000001003207825 */ /* 0x001fce00078e0020 */
[----:B------:R-:W0:Y:S01]  /*0170*/  LDC.64 R2, c[0x0][0x218] ;  /* 0x00008600ff027b82 */ /* 0x000e220000000a00 */
[----:B--2---:R2:W-:Y:S04]  /*0180*/  STL.64 [R1+0x18], R24 ;  /* 0x0000181801007387 */ /* 0x0045e80000100a00 */
[----:B------:R-:W5:Y:S03]  /*0190*/  LDG.E.128 R8, desc[UR6][R32.64] ;  /* 0x0000000620087981 */ /* 0x000f66000c1e1d00 */
[----:B------:R-:W1:Y:S01]  /*01a0*/  LDC.64 R28, c[0x0][0x240] ;  /* 0x00009000ff1c7b82 */ /* 0x000e620000000a00 */
[----:B------:R-:W5:Y:S04]  /*01b0*/  LDG.E.128 R12, desc[UR6][R32.64+0x800] ;  /* 0x00080006200c7981 */ /* 0x000f68000c1e1d00 */
[----:B------:R-:W5:Y:S03]  /*01c0*/  LDG.E.128 R16, desc[UR6][R32.64+0x1000] ;  /* 0x0010000620107981 */ /* 0x000f66000c1e1d00 */
[----:B------:R-:W2:Y:S01]  /*01d0*/  LDC.64 R30, c[0x0][0x248] ;  /* 0x00009200ff1e7b82 */ /* 0x000ea20000000a00 */
[----:B------:R4:W5:Y:S01]  /*01e0*/  LDG.E.128 R20, desc[UR6][R32.64+0x1800] ;  /* 0x0018000620147981 */ /* 0x000962000c1e1d00 */
[----:B------:R-:W-:-:S03]  /*01f0*/  IMAD.MOV.U32 R0, RZ, RZ, RZ ;  /* 0x000000ffff007224 */ /* 0x000fc600078e00ff */
[----:B---3--:R3:W-:Y:S03]  /*0200*/  STL.64 [R1+0x8], R4 ;  /* 0x0000080401007387 */ /* 0x0087e60000100a00 */
[----:B------:R-:W3:Y:S01]  /*0210*/  LDC.64 R34, c[0x0][0x258] ;  /* 0x00009600ff227b82 */ /* 0x000ee20000000a00 */
[----:B0-----:R0:W-:Y:S04]  /*0220*/  STL.64 [R1], R2 ;  /* 0x0000000201007387 */ /* 0x0011e80000100a00 */
[----:B----4-:R-:W-:Y:S03]  /*0230*/  STL.64 [R1+0x20], R26 ;  /* 0x0000201a01007387 */ /* 0x010fe60000100a00 */
[----:B------:R-:W4:Y:S01]  /*0240*/  LDC.64 R32, c[0x0][0x250] ;  /* 0x00009400ff207b82 */ /* 0x000f220000000a00 */
[----:B-1----:R-:W-:Y:S07]  /*0250*/  STL.64 [R1+0x28], R28 ;  /* 0x0000281c01007387 */ /* 0x002fee0000100a00 */
[----:B------:R-:W1:Y:S01]  /*0260*/  LDC.64 R6, c[0x0][0x260] ;  /* 0x00009800ff067b82 */ /* 0x000e620000000a00 */
[----:B--2---:R-:W-:Y:S07]  /*0270*/  STL.64 [R1+0x30], R30 ;  /* 0x0000301e01007387 */ /* 0x004fee0000100a00 */
[----:B------:R-:W2:Y:S01]  /*0280*/  LDC.64 R36, c[0x0][0x268] ;  /* 0x00009a00ff247b82 */ /* 0x000ea20000000a00 */
[----:B---3--:R-:W-:Y:S07]  /*0290*/  STL.64 [R1+0x40], R34 ;  /* 0x0000402201007387 */ /* 0x008fee0000100a00 */
[----:B------:R-:W3:Y:S01]  /*02a0*/  LDC.64 R24, c[0x0][0x278] ;  /* 0x00009e00ff187b82 */ /* 0x000ee20000000a00 */
[----:B----4-:R-:W-:Y:S07]  /*02b0*/  STL.64 [R1+0x38], R32 ;  /* 0x0000382001007387 */ /* 0x010fee0000100a00 */
[----:B------:R-:W4:Y:S01]  /*02c0*/  LDC.64 R4, c[0x0][0x228] ;  /* 0x00008a00ff047b82 */ /* 0x000f220000000a00 */
[----:B-1----:R-:W-:Y:S07]  /*02d0*/  STL.64 [R1+0x48], R6 ;  /* 0x0000480601007387 */ /* 0x002fee0000100a00 */
[----:B0-----:R-:W0:Y:S01]  /*02e0*/  LDC.64 R2, c[0x0][0x270] ;  /* 0x00009c00ff027b82 */ /* 0x001e220000000a00 */
[----:B--2---:R-:W-:Y:S04]  /*02f0*/  STL.64 [R1+0x50], R36 ;  /* 0x0000502401007387 */ /* 0x004fe80000100a00 */
[----:B---3--:R-:W-:Y:S01]  /*0300*/  STL.64 [R1+0x60], R24 ;  /* 0x0000601801007387 */ /* 0x008fe20000100a00 */
[----:B----4-:R-:W-:-:S04]  /*0310*/  ISETP.GE.U32.AND P1, PT, R4, 0x1, PT ;  /* 0x000000010400780c */ /* 0x010fc80003f26070 */
[----:B------:R-:W-:Y:S01]  /*0320*/  ISETP.GE.AND.EX P1, PT, R5, RZ, PT, P1 ;  /* 0x000000ff0500720c */ /* 0x000fe20003f26310 */
[----:B0-----:R0:W-:Y:S02]  /*0330*/  STL.64 [R1+0x58], R2 ;  /* 0x0000580201007387 */ /* 0x0011e40000100a00 */
[----:B0-----:R-:W-:-:S10]  /*0340*/  IMAD.MOV.U32 R3, RZ, RZ, RZ ;  /* 0x000000ffff037224 */ /* 0x001fd400078e00ff */
[----:B------:R-:W-:Y:S05]  /*0350*/  @!P1 BRA `(.L_x_3604) ;  /* 0x00000018000c9947 */ /* 0x000fea0003800000 */
[----:B------:R-:W-:Y:S01]  /*0360*/  MOV R2, 0xffffffff ;  /* 0xffffffff00027802 */ /* 0x000fe20000000f00 */
[----:B------:R-:W-:Y:S01]  /*0370*/  IMAD.MOV.U32 R3, RZ, RZ, -0x1 ;  /* 0xffffffffff037424 */ /* 0x000fe200078e00ff */
[----:B------:R-:W-:Y:S01]  /*0380*/  UMOV UR4, URZ ;  /* 0x0000003f00047c82 */ /* 0x000fe20008000000 */
[----:B------:R-:W-:Y:S01]  /*0390*/  UMOV UR5, URZ ;  /* 0x0000003f00057c82 */ /* 0x000fe20008000000 */
[----:B------:R-:W-:Y:S01]  /*03a0*/  ULDC.64 UR14, c[0x0][0x270] ;  /* 0x00009c00000e7ab9 */ /* 0x000fe20000000a00 */
[C---:B------:R-:W-:Y:S01]  /*03b0*/  IMAD.WIDE.U32 R2, R4.reuse, 0x1, R2 ;  /* 0x0000000104027825 */ /* 0x040fe200078e0002 */
[----:B------:R-:W-:Y:S01]  /*03c0*/  HFMA2.MMA R0, -RZ, RZ, 0, 0 ;  /* 0x00000000ff007435 */ /* 0x000fe200000001ff */
[----:B------:R-:W-:Y:S02]  /*03d0*/  LOP3.LUT R7, R4, 0x3, RZ, 0xc0, !PT ;  /* 0x0000000304077812 */ /* 0x000fe400078ec0ff */
        /* <DEDUP_REMOVED lines=27> */
[----:B------:R-:W-:-:S13]  /*0590*/  PLOP3.LUT P0, PT, PT, PT, PT, 0x8, 0x0 ;  /* 0x000000000000781c */ /* 0x000fda0003f0e170 */
.L_x_3608:
[----:B------:R-:W-:Y:S01]  /*05a0*/  ULEA UR12, UR4, UR13, 0x3 ;  /* 0x0000000d040c7291 */ /* 0x000fe2000f8e183f */
[----:B------:R-:W-:-:S05]  /*05b0*/  MOV R6, R2 ;  /* 0x0000000200067202 */ /* 0x000fca0000000f00 */
[----:B------:R-:W2:Y:S04]  /*05c0*/  LDG.E R29, desc[UR6][R6.64] ;  /* 0x00000006061d7981 */ /* 0x000ea8000c1e1900 */
[----:B------:R-:W3:Y:S01]  /*05d0*/  LDL.64 R24, [UR12+0x18] ;  /* 0x0000180cff187983 */ /* 0x000ee20008100a00 */
[----:B------:R-:W-:Y:S01]  /*05e0*/  IMAD.MOV.U32 R26, RZ, RZ, R0 ;  /* 0x000000ffff1a7224 */ /* 0x000fe200078e0000 */
[----:B------:R-:W-:Y:S01]  /*05f0*/  IADD3 R2, P2, R2, UR10, RZ ;  /* 0x0000000a02027c10 */ /* 0x000fe2000ff5e0ff */
[----:B------:R-:W-:-:S03]  /*0600*/  IMAD.MOV.U32 R27, RZ, RZ, R3 ;  /* 0x000000ffff1b7224 */ /* 0x000fc600078e0003 */
[----:B------:R-:W-:Y:S02]  /*0610*/  IADD3.X R3, R7, UR9, RZ, P2, !PT ;  /* 0x0000000907037c10 */ /* 0x000fe400097fe4ff */
[----:B--2---:R-:W-:Y:S01]  /*0620*/  SHF.R.S32.HI R31, RZ, 0x1f, R29 ;  /* 0x0000001fff1f7819 */ /* 0x004fe2000001141d */
[----:B---3--:R-:W-:-:S04]  /*0630*/  IMAD.WIDE.U32 R26, R29, R24, R26 ;  /* 0x000000181d1a7225 */ /* 0x008fc800078e001a */
[----:B------:R-:W-:-:S04]  /*0640*/  IMAD R29, R25, R29, RZ ;  /* 0x0000001d191d7224 */ /* 0x000fc800078e02ff */
[----:B------:R-:W-:Y:S02]  /*0650*/  IMAD R31, R24, R31, R29 ;  /* 0x0000001f181f7224 */ /* 0x000fe400078e021d */
[----:B------:R-:W2:Y:S04]  /*0660*/  LDG.E R29, desc[UR6][R2.64] ;  /* 0x00000006021d7981 */ /* 0x000ea8000c1e1900 */
[----:B------:R-:W3:Y:S01]  /*0670*/  LDL.64 R24, [UR12+0x20] ;  /* 0x0000200cff187983 */ /* 0x000ee20008100a00 */
[----:B------:R-:W-:Y:S02]  /*0680*/  IADD3 R27, R27, R31, RZ ;  /* 0x0000001f1b1b7210 */ /* 0x000fe40007ffe0ff */
[----:B------:R-:W-:-:S04]  /*0690*/  IADD3 R6, P2, R2, UR10, RZ ;  /* 0x0000000a02067c10 */ /* 0x000fc8000ff5e0ff */
[----:B------:R-:W-:Y:S02]  /*06a0*/  IADD3.X R7, R3, UR9, RZ, P2, !PT ;  /* 0x0000000903077c10 */ /* 0x000fe400097fe4ff */
[----:B--2---:R-:W-:Y:S01]  /*06b0*/  SHF.R.S32.HI R31, RZ, 0x1f, R29 ;  /* 0x0000001fff1f7819 */ /* 0x004fe2000001141d */
[----:B---3--:R-:W-:-:S04]  /*06c0*/  IMAD.WIDE.U32 R26, R29, R24, R26 ;  /* 0x000000181d1a7225 */ /* 0x008fc800078e001a */
[----:B------:R-:W-:-:S04]  /*06d0*/  IMAD R29, R25, R29, RZ ;  /* 0x0000001d191d7224 */ /* 0x000fc800078e02ff */
[----:B------:R-:W-:Y:S02]  /*06e0*/  IMAD R31, R24, R31, R29 ;  /* 0x0000001f181f7224 */ /* 0x000fe400078e021d */
[----:B------:R-:W2:Y:S04]  /*06f0*/  LDG.E R29, desc[UR6][R6.64] ;  /* 0x00000006061d7981 */ /* 0x000ea8000c1e1900 */
[----:B------:R-:W3:Y:S01]  /*0700*/  LDL.64 R24, [UR12+0x28] ;  /* 0x0000280cff187983 */ /* 0x000ee20008100a00 */
[----:B------:R-:W-:Y:S01]  /*0710*/  IMAD.IADD R27, R27, 0x1, R31 ;  /* 0x000000011b1b7824 */ /* 0x000fe200078e021f */
        /* <DEDUP_REMOVED lines=92> */
[----:B------:R-:W4:Y:S01]  /*0ce0*/  LDL.64 R6, [UR12+0x80] ;  /* 0x0000800cff067983 */ /* 0x000f220008100a00 */
[----:B--2---:R-:W-:Y:S01]  /*0cf0*/  SHF.R.S32.HI R31, RZ, 0x1f, R29 ;  /* 0x0000001fff1f7819 */ /* 0x004fe2000001141d */
[----:B---3--:R-:W-:-:S04]  /*0d00*/  IMAD.WIDE.U32 R26, R29, R24, R26 ;  /* 0x000000181d1a7225 */ /* 0x008fc800078e001a */
[----:B------:R-:W-:-:S04]  /*0d10*/  IMAD R29, R25, R29, RZ ;  /* 0x0000001d191d7224 */ /* 0x000fc800078e02ff */
[----:B------:R-:W-:Y:S02]  /*0d20*/  IMAD R31, R24, R31, R29 ;  /* 0x0000001f181f7224 */ /* 0x000fe400078e021d */
[----:B------:R-:W4:Y:S03]  /*0d30*/  LDG.E R29, desc[UR6][R2.64] ;  /* 0x00000006021d7981 */ /* 0x000f26000c1e1900 */
[----:B------:R-:W-:Y:S02]  /*0d40*/  IADD3 R27, R27, R31, RZ ;  /* 0x0000001f1b1b7210 */ /* 0x000fe40007ffe0ff */
[----:B------:R-:W-:-:S04]  /*0d50*/  IADD3 R24, P2, R2, UR10, RZ ;  /* 0x0000000a02187c10 */ /* 0x000fc8000ff5e0ff */
[----:B------:R-:W-:Y:S02]  /*0d60*/  IADD3.X R25, R3, UR9, RZ, P2, !PT ;  /* 0x0000000903197c10 */ /* 0x000fe400097fe4ff */
[----:B------:R-:W2:Y:S01]  /*0d70*/  LDL.64 R2, [UR12+0x88] ;  /* 0x0000880cff027983 */ /* 0x000ea20008100a00 */
[----:B----4-:R-:W-:Y:S01]  /*0d80*/  IMAD.WIDE.U32 R26, R29, R6, R26 ;  /* 0x000000061d1a7225 */ /* 0x010fe200078e001a */
[----:B------:R-:W-:-:S03]  /*0d90*/  SHF.R.S32.HI R31, RZ, 0x1f, R29 ;  /* 0x0000001fff1f7819 */ /* 0x000fc6000001141d */
[----:B------:R-:W-:-:S04]  /*0da0*/  IMAD R29, R7, R29, RZ ;  /* 0x0000001d071d7224 */ /* 0x000fc800078e02ff */
[----:B------:R-:W-:Y:S02]  /*0db0*/  IMAD R31, R6, R31, R29 ;  /* 0x0000001f061f7224 */ /* 0x000fe400078e021d */
[----:B------:R-:W2:Y:S02]  /*0dc0*/  LDG.E R29, desc[UR6][R24.64] ;  /* 0x00000006181d7981 */ /* 0x000ea4000c1e1900 */
[----:B------:R-:W-:Y:S01]  /*0dd0*/  IMAD.IADD R27, R27, 0x1, R31 ;  /* 0x000000011b1b7824 */ /* 0x000fe200078e021f */
[----:B------:R-:W-:-:S04]  /*0de0*/  IADD3 R6, P2, R24, UR10, RZ ;  /* 0x0000000a18067c10 */ /* 0x000fc8000ff5e0ff */
[----:B------:R-:W-:Y:S01]  /*0df0*/  IADD3.X R7, R25, UR9, RZ, P2, !PT ;  /* 0x0000000919077c10 */ /* 0x000fe200097fe4ff */
[----:B--2---:R-:W-:Y:S01]  /*0e00*/  IMAD.WIDE.U32 R26, R29, R2, R26 ;  /* 0x000000021d1a7225 */ /* 0x004fe200078e001a */
[----:B------:R-:W-:-:S03]  /*0e10*/  SHF.R.S32.HI R31, RZ, 0x1f, R29 ;  /* 0x0000001fff1f7819 */ /* 0x000fc6000001141d */
[----:B------:R-:W-:-:S04]  /*0e20*/  IMAD R29, R3, R29, RZ ;  /* 0x0000001d031d7224 */ /* 0x000fc800078e02ff */
[----:B------:R-:W-:Y:S02]  /*0e30*/  IMAD R31, R2, R31, R29 ;  /* 0x0000001f021f7224 */ /* 0x000fe400078e021d */
[----:B------:R-:W2:Y:S04]  /*0e40*/  LDG.E R29, desc[UR6][R6.64] ;  /* 0x00000006061d7981 */ /* 0x000ea8000c1e1900 */
[----:B------:R-:W2:Y:S01]  /*0e50*/  LDL.64 R2, [UR12+0x90] ;  /* 0x0000900cff027983 */ /* 0x000ea20008100a00 */
[----:B------:R-:W-:Y:S01]  /*0e60*/  IADD3 R4, P2, R4, -0x10, RZ ;  /* 0xfffffff004047810 */ /* 0x000fe20007f5e0ff */
[----:B------:R-:W-:-:S03]  /*0e70*/  IMAD.IADD R27, R27, 0x1, R31 ;  /* 0x000000011b1b7824 */ /* 0x000fc600078e021f */
[----:B------:R-:W-:Y:S02]  /*0e80*/  IADD3.X R5, R5, -0x1, RZ, P2, !PT ;  /* 0xffffffff05057810 */ /* 0x000fe400017fe4ff */
[----:B------:R-:W-:-:S04]  /*0e90*/  ISETP.GT.U32.AND P2, PT, R4, 0xc, PT ;  /* 0x0000000c0400780c */ /* 0x000fc80003f44070 */
[----:B------:R-:W-:Y:S01]  /*0ea0*/  ISETP.GT.AND.EX P2, PT, R5, RZ, PT, P2 ;  /* 0x000000ff0500720c */ /* 0x000fe20003f44320 */
[----:B------:R-:W-:-:S04]  /*0eb0*/  UIADD3 UR4, UP0, UR4, 0x10, URZ ;  /* 0x0000001004047890 */ /* 0x000fc8000ff1e03f */
[----:B------:R-:W-:Y:S01]  /*0ec0*/  UIADD3.X UR5, URZ, UR5, URZ, UP0, !UPT ;  /* 0x000000053f057290 */ /* 0x000fe200087fe43f */
[----:B--2---:R-:W-:Y:S01]  /*0ed0*/  IMAD.WIDE.U32 R24, R29, R2, R26 ;  /* 0x000000021d187225 */ /* 0x004fe200078e001a */
[----:B------:R-:W-:-:S03]  /*0ee0*/  SHF.R.S32.HI R27, RZ, 0x1f, R29 ;  /* 0x0000001fff1b7819 */ /* 0x000fc6000001141d */
[----:B------:R-:W-:-:S04]  /*0ef0*/  IMAD R29, R3, R29, RZ ;  /* 0x0000001d031d7224 */ /* 0x000fc800078e02ff */
[----:B------:R-:W-:Y:S01]  /*0f00*/  IMAD R3, R2, R27, R29 ;  /* 0x0000001b02037224 */ /* 0x000fe200078e021d */
[----:B------:R-:W-:Y:S01]  /*0f10*/  IADD3 R2, P3, R6, UR10, RZ ;  /* 0x0000000a06027c10 */ /* 0x000fe2000ff7e0ff */
[----:B------:R-:W-:-:S03]  /*0f20*/  IMAD.MOV.U32 R0, RZ, RZ, R24 ;  /* 0x000000ffff007224 */ /* 0x000fc600078e0018 */
[----:B------:R-:W-:Y:S02]  /*0f30*/  IADD3.X R7, R7, UR9, RZ, P3, !PT ;  /* 0x0000000907077c10 */ /* 0x000fe40009ffe4ff */
[----:B------:R-:W-:Y:S01]  /*0f40*/  IADD3 R3, R25, R3, RZ ;  /* 0x0000000319037210 */ /* 0x000fe20007ffe0ff */
[----:B------:R-:W-:Y:S06]  /*0f50*/  @P2 BRA `(.L_x_3608) ;  /* 0xfffffff400902947 */ /* 0x000fec000383ffff */
.L_x_3607:
[----:B------:R-:W-:-:S04]  /*0f60*/  ISETP.GT.U32.AND P2, PT, R4, 0x4, PT ;  /* 0x000000040400780c */ /* 0x000fc80003f44070 */
[----:B------:R-:W-:-:S13]  /*0f70*/  ISETP.GT.AND.EX P2, PT, R5, RZ, PT, P2 ;  /* 0x000000ff0500720c */ /* 0x000fda0003f44320 */
[----:B------:R-:W-:Y:S05]  /*0f80*/  @!P2 BRA `(.L_x_3609) ;  /* 0x000000040048a947 */ /* 0x000fea0003800000 */
[----:B------:R-:W-:Y:S01]  /*0f90*/  ULEA UR12, UR4, UR13, 0x3 ;  /* 0x0000000d040c7291 */ /* 0x000fe2000f8e183f */
[----:B------:R-:W-:-:S05]  /*0fa0*/  IMAD.MOV.U32 R6, RZ, RZ, R2 ;  /* 0x000000ffff067224 */ /* 0x000fca00078e0002 */
[----:B------:R-:W2:Y:S04]  /*0fb0*/  LDG.E R29, desc[UR6][R6.64] ;  /* 0x00000006061d7981 */ /* 0x000ea8000c1e1900 */
[----:B------:R-:W3:Y:S01]  /*0fc0*/  LDL.64 R24, [UR12+0x18] ;  /* 0x0000180cff187983 */ /* 0x000ee20008100a00 */
[----:B------:R-:W-:Y:S01]  /*0fd0*/  MOV R26, R0 ;  /* 0x00000000001a7202 */ /* 0x000fe20000000f00 */
[----:B------:R-:W-:Y:S01]  /*0fe0*/  IMAD.MOV.U32 R27, RZ, RZ, R3 ;  /* 0x000000ffff1b7224 */ /* 0x000fe200078e0003 */
        /* <DEDUP_REMOVED lines=62> */
[----:B------:R-:W-:Y:S01]  /*13d0*/  IMAD.IADD R27, R27, 0x1, R31 ;  /* 0x000000011b1b7824 */ /* 0x000fe200078e021f */
[----:B------:R-:W-:Y:S01]  /*13e0*/  IADD3 R4, P3, R4, -0x8, RZ ;  /* 0xfffffff804047810 */ /* 0x000fe20007f7e0ff */
[----:B------:R-:W-:Y:S01]  /*13f0*/  UIADD3 UR4, UP0, UR4, 0x8, URZ ;  /* 0x0000000804047890 */ /* 0x000fe2000ff1e03f */
[----:B------:R-:W-:-:S02]  /*1400*/  PLOP3.LUT P0, PT, PT, PT, PT, 0x8, 0x0 ;  /* 0x000000000000781c */ /* 0x000fc40003f0e170 */
[----:B------:R-:W-:Y:S01]  /*1410*/  IADD3.X R5, R5, -0x1, RZ, P3, !PT ;  /* 0xffffffff05057810 */ /* 0x000fe20001ffe4ff */
[----:B------:R-:W-:Y:S01]  /*1420*/  UIADD3.X UR5, URZ, UR5, URZ, UP0, !UPT ;  /* 0x000000053f057290 */ /* 0x000fe200087fe43f */
[----:B--2---:R-:W-:Y:S01]  /*1430*/  IMAD.WIDE.U32 R24, R29, R2, R26 ;  /* 0x000000021d187225 */ /* 0x004fe200078e001a */
[----:B------:R-:W-:-:S03]  /*1440*/  SHF.R.S32.HI R27, RZ, 0x1f, R29 ;  /* 0x0000001fff1b7819 */ /* 0x000fc6000001141d */
[----:B------:R-:W-:-:S04]  /*1450*/  IMAD R29, R3, R29, RZ ;  /* 0x0000001d031d7224 */ /* 0x000fc800078e02ff */
[----:B------:R-:W-:Y:S01]  /*1460*/  IMAD R3, R2, R27, R29 ;  /* 0x0000001b02037224 */ /* 0x000fe200078e021d */
[----:B------:R-:W-:Y:S01]  /*1470*/  IADD3 R2, P2, R6, UR10, RZ ;  /* 0x0000000a06027c10 */ /* 0x000fe2000ff5e0ff */
[----:B------:R-:W-:-:S03]  /*1480*/  IMAD.MOV.U32 R0, RZ, RZ, R24 ;  /* 0x000000ffff007224 */ /* 0x000fc600078e0018 */
[----:B------:R-:W-:Y:S02]  /*1490*/  IADD3 R3, R25, R3, RZ ;  /* 0x0000000319037210 */ /* 0x000fe40007ffe0ff */
[----:B------:R-:W-:-:S07]  /*14a0*/  IADD3.X R7, R7, UR9, RZ, P2, !PT ;  /* 0x0000000907077c10 */ /* 0x000fce00097fe4ff */
.L_x_3609:
[----:B------:R-:W-:-:S04]  /*14b0*/  ISETP.NE.U32.AND P2, PT, R4, RZ, PT ;  /* 0x000000ff0400720c */ /* 0x000fc80003f45070 */
[----:B------:R-:W-:-:S13]  /*14c0*/  ISETP.NE.OR.EX P0, PT, R5, RZ, P0, P2 ;  /* 0x000000ff0500720c */ /* 0x000fda0000705720 */
[----:B------:R-:W-:Y:S05]  /*14d0*/  @!P0 BRA `(.L_x_3605) ;  /* 0x0000000000c08947 */ /* 0x000fea0003800000 */
.L_x_3606:
[----:B------:R-:W-:Y:S01]  /*14e0*/  ULEA UR12, UR4, UR13, 0x3 ;  /* 0x0000000d040c7291 */ /* 0x000fe2000f8e183f */
[----:B------:R-:W-:-:S05]  /*14f0*/  IMAD.MOV.U32 R6, RZ, RZ, R2 ;  /* 0x000000ffff067224 */ /* 0x000fca00078e0002 */
[----:B------:R-:W2:Y:S04]  /*1500*/  LDG.E R29, desc[UR6][R6.64] ;  /* 0x00000006061d7981 */ /* 0x000ea8000c1e1900 */
[----:B------:R-:W2:Y:S01]  /*1510*/  LDL.64 R24, [UR12+0x18] ;  /* 0x0000180cff187983 */ /* 0x000ea20008100a00 */
[----:B------:R-:W-:Y:S01]  /*1520*/  IADD3 R2, P0, R2, UR10, RZ ;  /* 0x0000000a02027c10 */ /* 0x000fe2000ff1e0ff */
[----:B------:R-:W-:Y:S01]  /*1530*/  IMAD.MOV.U32 R27, RZ, RZ, R3 ;  /* 0x000000ffff1b7224 */ /* 0x000fe200078e0003 */
[----:B------:R-:W-:Y:S02]  /*1540*/  MOV R26, R0 ;  /* 0x00000000001a7202 */ /* 0x000fe40000000f00 */
[----:B------:R-:W-:-:S05]  /*1550*/  IADD3.X R3, R7, UR9, RZ, P0, !PT ;  /* 0x0000000907037c10 */ /* 0x000fca00087fe4ff */
[----:B------:R-:W3:Y:S01]  /*1560*/  LDG.E R31, desc[UR6][R2.64] ;  /* 0x00000006021f7981 */ /* 0x000ee2000c1e1900 */
[----:B--2---:R-:W-:Y:S01]  /*1570*/  IMAD.WIDE.U32 R6, R29, R24, R26 ;  /* 0x000000181d067225 */ /* 0x004fe200078e001a */
[----:B------:R-:W-:-:S03]  /*1580*/  SHF.R.S32.HI R27, RZ, 0x1f, R29 ;  /* 0x0000001fff1b7819 */ /* 0x000fc6000001141d */
[----:B------:R-:W-:-:S04]  /*1590*/  IMAD R29, R25, R29, RZ ;  /* 0x0000001d191d7224 */ /* 0x000fc800078e02ff */
[----:B------:R-:W-:Y:S02]  /*15a0*/  IMAD R29, R24, R27, R29 ;  /* 0x0000001b181d7224 */ /* 0x000fe400078e021d */
[----:B------:R-:W3:Y:S02]  /*15b0*/  LDL.64 R26, [UR12+0x20] ;  /* 0x0000200cff1a7983 */ /* 0x000ee40008100a00 */
[----:B------:R-:W-:Y:S01]  /*15c0*/  IMAD.IADD R7, R7, 0x1, R29 ;  /* 0x0000000107077824 */ /* 0x000fe200078e021d */
[----:B------:R-:W-:-:S04]  /*15d0*/  IADD3 R24, P0, R2, UR10, RZ ;  /* 0x0000000a02187c10 */ /* 0x000fc8000ff1e0ff */
[----:B------:R-:W-:Y:S02]  /*15e0*/  IADD3.X R25, R3, UR9, RZ, P0, !PT ;  /* 0x0000000903197c10 */ /* 0x000fe400087fe4ff */
[----:B------:R-:W2:Y:S01]  /*15f0*/  LDL.64 R2, [UR12+0x28] ;  /* 0x0000280cff027983 */ /* 0x000ea20008100a00 */
[----:B---3--:R-:W-:Y:S01]  /*1600*/  IMAD.WIDE.U32 R28, R31, R26, R6 ;  /* 0x0000001a1f1c7225 */ /* 0x008fe200078e0006 */
[----:B------:R-:W-:-:S03]  /*1610*/  SHF.R.S32.HI R7, RZ, 0x1f, R31 ;  /* 0x0000001fff077819 */ /* 0x000fc6000001141f */
[----:B------:R-:W-:-:S04]  /*1620*/  IMAD R31, R27, R31, RZ ;  /* 0x0000001f1b1f7224 */ /* 0x000fc800078e02ff */
[----:B------:R-:W-:Y:S02]  /*1630*/  IMAD R7, R26, R7, R31 ;  /* 0x000000071a077224 */ /* 0x000fe400078e021f */
[----:B------:R-:W2:Y:S03]  /*1640*/  LDG.E R31, desc[UR6][R24.64] ;  /* 0x00000006181f7981 */ /* 0x000ea6000c1e1900 */
[----:B------:R-:W-:Y:S02]  /*1650*/  IADD3 R29, R29, R7, RZ ;  /* 0x000000071d1d7210 */ /* 0x000fe40007ffe0ff */
        /* <DEDUP_REMOVED lines=11> */
[----:B------:R-:W-:-:S04]  /*1710*/  ISETP.NE.U32.AND P0, PT, R4, RZ, PT ;  /* 0x000000ff0400720c */ /* 0x000fc80003f05070 */
[----:B------:R-:W-:Y:S01]  /*1720*/  ISETP.NE.AND.EX P0, PT, R5, RZ, PT, P0 ;  /* 0x000000ff0500720c */ /* 0x000fe20003f05300 */
[----:B------:R-:W-:-:S04]  /*1730*/  UIADD3 UR4, UP0, UR4, 0x4, URZ ;  /* 0x0000000404047890 */ /* 0x000fc8000ff1e03f */
[----:B------:R-:W-:Y:S01]  /*1740*/  UIADD3.X UR5, URZ, UR5, URZ, UP0, !UPT ;  /* 0x000000053f057290 */ /* 0x000fe200087fe43f */
[----:B--2---:R-:W-:Y:S01]  /*1750*/  IMAD.WIDE.U32 R24, R29, R2, R26 ;  /* 0x000000021d187225 */ /* 0x004fe200078e001a */
[----:B------:R-:W-:-:S03]  /*1760*/  SHF.R.S32.HI R27, RZ, 0x1f, R29 ;  /* 0x0000001fff1b7819 */ /* 0x000fc6000001141d */
[----:B------:R-:W-:-:S04]  /*1770*/  IMAD R29, R3, R29, RZ ;  /* 0x0000001d031d7224 */ /* 0x000fc800078e02ff */
[----:B------:R-:W-:Y:S01]  /*1780*/  IMAD R3, R2, R27, R29 ;  /* 0x0000001b02037224 */ /* 0x000fe200078e021d */
[----:B------:R-:W-:-:S04]  /*1790*/  IADD3 R2, P2, R6, UR10, RZ ;  /* 0x0000000a06027c10 */ /* 0x000fc8000ff5e0ff */
[----:B------:R-:W-:Y:S01]  /*17a0*/  IADD3.X R7, R7, UR9, RZ, P2, !PT ;  /* 0x0000000907077c10 */ /* 0x000fe200097fe4ff */
[----:B------:R-:W-:Y:S01]  /*17b0*/  IMAD.IADD R3, R25, 0x1, R3 ;  /* 0x0000000119037824 */ /* 0x000fe200078e0203 */
[----:B------:R-:W-:Y:S01]  /*17c0*/  MOV R0, R24 ;  /* 0x0000001800007202 */ /* 0x000fe20000000f00 */
[----:B------:R-:W-:Y:S06]  /*17d0*/  @P0 BRA `(.L_x_3606) ;  /* 0xfffffffc00400947 */ /* 0x000fec000383ffff */
.L_x_3605:
[----:B------:R-:W0:Y:S02]  /*17e0*/  LDC R2, c[0x0][0x228] ;  /* 0x00008a00ff027b82 */ /* 0x000e240000000800 */
[----:B0-----:R-:W-:-:S04]  /*17f0*/  LOP3.LUT R2, R2, 0x3, RZ, 0xc0, !PT ;  /* 0x0000000302027812 */ /* 0x001fc800078ec0ff */
[----:B------:R-:W-:-:S04]  /*1800*/  ISETP.NE.U32.AND P0, PT, R2, RZ, PT ;  /* 0x000000ff0200720c */ /* 0x000fc80003f05070 */
        /* <DEDUP_REMOVED lines=8> */
[----:B------:R-:W-:Y:S01]  /*1890*/  UIMAD UR5, UR5, UR10, URZ ;  /* 0x0000000a050572a4 */ /* 0x000fe2000f8e023f */
[----:B------:R-:W-:Y:S02]  /*18a0*/  IMAD.IADD R7, R7, 0x1, R5 ;  /* 0x0000000107077824 */ /* 0x000fe400078e0205 */
[----:B------:R-:W-:Y:S01]  /*18b0*/  IMAD.U32 R5, RZ, RZ, UR10 ;  /* 0x0000000aff057e24 */ /* 0x000fe2000f8e00ff */
[----:B------:R-:W-:-:S03]  /*18c0*/  UIMAD UR5, UR4, UR11, UR5 ;  /* 0x0000000b040572a4 */ /* 0x000fc6000f8e0205 */
[----:B------:R-:W-:-:S05]  /*18d0*/  IMAD.WIDE.U32 R6, R5, UR4, R6 ;  /* 0x0000000405067c25 */ /* 0x000fca000f8e0006 */
[----:B------:R-:W-:Y:S01]  /*18e0*/  IADD3 R5, R7, UR5, RZ ;  /* 0x0000000507057c10 */ /* 0x000fe2000fffe0ff */
[----:B------:R-:W-:Y:S01]  /*18f0*/  ULEA UR5, UR4, UR13, 0x3 ;  /* 0x0000000d04057291 */ /* 0x000fe2000f8e183f */
[----:B------:R-:W-:-:S04]  /*1900*/  LEA R4, P0, R6, UR14, 0x2 ;  /* 0x0000000e06047c11 */ /* 0x000fc8000f8010ff */
[----:B------:R-:W-:-:S04]  /*1910*/  LEA.HI.X R5, R6, UR15, R5, 0x2, P0 ;  /* 0x0000000f06057c11 */ /* 0x000fc800080f1405 */
[----:B------:R-:W2:Y:S04]  /*1920*/  LDL.64 R6, [UR5+0x18] ;  /* 0x00001805ff067983 */ /* 0x000ea80008100a00 */
        /* <DEDUP_REMOVED lines=19> */
[----:B------:R-:W3:Y:S01]  /*1a60*/  LDG.E R27, desc[UR6][R8.64] ;  /* 0x00000006081b7981 */ /* 0x000ee2000c1e1900 */
[----:B------:R-:W-:-:S03]  /*1a70*/  @P0 IADD3 R24, P2, R8, UR9, RZ ;  /* 0x0000000908180c10 */ /* 0x000fc6000ff5e0ff */
[----:B------:R-:W4:Y:S01]  /*1a80*/  @P0 LDL.64 R4, [UR5+0x28] ;  /* 0x00002805ff040983 */ /* 0x000f220008100a00 */
[----:B------:R-:W-:-:S06]  /*1a90*/  @P0 IADD3.X R25, R9, UR4, RZ, P2, !PT ;  /* 0x0000000409190c10 */ /* 0x000fcc00097fe4ff */
[----:B------:R-:W5:Y:S01]  /*1aa0*/  @P0 LDG.E R25, desc[UR6][R24.64] ;  /* 0x0000000618190981 */ /* 0x000f62000c1e1900 */
        /* <DEDUP_REMOVED lines=8> */
[----:B----4-:R-:W-:-:S04]  /*1b30*/  @P0 IMAD R2, R5, R25, RZ ;  /* 0x0000001905020224 */ /* 0x010fc800078e02ff */
[----:B------:R-:W-:Y:S02]  /*1b40*/  @P0 IMAD R7, R4, R7, R2 ;  /* 0x0000000704070224 */ /* 0x000fe400078e0202 */
[----:B------:R-:W-:-:S04]  /*1b50*/  @P0 IMAD.MOV.U32 R2, RZ, RZ, R0 ;  /* 0x000000ffff020224 */ /* 0x000fc800078e0000 */
[----:B------:R-:W-:-:S04]  /*1b60*/  @P0 IMAD.WIDE.U32 R4, R25, R4, R2 ;  /* 0x0000000419040225 */ /* 0x000fc800078e0002 */
[----:B------:R-:W-:Y:S01]  /*1b70*/  @P0 IMAD.MOV.U32 R0, RZ, RZ, R4 ;  /* 0x000000ffff000224 */ /* 0x000fe200078e0004 */
[----:B------:R-:W-:-:S07]  /*1b80*/  @P0 IADD3 R3, R5, R7, RZ ;  /* 0x0000000705030210 */ /* 0x000fce0007ffe0ff */
.L_x_3604:
        /* <DEDUP_REMOVED lines=27> */
[----:B------:R-:W-:Y:S01]  /*1d40*/  UIADD3 UR9, -UR9, UR16, URZ ;  /* 0x0000001009097290 */ /* 0x000fe2000fffe13f */
[----:B------:R-:W-:Y:S01]  /*1d50*/  IMAD.IADD R3, R3, 0x1, R9 ;  /* 0x0000000103037824 */ /* 0x000fe200078e0209 */
[----:B------:R-:W-:Y:S01]  /*1d60*/  UIADD3 UR15, UR11, UR15, URZ ;  /* 0x0000000f0b0f7290 */ /* 0x000fe2000fffe03f */
        /* <DEDUP_REMOVED lines=13> */
.L_x_3614:
[----:B------:R-:W-:Y:S01]  /*1e40*/  ULEA UR14, UR4, UR13, 0x3 ;  /* 0x0000000d040e7291 */ /* 0x000fe2000f8e183f */
[----:B------:R-:W-:Y:S01]  /*1e50*/  IMAD.MOV.U32 R29, RZ, RZ, R3 ;  /* 0x000000ffff1d7224 */ /* 0x000fe200078e0003 */
[----:B------:R-:W-:Y:S02]  /*1e60*/  MOV R28, R0 ;  /* 0x00000000001c7202 */ /* 0x000fe40000000f00 */
[----:B------:R-:W-:-:S03]  /*1e70*/  IADD3 R2, P2, R0, UR10, RZ ;  /* 0x0000000a00027c10 */ /* 0x000fc6000ff5e0ff */
[----:B------:R-:W2:Y:S04]  /*1e80*/  LDG.E R29, desc[UR6][R28.64] ;  /* 0x000000061c1d7981 */ /* 0x000ea8000c1e1900 */
[----:B------:R-:W3:Y:S01]  /*1e90*/  LDL.64 R8, [UR14+0x18] ;  /* 0x0000180eff087983 */ /* 0x000ee20008100a00 */
[----:B------:R-:W-:-:S03]  /*1ea0*/  IADD3.X R3, R3, UR15, RZ, P2, !PT ;  /* 0x0000000f03037c10 */ /* 0x000fc600097fe4ff */
[----:B------:R-:W4:Y:S04]  /*1eb0*/  LDL.64 R24, [UR14+0x20] ;  /* 0x0000200eff187983 */ /* 0x000f280008100a00 */
[----:B------:R-:W4:Y:S01]  /*1ec0*/  LDG.E R27, desc[UR6][R2.64] ;  /* 0x00000006021b7981 */ /* 0x000f22000c1e1900 */
[----:B--2---:R-:W-:Y:S01]  /*1ed0*/  SHF.R.S32.HI R31, RZ, 0x1f, R29 ;  /* 0x0000001fff1f7819 */ /* 0x004fe2000001141d */
[----:B---3--:R-:W-:Y:S02]  /*1ee0*/  IMAD R0, R9, R29, RZ ;  /* 0x0000001d09007224 */ /* 0x008fe400078e02ff */
[----:B------:R-:W-:-:S04]  /*1ef0*/  IMAD.WIDE.U32 R6, R29, R8, R6 ;  /* 0x000000081d067225 */ /* 0x000fc800078e0006 */
[----:B------:R-:W-:Y:S01]  /*1f00*/  IMAD R31, R8, R31, R0 ;  /* 0x0000001f081f7224 */ /* 0x000fe200078e0200 */
[----:B------:R-:W-:Y:S01]  /*1f10*/  IADD3 R8, P2, R2, UR10, RZ ;  /* 0x0000000a02087c10 */ /* 0x000fe2000ff5e0ff */
[----:B----4-:R-:W-:Y:S01]  /*1f20*/  IMAD R0, R25, R27, RZ ;  /* 0x0000001b19007224 */ /* 0x010fe200078e02ff */
[----:B------:R-:W-:Y:S01]  /*1f30*/  SHF.R.S32.HI R29, RZ, 0x1f, R27 ;  /* 0x0000001fff1d7819 */ /* 0x000fe2000001141b */
[----:B------:R-:W-:Y:S01]  /*1f40*/  IMAD.IADD R7, R7, 0x1, R31 ;  /* 0x0000000107077824 */ /* 0x000fe200078e021f */
[----:B------:R-:W-:Y:S01]  /*1f50*/  IADD3.X R9, R3, UR15, RZ, P2, !PT ;  /* 0x0000000f03097c10 */ /* 0x000fe200097fe4ff */
[----:B------:R-:W-:Y:S01]  /*1f60*/  IMAD.WIDE.U32 R2, R27, R24, R6 ;  /* 0x000000181b027225 */ /* 0x000fe200078e0006 */
[----:B------:R-:W-:-:S03]  /*1f70*/  IADD3 R6, P2, R8, UR10, RZ ;  /* 0x0000000a08067c10 */ /* 0x000fc6000ff5e0ff */
[----:B------:R0:W2:Y:S01]  /*1f80*/  LDG.E R31, desc[UR6][R8.64] ;  /* 0x00000006081f7981 */ /* 0x0000a2000c1e1900 */
[----:B------:R-:W-:-:S03]  /*1f90*/  IMAD R29, R24, R29, R0 ;  /* 0x0000001d181d7224 */ /* 0x000fc600078e0200 */
[----:B------:R-:W3:Y:S01]  /*1fa0*/  LDL.64 R24, [UR14+0x28] ;  /* 0x0000280eff187983 */ /* 0x000ee20008100a00 */
[----:B------:R-:W-:Y:S01]  /*1fb0*/  IADD3.X R7, R9, UR15, RZ, P2, !PT ;  /* 0x0000000f09077c10 */ /* 0x000fe200097fe4ff */
[----:B------:R-:W-:Y:S01]  /*1fc0*/  IMAD.MOV.U32 R28, RZ, RZ, R2 ;  /* 0x000000ffff1c7224 */ /* 0x000fe200078e0002 */
[----:B------:R-:W-:Y:S02]  /*1fd0*/  IADD3 R29, R3, R29, RZ ;  /* 0x0000001d031d7210 */ /* 0x000fe40007ffe0ff */
[----:B------:R-:W4:Y:S04]  /*1fe0*/  LDL.64 R2, [UR14+0x30] ;  /* 0x0000300eff027983 */ /* 0x000f280008100a00 */
[----:B------:R1:W5:Y:S01]  /*1ff0*/  LDG.E R27, desc[UR6][R6.64] ;  /* 0x00000006061b7981 */ /* 0x000362000c1e1900 */
[----:B0-----:R-:W-:-:S04]  /*2000*/  IADD3 R8, P2, R6, UR10, RZ ;  /* 0x0000000a06087c10 */ /* 0x001fc8000ff5e0ff */
[----:B------:R-:W-:Y:S02]  /*2010*/  IADD3.X R9, R7, UR15, RZ, P2, !PT ;  /* 0x0000000f07097c10 */ /* 0x000fe400097fe4ff */
[----:B-1----:R-:W-:-:S04]  /*2020*/  IADD3 R6, P2, R8, UR10, RZ ;  /* 0x0000000a08067c10 */ /* 0x002fc8000ff5e0ff */
[----:B------:R-:W-:Y:S02]  /*2030*/  IADD3.X R7, R9, UR15, RZ, P2, !PT ;  /* 0x0000000f09077c10 */ /* 0x000fe400097fe4ff */
[----:B--2---:R-:W-:Y:S01]  /*2040*/  SHF.R.S32.HI R33, RZ, 0x1f, R31 ;  /* 0x0000001fff217819 */ /* 0x004fe2000001141f */
[----:B---3--:R-:W-:-:S04]  /*2050*/  IMAD R0, R25, R31, RZ ;  /* 0x0000001f19007224 */ /* 0x008fc800078e02ff */
[----:B------:R-:W-:Y:S02]  /*2060*/  IMAD R33, R24, R33, R0 ;  /* 0x0000002118217224 */ /* 0x000fe400078e0200 */
[----:B------:R-:W-:Y:S02]  /*2070*/  IMAD.WIDE.U32 R24, R31, R24, R28 ;  /* 0x000000181f187225 */ /* 0x000fe400078e001c */
[----:B------:R0:W2:Y:S01]  /*2080*/  LDG.E R31, desc[UR6][R8.64] ;  /* 0x00000006081f7981 */ /* 0x0000a2000c1e1900 */
[----:B-----5:R-:W-:Y:S01]  /*2090*/  SHF.R.S32.HI R29, RZ, 0x1f, R27 ;  /* 0x0000001fff1d7819 */ /* 0x020fe2000001141b */
[----:B------:R-:W-:Y:S02]  /*20a0*/  IMAD.IADD R25, R25, 0x1, R33 ;  /* 0x0000000119197824 */ /* 0x000fe400078e0221 */
[----:B----4-:R-:W-:-:S04]  /*20b0*/  IMAD R0, R3, R27, RZ ;  /* 0x0000001b03007224 */ /* 0x010fc800078e02ff */
[----:B------:R-:W-:Y:S02]  /*20c0*/  IMAD R29, R2, R29, R0 ;  /* 0x0000001d021d7224 */ /* 0x000fe400078e0200 */
[----:B------:R-:W-:Y:S02]  /*20d0*/  IMAD.WIDE.U32 R2, R27, R2, R24 ;  /* 0x000000021b027225 */ /* 0x000fe400078e0018 */
[----:B------:R-:W3:Y:S02]  /*20e0*/  LDL.64 R24, [UR14+0x38] ;  /* 0x0000380eff187983 */ /* 0x000ee40008100a00 */
[----:B------:R-:W-:Y:S01]  /*20f0*/  IMAD.MOV.U32 R28, RZ, RZ, R2 ;  /* 0x000000ffff1c7224 */ /* 0x000fe200078e0002 */
[----:B------:R-:W-:Y:S01]  /*2100*/  IADD3 R29, R3, R29, RZ ;  /* 0x0000001d031d7210 */ /* 0x000fe20007ffe0ff */
[----:B------:R1:W4:Y:S04]  /*2110*/  LDG.E R27, desc[UR6][R6.64] ;  /* 0x00000006061b7981 */ /* 0x000328000c1e1900 */
[----:B------:R-:W5:Y:S01]  /*2120*/  LDL.64 R2, [UR14+0x40] ;  /* 0x0000400eff027983 */ /* 0x000f620008100a00 */
[----:B0-----:R-:W-:-:S04]  /*2130*/  IADD3 R8, P2, R6, UR10, RZ ;  /* 0x0000000a06087c10 */ /* 0x001fc8000ff5e0ff */
[----:B------:R-:W-:Y:S02]  /*2140*/  IADD3.X R9, R7, UR15, RZ, P2, !PT ;  /* 0x0000000f07097c10 */ /* 0x000fe400097fe4ff */
[----:B-1----:R-:W-:-:S04]  /*2150*/  IADD3 R6, P2, R8, UR10, RZ ;  /* 0x0000000a08067c10 */ /* 0x002fc8000ff5e0ff */
[----:B------:R-:W-:Y:S02]  /*2160*/  IADD3.X R7, R9, UR15, RZ, P2, !PT ;  /* 0x0000000f09077c10 */ /* 0x000fe400097fe4ff */
[----:B--2---:R-:W-:Y:S01]  /*2170*/  SHF.R.S32.HI R33, RZ, 0x1f, R31 ;  /* 0x0000001fff217819 */ /* 0x004fe2000001141f */
[----:B---3--:R-:W-:-:S04]  /*2180*/  IMAD R0, R25, R31, RZ ;  /* 0x0000001f19007224 */ /* 0x008fc800078e02ff */
[----:B------:R-:W-:Y:S02]  /*2190*/  IMAD R33, R24, R33, R0 ;  /* 0x0000002118217224 */ /* 0x000fe400078e0200 */
[----:B------:R-:W-:Y:S01]  /*21a0*/  IMAD.WIDE.U32 R24, R31, R24, R28 ;  /* 0x000000181f187225 */ /* 0x000fe200078e001c */
[----:B----4-:R-:W-:Y:S01]  /*21b0*/  SHF.R.S32.HI R29, RZ, 0x1f, R27 ;  /* 0x0000001fff1d7819 */ /* 0x010fe2000001141b */
[----:B------:R0:W2:Y:S02]  /*21c0*/  LDG.E R31, desc[UR6][R8.64] ;  /* 0x00000006081f7981 */ /* 0x0000a4000c1e1900 */
[----:B------:R-:W-:Y:S02]  /*21d0*/  IMAD.IADD R25, R25, 0x1, R33 ;  /* 0x0000000119197824 */ /* 0x000fe400078e0221 */
[----:B-----5:R-:W-:-:S04]  /*21e0*/  IMAD R0, R3, R27, RZ ;  /* 0x0000001b03007224 */ /* 0x020fc800078e02ff */
        /* <DEDUP_REMOVED lines=62> */
[----:B------:R-:W4:Y:S04]  /*25d0*/  LDG.E R27, desc[UR6][R6.64] ;  /* 0x00000006061b7981 */ /* 0x000f28000c1e1900 */
[----:B------:R-:W5:Y:S01]  /*25e0*/  LDL.64 R2, [UR14+0x80] ;  /* 0x0000800eff027983 */ /* 0x000f620008100a00 */
[----:B0-----:R-:W-:-:S04]  /*25f0*/  IADD3 R8, P2, R6, UR10, RZ ;  /* 0x0000000a06087c10 */ /* 0x001fc8000ff5e0ff */
[----:B------:R-:W-:Y:S02]  /*2600*/  IADD3.X R9, R7, UR15, RZ, P2, !PT ;  /* 0x0000000f07097c10 */ /* 0x000fe400097fe4ff */
[----:B--2---:R-:W-:Y:S01]  /*2610*/  SHF.R.S32.HI R33, RZ, 0x1f, R31 ;  /* 0x0000001fff217819 */ /* 0x004fe2000001141f */
[----:B---3--:R-:W-:-:S04]  /*2620*/  IMAD R0, R25, R31, RZ ;  /* 0x0000001f19007224 */ /* 0x008fc800078e02ff */
[----:B------:R-:W-:Y:S02]  /*2630*/  IMAD R33, R24, R33, R0 ;  /* 0x0000002118217224 */ /* 0x000fe400078e0200 */
[----:B------:R-:W-:Y:S01]  /*2640*/  IMAD.WIDE.U32 R24, R31, R24, R28 ;  /* 0x000000181f187225 */ /* 0x000fe200078e001c */
[----:B----4-:R-:W-:-:S03]  /*2650*/  SHF.R.S32.HI R29, RZ, 0x1f, R27 ;  /* 0x0000001fff1d7819 */ /* 0x010fc6000001141b */
[----:B------:R-:W-:Y:S02]  /*2660*/  IMAD.IADD R25, R25, 0x1, R33 ;  /* 0x0000000119197824 */ /* 0x000fe400078e0221 */
[----:B-----5:R-:W-:Y:S02]  /*2670*/  IMAD R0, R3, R27, RZ ;  /* 0x0000001b03007224 */ /* 0x020fe400078e02ff */
[----:B------:R-:W-:Y:S02]  /*2680*/  IMAD.WIDE.U32 R6, R27, R2, R24 ;  /* 0x000000021b067225 */ /* 0x000fe400078e0018 */
[----:B------:R-:W2:Y:S02]  /*2690*/  LDL.64 R24, [UR14+0x88] ;  /* 0x0000880eff187983 */ /* 0x000ea40008100a00 */
[----:B------:R-:W-:Y:S01]  /*26a0*/  IMAD R3, R2, R29, R0 ;  /* 0x0000001d02037224 */ /* 0x000fe200078e0200 */
[----:B------:R-:W-:Y:S01]  /*26b0*/  IADD3 R2, P2, R8, UR10, RZ ;  /* 0x0000000a08027c10 */ /* 0x000fe2000ff5e0ff */
[----:B------:R-:W3:Y:S03]  /*26c0*/  LDG.E R29, desc[UR6][R8.64] ;  /* 0x00000006081d7981 */ /* 0x000ee6000c1e1900 */
[----:B------:R-:W-:-:S02]  /*26d0*/  IADD3 R27, R7, R3, RZ ;  /* 0x00000003071b7210 */ /* 0x000fc40007ffe0ff */
[----:B------:R-:W-:Y:S01]  /*26e0*/  IADD3.X R3, R9, UR15, RZ, P2, !PT ;  /* 0x0000000f09037c10 */ /* 0x000fe200097fe4ff */
[----:B------:R-:W-:Y:S02]  /*26f0*/  IMAD.MOV.U32 R26, RZ, RZ, R6 ;  /* 0x000000ffff1a7224 */ /* 0x000fe400078e0006 */
[----:B------:R-:W4:Y:S04]  /*2700*/  LDL.64 R6, [UR14+0x90] ;  /* 0x0000900eff067983 */ /* 0x000f280008100a00 */
[----:B------:R-:W5:Y:S01]  /*2710*/  LDG.E R31, desc[UR6][R2.64] ;  /* 0x00000006021f7981 */ /* 0x000f62000c1e1900 */
[----:B------:R-:W-:-:S04]  /*2720*/  UIADD3 UR9, UP0, UR9, -0x10, URZ ;  /* 0xfffffff009097890 */ /* 0x000fc8000ff1e03f */
[----:B------:R-:W-:Y:S02]  /*2730*/  UIADD3.X UR12, UR12, -0x1, URZ, UP0, !UPT ;  /* 0xffffffff0c0c7890 */ /* 0x000fe400087fe43f */
[----:B------:R-:W-:-:S04]  /*2740*/  UISETP.GT.U32.AND UP0, UPT, UR9, 0xc, UPT ;  /* 0x0000000c0900788c */ /* 0x000fc8000bf04070 */
[----:B------:R-:W-:-:S06]  /*2750*/  UISETP.GT.AND.EX UP0, UPT, UR12, URZ, UPT, UP0 ;  /* 0x0000003f0c00728c */ /* 0x000fcc000bf04300 */
[----:B------:R-:W-:Y:S01]  /*2760*/  PLOP3.LUT P3, PT, PT, PT, UP0, 0x80, 0x0 ;  /* 0x000000000000781c */ /* 0x000fe20003f6f008 */
[----:B------:R-:W-:-:S04]  /*2770*/  UIADD3 UR4, UP1, UR4, 0x10, URZ ;  /* 0x0000001004047890 */ /* 0x000fc8000ff3e03f */
[----:B------:R-:W-:Y:S01]  /*2780*/  UIADD3.X UR5, URZ, UR5, URZ, UP1, !UPT ;  /* 0x000000053f057290 */ /* 0x000fe20008ffe43f */
[----:B---3--:R-:W-:Y:S01]  /*2790*/  SHF.R.S32.HI R33, RZ, 0x1f, R29 ;  /* 0x0000001fff217819 */ /* 0x008fe2000001141d */
[----:B--2---:R-:W-:-:S04]  /*27a0*/  IMAD R0, R25, R29, RZ ;  /* 0x0000001d19007224 */ /* 0x004fc800078e02ff */
[----:B------:R-:W-:Y:S02]  /*27b0*/  IMAD R33, R24, R33, R0 ;  /* 0x0000002118217224 */ /* 0x000fe400078e0200 */
[----:B------:R-:W-:Y:S01]  /*27c0*/  IMAD.WIDE.U32 R24, R29, R24, R26 ;  /* 0x000000181d187225 */ /* 0x000fe200078e001a */
[----:B-----5:R-:W-:-:S03]  /*27d0*/  SHF.R.S32.HI R9, RZ, 0x1f, R31 ;  /* 0x0000001fff097819 */ /* 0x020fc6000001141f */
[----:B----4-:R-:W-:Y:S02]  /*27e0*/  IMAD R0, R7, R31, RZ ;  /* 0x0000001f07007224 */ /* 0x010fe400078e02ff */
[----:B------:R-:W-:Y:S02]  /*27f0*/  IMAD.IADD R25, R25, 0x1, R33 ;  /* 0x0000000119197824 */ /* 0x000fe400078e0221 */
[----:B------:R-:W-:Y:S01]  /*2800*/  IMAD R9, R6, R9, R0 ;  /* 0x0000000906097224 */ /* 0x000fe200078e0200 */
[----:B------:R-:W-:Y:S01]  /*2810*/  IADD3 R0, P2, R2, UR10, RZ ;  /* 0x0000000a02007c10 */ /* 0x000fe2000ff5e0ff */
[----:B------:R-:W-:-:S03]  /*2820*/  IMAD.WIDE.U32 R6, R31, R6, R24 ;  /* 0x000000061f067225 */ /* 0x000fc600078e0018 */
[----:B------:R-:W-:Y:S02]  /*2830*/  IADD3.X R3, R3, UR15, RZ, P2, !PT ;  /* 0x0000000f03037c10 */ /* 0x000fe400097fe4ff */
[----:B------:R-:W-:Y:S01]  /*2840*/  IADD3 R7, R7, R9, RZ ;  /* 0x0000000907077210 */ /* 0x000fe20007ffe0ff */
[----:B------:R-:W-:Y:S06]  /*2850*/  @P3 BRA `(.L_x_3614) ;  /* 0xfffffff400783947 */ /* 0x000fec000383ffff */
.L_x_3613:
[----:B------:R-:W-:-:S04]  /*2860*/  UISETP.GT.U32.AND UP0, UPT, UR9, 0x4, UPT ;  /* 0x000000040900788c */ /* 0x000fc8000bf04070 */
[----:B------:R-:W-:-:S06]  /*2870*/  UISETP.GT.AND.EX UP0, UPT, UR12, URZ, UPT, UP0 ;  /* 0x0000003f0c00728c */ /* 0x000fcc000bf04300 */
[----:B------:R-:W-:-:S13]  /*2880*/  PLOP3.LUT P2, PT, PT, PT, UP0, 0x80, 0x0 ;  /* 0x000000000000781c */ /* 0x000fda0003f4f008 */
[----:B------:R-:W-:Y:S05]  /*2890*/  @!P2 BRA `(.L_x_3615) ;  /* 0x00000004004ca947 */ /* 0x000fea0003800000 */
[----:B------:R-:W-:Y:S01]  /*28a0*/  ULEA UR14, UR4, UR13, 0x3 ;  /* 0x0000000d040e7291 */ /* 0x000fe2000f8e183f */
[----:B------:R-:W-:Y:S02]  /*28b0*/  IMAD.MOV.U32 R29, RZ, RZ, R3 ;  /* 0x000000ffff1d7224 */ /* 0x000fe400078e0003 */
[----:B------:R-:W-:Y:S01]  /*28c0*/  IMAD.MOV.U32 R28, RZ, RZ, R0 ;  /* 0x000000ffff1c7224 */ /* 0x000fe200078e0000 */
[----:B------:R-:W-:-:S04]  /*28d0*/  IADD3 R2, P0, R0, UR10, RZ ;  /* 0x0000000a00027c10 */ /* 0x000fc8000ff1e0ff */
        /* <DEDUP_REMOVED lines=11> */
[----:B------:R-:W-:Y:S02]  /*2990*/  SHF.R.S32.HI R29, RZ, 0x1f, R27 ;  /* 0x0000001fff1d7819 */ /* 0x000fe4000001141b */
[----:B------:R-:W-:Y:S02]  /*29a0*/  IADD3 R7, R7, R31, RZ ;  /* 0x0000001f07077210 */ /* 0x000fe40007ffe0ff */
[----:B------:R-:W-:Y:S01]  /*29b0*/  IADD3.X R9, R3, UR15, RZ, P0, !PT ;  /* 0x0000000f03097c10 */ /* 0x000fe200087fe4ff */
[----:B------:R-:W-:Y:S02]  /*29c0*/  IMAD R29, R24, R29, R0 ;  /* 0x0000001d181d7224 */ /* 0x000fe400078e0200 */
[----:B------:R-:W-:Y:S01]  /*29d0*/  IMAD.WIDE.U32 R2, R27, R24, R6 ;  /* 0x000000181b027225 */ /* 0x000fe200078e0006 */
[----:B------:R-:W-:Y:S01]  /*29e0*/  IADD3 R6, P0, R8, UR10, RZ ;  /* 0x0000000a08067c10 */ /* 0x000fe2000ff1e0ff */
[----:B------:R0:W2:Y:S04]  /*29f0*/  LDG.E R31, desc[UR6][R8.64] ;  /* 0x00000006081f7981 */ /* 0x0000a8000c1e1900 */
[----:B------:R-:W3:Y:S01]  /*2a00*/  LDL.64 R24, [UR14+0x28] ;  /* 0x0000280eff187983 */ /* 0x000ee20008100a00 */
[----:B------:R-:W-:Y:S01]  /*2a10*/  IADD3.X R7, R9, UR15, RZ, P0, !PT ;  /* 0x0000000f09077c10 */ /* 0x000fe200087fe4ff */
[----:B------:R-:W-:-:S02]  /*2a20*/  IMAD.IADD R29, R3, 0x1, R29 ;  /* 0x00000001031d7824 */ /* 0x000fc400078e021d */
[----:B------:R-:W-:Y:S02]  /*2a30*/  IMAD.MOV.U32 R28, RZ, RZ, R2 ;  /* 0x000000ffff1c7224 */ /* 0x000fe400078e0002 */
        /* <DEDUP_REMOVED lines=12> */
[----:B-----5:R-:W-:Y:S01]  /*2b00*/  IMAD R0, R3, R27, RZ ;  /* 0x0000001b03007224 */ /* 0x020fe200078e02ff */
[----:B------:R-:W-:-:S03]  /*2b10*/  IADD3 R25, R25, R33, RZ ;  /* 0x0000002119197210 */ /* 0x000fc60007ffe0ff */
[----:B------:R-:W-:Y:S02]  /*2b20*/  IMAD R29, R2, R29, R0 ;  /* 0x0000001d021d7224 */ /* 0x000fe400078e0200 */
[----:B------:R-:W-:Y:S02]  /*2b30*/  IMAD.WIDE.U32 R2, R27, R2, R24 ;  /* 0x000000021b027225 */ /* 0x000fe400078e0018 */
[----:B------:R-:W3:Y:S02]  /*2b40*/  LDL.64 R24, [UR14+0x38] ;  /* 0x0000380eff187983 */ /* 0x000ee40008100a00 */
[----:B------:R-:W-:Y:S02]  /*2b50*/  IMAD.IADD R29, R3, 0x1, R29 ;  /* 0x00000001031d7824 */ /* 0x000fe400078e021d */
[----:B------:R-:W-:Y:S01]  /*2b60*/  IMAD.MOV.U32 R28, RZ, RZ, R2 ;  /* 0x000000ffff1c7224 */ /* 0x000fe200078e0002 */
        /* <DEDUP_REMOVED lines=12> */
[----:B------:R-:W-:Y:S01]  /*2c30*/  IMAD.WIDE.U32 R6, R27, R2, R24 ;  /* 0x000000021b067225 */ /* 0x000fe200078e0018 */
[----:B------:R-:W2:Y:S01]  /*2c40*/  LDG.E R29, desc[UR6][R8.64] ;  /* 0x00000006081d7981 */ /* 0x000ea2000c1e1900 */
[----:B------:R-:W-:-:S03]  /*2c50*/  IADD3 R2, P0, R8, UR10, RZ ;  /* 0x0000000a08027c10 */ /* 0x000fc6000ff1e0ff */
[----:B------:R-:W3:Y:S01]  /*2c60*/  LDL.64 R24, [UR14+0x48] ;  /* 0x0000480eff187983 */ /* 0x000ee20008100a00 */
[----:B------:R-:W-:Y:S01]  /*2c70*/  IMAD.IADD R27, R7, 0x1, R3 ;  /* 0x00000001071b7824 */ /* 0x000fe200078e0203 */
[----:B------:R-:W-:Y:S01]  /*2c80*/  IADD3.X R3, R9, UR15, RZ, P0, !PT ;  /* 0x0000000f09037c10 */ /* 0x000fe200087fe4ff */
[----:B------:R-:W-:Y:S02]  /*2c90*/  IMAD.MOV.U32 R26, RZ, RZ, R6 ;  /* 0x000000ffff1a7224 */ /* 0x000fe400078e0006 */
[----:B------:R-:W4:Y:S04]  /*2ca0*/  LDL.64 R6, [UR14+0x50] ;  /* 0x0000500eff067983 */ /* 0x000f280008100a00 */
[----:B------:R-:W5:Y:S01]  /*2cb0*/  LDG.E R31, desc[UR6][R2.64] ;  /* 0x00000006021f7981 */ /* 0x000f62000c1e1900 */
[----:B------:R-:W-:Y:S01]  /*2cc0*/  UIADD3 UR9, UP1, UR9, -0x8, URZ ;  /* 0xfffffff809097890 */ /* 0x000fe2000ff3e03f */
[----:B------:R-:W-:Y:S01]  /*2cd0*/  PLOP3.LUT P0, PT, PT, PT, PT, 0x8, 0x0 ;  /* 0x000000000000781c */ /* 0x000fe20003f0e170 */
[----:B------:R-:W-:-:S02]  /*2ce0*/  UIADD3 UR4, UP0, UR4, 0x8, URZ ;  /* 0x0000000804047890 */ /* 0x000fc4000ff1e03f */
[----:B------:R-:W-:Y:S02]  /*2cf0*/  UIADD3.X UR12, UR12, -0x1, URZ, UP1, !UPT ;  /* 0xffffffff0c0c7890 */ /* 0x000fe40008ffe43f */
[----:B------:R-:W-:Y:S01]  /*2d00*/  UIADD3.X UR5, URZ, UR5, URZ, UP0, !UPT ;  /* 0x000000053f057290 */ /* 0x000fe200087fe43f */
[----:B--2---:R-:W-:Y:S01]  /*2d10*/  SHF.R.S32.HI R33, RZ, 0x1f, R29 ;  /* 0x0000001fff217819 */ /* 0x004fe2000001141d */
[----:B---3--:R-:W-:-:S04]  /*2d20*/  IMAD R0, R25, R29, RZ ;  /* 0x0000001d19007224 */ /* 0x008fc800078e02ff */
[----:B------:R-:W-:Y:S02]  /*2d30*/  IMAD R33, R24, R33, R0 ;  /* 0x0000002118217224 */ /* 0x000fe400078e0200 */
[----:B------:R-:W-:Y:S01]  /*2d40*/  IMAD.WIDE.U32 R24, R29, R24, R26 ;  /* 0x000000181d187225 */ /* 0x000fe200078e001a */
[----:B-----5:R-:W-:-:S03]  /*2d50*/  SHF.R.S32.HI R9, RZ, 0x1f, R31 ;  /* 0x0000001fff097819 */ /* 0x020fc6000001141f */
[----:B----4-:R-:W-:Y:S01]  /*2d60*/  IMAD R0, R7, R31, RZ ;  /* 0x0000001f07007224 */ /* 0x010fe200078e02ff */
[----:B------:R-:W-:-:S03]  /*2d70*/  IADD3 R25, R25, R33, RZ ;  /* 0x0000002119197210 */ /* 0x000fc60007ffe0ff */
[----:B------:R-:W-:Y:S01]  /*2d80*/  IMAD R9, R6, R9, R0 ;  /* 0x0000000906097224 */ /* 0x000fe200078e0200 */
[----:B------:R-:W-:Y:S01]  /*2d90*/  IADD3 R0, P2, R2, UR10, RZ ;  /* 0x0000000a02007c10 */ /* 0x000fe2000ff5e0ff */
[----:B------:R-:W-:-:S03]  /*2da0*/  IMAD.WIDE.U32 R6, R31, R6, R24 ;  /* 0x000000061f067225 */ /* 0x000fc600078e0018 */
[----:B------:R-:W-:Y:S01]  /*2db0*/  IADD3.X R3, R3, UR15, RZ, P2, !PT ;  /* 0x0000000f03037c10 */ /* 0x000fe200097fe4ff */
[----:B------:R-:W-:-:S08]  /*2dc0*/  IMAD.IADD R7, R7, 0x1, R9 ;  /* 0x0000000107077824 */ /* 0x000fd000078e0209 */
.L_x_3615:
[----:B------:R-:W-:-:S04]  /*2dd0*/  ISETP.NE.U32.AND P2, PT, RZ, UR9, PT ;  /* 0x00000009ff007c0c */ /* 0x000fc8000bf45070 */
[----:B------:R-:W-:-:S13]  /*2de0*/  ISETP.NE.OR.EX P0, PT, RZ, UR12, P0, P2 ;  /* 0x0000000cff007c0c */ /* 0x000fda0008705720 */
[----:B------:R-:W-:Y:S05]  /*2df0*/  @!P0 BRA `(.L_x_3611) ;  /* 0x0000000000bc8947 */ /* 0x000fea0003800000 */
.L_x_3612:
[----:B------:R-:W-:Y:S01]  /*2e00*/  ULEA UR14, UR4, UR13, 0x3 ;  /* 0x0000000d040e7291 */ /* 0x000fe2000f8e183f */
[----:B------:R-:W-:Y:S01]  /*2e10*/  MOV R31, R3 ;  /* 0x00000003001f7202 */ /* 0x000fe20000000f00 */
[----:B------:R-:W-:Y:S01]  /*2e20*/  IMAD.MOV.U32 R30, RZ, RZ, R0 ;  /* 0x000000ffff1e7224 */ /* 0x000fe200078e0000 */
[----:B------:R-:W-:-:S04]  /*2e30*/  IADD3 R2, P0, R0, UR10, RZ ;  /* 0x0000000a00027c10 */ /* 0x000fc8000ff1e0ff */
[----:B------:R-:W2:Y:S01]  /*2e40*/  LDG.E R31, desc[UR6][R30.64] ;  /* 0x000000061e1f7981 */ /* 0x000ea2000c1e1900 */
[----:B------:R-:W-:-:S03]  /*2e50*/  IADD3.X R3, R3, UR15, RZ, P0, !PT ;  /* 0x0000000f03037c10 */ /* 0x000fc600087fe4ff */
[----:B------:R-:W2:Y:S04]  /*2e60*/  LDL.64 R8, [UR14+0x18] ;  /* 0x0000180eff087983 */ /* 0x000ea80008100a00 */
[----:B------:R-:W3:Y:S04]  /*2e70*/  LDG.E R27, desc[UR6][R2.64] ;  /* 0x00000006021b7981 */ /* 0x000ee8000c1e1900 */
[----:B------:R-:W4:Y:S01]  /*2e80*/  LDL.64 R24, [UR14+0x20] ;  /* 0x0000200eff187983 */ /* 0x000f220008100a00 */
[----:B--2---:R-:W-:Y:S01]  /*2e90*/  IMAD.WIDE.U32 R28, R31, R8, R6 ;  /* 0x000000081f1c7225 */ /* 0x004fe200078e0006 */
[----:B------:R-:W-:-:S02]  /*2ea0*/  SHF.R.S32.HI R7, RZ, 0x1f, R31 ;  /* 0x0000001fff077819 */ /* 0x000fc4000001141f */
[----:B------:R-:W-:Y:S01]  /*2eb0*/  IADD3 R6, P0, R2, UR10, RZ ;  /* 0x0000000a02067c10 */ /* 0x000fe2000ff1e0ff */
[----:B------:R-:W-:Y:S01]  /*2ec0*/  IMAD R0, R9, R31, RZ ;  /* 0x0000001f09007224 */ /* 0x000fe200078e02ff */
[----:B---3--:R-:W-:-:S03]  /*2ed0*/  SHF.R.S32.HI R9, RZ, 0x1f, R27 ;  /* 0x0000001fff097819 */ /* 0x008fc6000001141b */
[----:B------:R-:W-:Y:S02]  /*2ee0*/  IMAD R7, R8, R7, R0 ;  /* 0x0000000708077224 */ /* 0x000fe400078e0200 */
[----:B----4-:R-:W-:Y:S02]  /*2ef0*/  IMAD R0, R25, R27, RZ ;  /* 0x0000001b19007224 */ /* 0x010fe400078e02ff */
[----:B------:R-:W-:Y:S01]  /*2f00*/  IMAD.IADD R29, R29, 0x1, R7 ;  /* 0x000000011d1d7824 */ /* 0x000fe200078e0207 */
[----:B------:R-:W-:Y:S01]  /*2f10*/  IADD3.X R7, R3, UR15, RZ, P0, !PT ;  /* 0x0000000f03077c10 */ /* 0x000fe200087fe4ff */
[----:B------:R-:W-:Y:S01]  /*2f20*/  IMAD R3, R24, R9, R0 ;  /* 0x0000000918037224 */ /* 0x000fe200078e0200 */
[----:B------:R-:W-:Y:S01]  /*2f30*/  IADD3 R2, P0, R6, UR10, RZ ;  /* 0x0000000a06027c10 */ /* 0x000fe2000ff1e0ff */
[----:B------:R-:W-:Y:S02]  /*2f40*/  IMAD.WIDE.U32 R8, R27, R24, R28 ;  /* 0x000000181b087225 */ /* 0x000fe400078e001c */
[----:B------:R-:W2:Y:S02]  /*2f50*/  LDG.E R29, desc[UR6][R6.64] ;  /* 0x00000006061d7981 */ /* 0x000ea4000c1e1900 */
[----:B------:R-:W-:Y:S01]  /*2f60*/  IMAD.IADD R27, R9, 0x1, R3 ;  /* 0x00000001091b7824 */ /* 0x000fe200078e0203 */
[----:B------:R-:W-:Y:S01]  /*2f70*/  IADD3.X R3, R7, UR15, RZ, P0, !PT ;  /* 0x0000000f07037c10 */ /* 0x000fe200087fe4ff */
[----:B------:R-:W3:Y:S01]  /*2f80*/  LDL.64 R24, [UR14+0x28] ;  /* 0x0000280eff187983 */ /* 0x000ee20008100a00 */
[----:B------:R-:W-:-:S03]  /*2f90*/  MOV R26, R8 ;  /* 0x00000008001a7202 */ /* 0x000fc60000000f00 */
[----:B------:R-:W4:Y:S04]  /*2fa0*/  LDG.E R31, desc[UR6][R2.64] ;  /* 0x00000006021f7981 */ /* 0x000f28000c1e1900 */
[----:B------:R-:W5:Y:S01]  /*2fb0*/  LDL.64 R8, [UR14+0x30] ;  /* 0x0000300eff087983 */ /* 0x000f620008100a00 */
[----:B------:R-:W-:-:S04]  /*2fc0*/  UIADD3 UR9, UP0, UR9, -0x4, URZ ;  /* 0xfffffffc09097890 */ /* 0x000fc8000ff1e03f */
[----:B------:R-:W-:Y:S02]  /*2fd0*/  UIADD3.X UR12, UR12, -0x1, URZ, UP0, !UPT ;  /* 0xffffffff0c0c7890 */ /* 0x000fe400087fe43f */
[----:B------:R-:W-:Y:S01]  /*2fe0*/  ISETP.NE.U32.AND P0, PT, RZ, UR9, PT ;  /* 0x00000009ff007c0c */ /* 0x000fe2000bf05070 */
[----:B------:R-:W-:-:S03]  /*2ff0*/  UIADD3 UR4, UP0, UR4, 0x4, URZ ;  /* 0x0000000404047890 */ /* 0x000fc6000ff1e03f */
[----:B------:R-:W-:Y:S01]  /*3000*/  ISETP.NE.AND.EX P0, PT, RZ, UR12, PT, P0 ;  /* 0x0000000cff007c0c */ /* 0x000fe2000bf05300 */
[----:B------:R-:W-:Y:S01]  /*3010*/  UIADD3.X UR5, URZ, UR5, URZ, UP0, !UPT ;  /* 0x000000053f057290 */ /* 0x000fe200087fe43f */
[----:B--2---:R-:W-:Y:S01]  /*3020*/  SHF.R.S32.HI R33, RZ, 0x1f, R29 ;  /* 0x0000001fff217819 */ /* 0x004fe2000001141d */
[----:B---3--:R-:W-:-:S04]  /*3030*/  IMAD R0, R25, R29, RZ ;  /* 0x0000001d19007224 */ /* 0x008fc800078e02ff */
[----:B------:R-:W-:Y:S01]  /*3040*/  IMAD R33, R24, R33, R0 ;  /* 0x0000002118217224 */ /* 0x000fe200078e0200 */
[----:B----4-:R-:W-:Y:S01]  /*3050*/  SHF.R.S32.HI R7, RZ, 0x1f, R31 ;  /* 0x0000001fff077819 */ /* 0x010fe2000001141f */
[----:B------:R-:W-:-:S04]  /*3060*/  IMAD.WIDE.U32 R24, R29, R24, R26 ;  /* 0x000000181d187225 */ /* 0x000fc800078e001a */
[----:B-----5:R-:W-:Y:S02]  /*3070*/  IMAD R0, R9, R31, RZ ;  /* 0x0000001f09007224 */ /* 0x020fe400078e02ff */
[----:B------:R-:W-:Y:S02]  /*3080*/  IMAD.IADD R25, R25, 0x1, R33 ;  /* 0x0000000119197824 */ /* 0x000fe400078e0221 */
[----:B------:R-:W-:Y:S01]  /*3090*/  IMAD R9, R8, R7, R0 ;  /* 0x0000000708097224 */ /* 0x000fe200078e0200 */
[----:B------:R-:W-:Y:S01]  /*30a0*/  IADD3 R0, P2, R2, UR10, RZ ;  /* 0x0000000a02007c10 */ /* 0x000fe2000ff5e0ff */
[----:B------:R-:W-:-:S03]  /*30b0*/  IMAD.WIDE.U32 R6, R31, R8, R24 ;  /* 0x000000081f067225 */ /* 0x000fc600078e0018 */
[----:B------:R-:W-:Y:S01]  /*30c0*/  IADD3.X R3, R3, UR15, RZ, P2, !PT ;  /* 0x0000000f03037c10 */ /* 0x000fe200097fe4ff */
[----:B------:R-:W-:Y:S01]  /*30d0*/  IMAD.IADD R7, R7, 0x1, R9 ;  /* 0x0000000107077824 */ /* 0x000fe200078e0209 */
[----:B------:R-:W-:Y:S07]  /*30e0*/  @P0 BRA `(.L_x_3612) ;  /* 0xfffffffc00440947 */ /* 0x000fee000383ffff */
.L_x_3611:
        /* <DEDUP_REMOVED lines=15> */
[----:B------:R-:W-:-:S03]  /*31e0*/  ULEA UR4, UR4, UR13, 0x3 ;  /* 0x0000000d04047291 */ /* 0x000fc6000f8e183f */
[----:B------:R-:W-:Y:S01]  /*31f0*/  VIADD R3, R9, UR5 ;  /* 0x0000000509037c36 */ /* 0x000fe20008000000 */
[----:B------:R-:W-:-:S04]  /*3200*/  LEA R2, P0, R8, UR14, 0x2 ;  /* 0x0000000e08027c11 */ /* 0x000fc8000f8010ff */
[----:B------:R-:W-:Y:S02]  /*3210*/  LEA.HI.X R3, R8, UR15, R3, 0x2, P0 ;  /* 0x0000000f08037c11 */ /* 0x000fe400080f1403 */
[----:B------:R-:W2:Y:S04]  /*3220*/  LDL.64 R8, [UR4+0x18] ;  /* 0x00001804ff087983 */ /* 0x000ea80008100a00 */
[----:B------:R-:W3:Y:S01]  /*3230*/  LDG.E R11, desc[UR6][R2.64] ;  /* 0x00000006020b7981 */ /* 0x000ee2000c1e1900 */
[----:B------:R-:W-:-:S04]  /*3240*/  UISETP.NE.U32.AND UP0, UPT, UR16, 0x1, UPT ;  /* 0x000000011000788c */ /* 0x000fc8000bf05070 */
[----:B------:R-:W-:-:S06]  /*3250*/  UISETP.NE.AND.EX UP0, UPT, URZ, URZ, UPT, UP0 ;  /* 0x0000003f3f00728c */ /* 0x000fcc000bf05300 */
[----:B------:R-:W-:Y:S02]  /*3260*/  PLOP3.LUT P0, PT, PT, PT, UP0, 0x80, 0x0 ;  /* 0x000000000000781c */ /* 0x000fe40003f0f008 */
[----:B---3--:R-:W-:Y:S01]  /*3270*/  SHF.R.S32.HI R25, RZ, 0x1f, R11 ;  /* 0x0000001fff197819 */ /* 0x008fe2000001140b */
[----:B--2---:R-:W-:Y:S02]  /*3280*/  IMAD R0, R9, R11, RZ ;  /* 0x0000000b09007224 */ /* 0x004fe400078e02ff */
[----:B------:R-:W-:-:S04]  /*3290*/  IMAD.WIDE.U32 R6, R11, R8, R6 ;  /* 0x000000080b067225 */ /* 0x000fc800078e0006 */
[----:B------:R-:W-:-:S05]  /*32a0*/  IMAD R25, R8, R25, R0 ;  /* 0x0000001908197224 */ /* 0x000fca00078e0200 */
[----:B------:R-:W-:Y:S01]  /*32b0*/  IADD3 R7, R7, R25, RZ ;  /* 0x0000001907077210 */ /* 0x000fe20007ffe0ff */
[----:B------:R-:W-:Y:S06]  /*32c0*/  @!P0 BRA `(.L_x_3610) ;  /* 0x0000000000608947 */ /* 0x000fec0003800000 */
        /* <DEDUP_REMOVED lines=8> */
[----:B------:R-:W3:Y:S06]  /*3350*/  LDG.E R27, desc[UR6][R10.64] ;  /* 0x000000060a1b7981 */ /* 0x000eec000c1e1900 */
[----:B------:R-:W-:Y:S01]  /*3360*/  @P2 IADD3 R24, P0, R10, UR9, RZ ;  /* 0x000000090a182c10 */ /* 0x000fe2000ff1e0ff */
[----:B------:R-:W4:Y:S03]  /*3370*/  @P2 LDL.64 R2, [UR4+0x28] ;  /* 0x00002804ff022983 */ /* 0x000f260008100a00 */
[----:B------:R-:W-:-:S06]  /*3380*/  @P2 IADD3.X R25, R11, UR5, RZ, P0, !PT ;  /* 0x000000050b192c10 */ /* 0x000fcc00087fe4ff */
[----:B------:R-:W5:Y:S01]  /*3390*/  @P2 LDG.E R25, desc[UR6][R24.64] ;  /* 0x0000000618192981 */ /* 0x000f62000c1e1900 */
        /* <DEDUP_REMOVED lines=9> */
[----:B------:R-:W-:Y:S01]  /*3430*/  @P2 IMAD.IADD R7, R3, 0x1, R9 ;  /* 0x0000000103072824 */ /* 0x000fe200078e0209 */
[----:B------:R-:W-:-:S07]  /*3440*/  @P2 MOV R6, R2 ;  /* 0x0000000200062202 */ /* 0x000fce0000000f00 */
.L_x_3610:
        /* <DEDUP_REMOVED lines=27> */
[----:B------:R-:W-:Y:S01]  /*3600*/  ISETP.GT.AND.EX P0, PT, R0, RZ, PT, P0 ;  /* 0x000000ff0000720c */ /* 0x000fe20003f04300 */
[----:B------:R-:W-:Y:S01]  /*3610*/  IMAD.IADD R3, R3, 0x1, R25 ;  /* 0x0000000103037824 */ /* 0x000fe200078e0219 */
        /* <DEDUP_REMOVED lines=11> */
.L_x_3620:
[----:B------:R-:W-:Y:S01]  /*36d0*/  ULEA UR14, UR4, UR13, 0x3 ;  /* 0x0000000d040e7291 */ /* 0x000fe2000f8e183f */
[----:B------:R-:W-:Y:S01]  /*36e0*/  IMAD.MOV.U32 R29, RZ, RZ, R3 ;  /* 0x000000ffff1d7224 */ /* 0x000fe200078e0003 */
[----:B------:R-:W-:-:S05]  /*36f0*/  MOV R28, R0 ;  /* 0x00000000001c7202 */ /* 0x000fca0000000f00 */
[----:B------:R-:W2:Y:S04]  /*3700*/  LDG.E R29, desc[UR6][R28.64] ;  /* 0x000000061c1d7981 */ /* 0x000ea8000c1e1900 */
[----:B------:R-:W2:Y:S01]  /*3710*/  LDL.64 R24, [UR14+0x18] ;  /* 0x0000180eff187983 */ /* 0x000ea20008100a00 */
[----:B------:R-:W-:-:S04]  /*3720*/  IADD3 R2, P2, R0, UR10, RZ ;  /* 0x0000000a00027c10 */ /* 0x000fc8000ff5e0ff */
[----:B------:R-:W-:-:S05]  /*3730*/  IADD3.X R3, R3, UR15, RZ, P2, !PT ;  /* 0x0000000f03037c10 */ /* 0x000fca00097fe4ff */
[----:B------:R-:W3:Y:S01]  /*3740*/  LDG.E R31, desc[UR6][R2.64] ;  /* 0x00000006021f7981 */ /* 0x000ee2000c1e1900 */
[----:B--2---:R-:W-:Y:S01]  /*3750*/  IMAD.WIDE.U32 R26, R29, R24, R8 ;  /* 0x000000181d1a7225 */ /* 0x004fe200078e0008 */
[----:B------:R-:W-:-:S03]  /*3760*/  SHF.R.S32.HI R9, RZ, 0x1f, R29 ;  /* 0x0000001fff097819 */ /* 0x000fc6000001141d */
[----:B------:R-:W-:-:S04]  /*3770*/  IMAD R0, R25, R29, RZ ;  /* 0x0000001d19007224 */ /* 0x000fc800078e02ff */
[----:B------:R-:W-:Y:S02]  /*3780*/  IMAD R9, R24, R9, R0 ;  /* 0x0000000918097224 */ /* 0x000fe400078e0200 */
[----:B------:R-:W2:Y:S01]  /*3790*/  LDL.64 R24, [UR14+0x20] ;  /* 0x0000200eff187983 */ /* 0x000ea20008100a00 */
[----:B------:R-:W-:Y:S01]  /*37a0*/  IADD3 R8, P2, R2, UR10, RZ ;  /* 0x0000000a02087c10 */ /* 0x000fe2000ff5e0ff */
[----:B------:R-:W-:Y:S01]  /*37b0*/  IMAD.IADD R27, R27, 0x1, R9 ;  /* 0x000000011b1b7824 */ /* 0x000fe200078e0209 */
[----:B---3--:R-:W-:Y:S02]  /*37c0*/  SHF.R.S32.HI R29, RZ, 0x1f, R31 ;  /* 0x0000001fff1d7819 */ /* 0x008fe4000001141f */
[----:B------:R-:W-:Y:S01]  /*37d0*/  IADD3.X R9, R3, UR15, RZ, P2, !PT ;  /* 0x0000000f03097c10 */ /* 0x000fe200097fe4ff */
[----:B--2---:R-:W-:-:S04]  /*37e0*/  IMAD.WIDE.U32 R26, R31, R24, R26 ;  /* 0x000000181f1a7225 */ /* 0x004fc800078e001a */
        /* <DEDUP_REMOVED lines=115> */
[----:B------:R-:W4:Y:S01]  /*3f20*/  LDL.64 R8, [UR14+0x90] ;  /* 0x0000900eff087983 */ /* 0x000f220008100a00 */
[----:B--2---:R-:W-:Y:S01]  /*3f30*/  SHF.R.S32.HI R31, RZ, 0x1f, R29 ;  /* 0x0000001fff1f7819 */ /* 0x004fe2000001141d */
[----:B---3--:R-:W-:-:S04]  /*3f40*/  IMAD.WIDE.U32 R26, R29, R24, R26 ;  /* 0x000000181d1a7225 */ /* 0x008fc800078e001a */
[----:B------:R-:W-:-:S04]  /*3f50*/  IMAD R29, R25, R29, RZ ;  /* 0x0000001d191d7224 */ /* 0x000fc800078e02ff */
[----:B------:R-:W-:Y:S02]  /*3f60*/  IMAD R31, R24, R31, R29 ;  /* 0x0000001f181f7224 */ /* 0x000fe400078e021d */
[----:B------:R0:W4:Y:S01]  /*3f70*/  LDG.E R29, desc[UR6][R2.64] ;  /* 0x00000006021d7981 */ /* 0x000122000c1e1900 */
[----:B------:R-:W-:-:S04]  /*3f80*/  UIADD3 UR9, UP0, UR9, -0x10, URZ ;  /* 0xfffffff009097890 */ /* 0x000fc8000ff1e03f */
[----:B------:R-:W-:Y:S02]  /*3f90*/  UIADD3.X UR12, UR12, -0x1, URZ, UP0, !UPT ;  /* 0xffffffff0c0c7890 */ /* 0x000fe400087fe43f */
[----:B------:R-:W-:-:S04]  /*3fa0*/  UISETP.GT.U32.AND UP0, UPT, UR9, 0xc, UPT ;  /* 0x0000000c0900788c */ /* 0x000fc8000bf04070 */
[----:B------:R-:W-:Y:S01]  /*3fb0*/  UISETP.GT.AND.EX UP0, UPT, UR12, URZ, UPT, UP0 ;  /* 0x0000003f0c00728c */ /* 0x000fe2000bf04300 */
[----:B------:R-:W-:-:S05]  /*3fc0*/  IMAD.IADD R27, R27, 0x1, R31 ;  /* 0x000000011b1b7824 */ /* 0x000fca00078e021f */
[----:B------:R-:W-:Y:S01]  /*3fd0*/  PLOP3.LUT P3, PT, PT, PT, UP0, 0x80, 0x0 ;  /* 0x000000000000781c */ /* 0x000fe20003f6f008 */
[----:B------:R-:W-:Y:S01]  /*3fe0*/  UIADD3 UR4, UP1, UR4, 0x10, URZ ;  /* 0x0000001004047890 */ /* 0x000fe2000ff3e03f */
[----:B------:R-:W-:-:S03]  /*3ff0*/  IADD3 R0, P2, R2, UR10, RZ ;  /* 0x0000000a02007c10 */ /* 0x000fc6000ff5e0ff */
[----:B------:R-:W-:Y:S01]  /*4000*/  UIADD3.X UR5, URZ, UR5, URZ, UP1, !UPT ;  /* 0x000000053f057290 */ /* 0x000fe20008ffe43f */
[----:B0-----:R-:W-:Y:S01]  /*4010*/  IADD3.X R3, R3, UR15, RZ, P2, !PT ;  /* 0x0000000f03037c10 */ /* 0x001fe200097fe4ff */
[----:B----4-:R-:W-:Y:S01]  /*4020*/  IMAD.WIDE.U32 R24, R29, R8, R26 ;  /* 0x000000081d187225 */ /* 0x010fe200078e001a */
[----:B------:R-:W-:-:S03]  /*4030*/  SHF.R.S32.HI R27, RZ, 0x1f, R29 ;  /* 0x0000001fff1b7819 */ /* 0x000fc6000001141d */
[----:B------:R-:W-:-:S04]  /*4040*/  IMAD R29, R9, R29, RZ ;  /* 0x0000001d091d7224 */ /* 0x000fc800078e02ff */
[----:B------:R-:W-:Y:S01]  /*4050*/  IMAD R9, R8, R27, R29 ;  /* 0x0000001b08097224 */ /* 0x000fe200078e021d */
[----:B------:R-:W-:-:S03]  /*4060*/  MOV R8, R24 ;  /* 0x0000001800087202 */ /* 0x000fc60000000f00 */
[----:B------:R-:W-:Y:S01]  /*4070*/  IMAD.IADD R9, R25, 0x1, R9 ;  /* 0x0000000119097824 */ /* 0x000fe200078e0209 */
[----:B------:R-:W-:Y:S06]  /*4080*/  @P3 BRA `(.L_x_3620) ;  /* 0xfffffff400903947 */ /* 0x000fec000383ffff */
.L_x_3619:
[----:B------:R-:W-:-:S04]  /*4090*/  UISETP.GT.U32.AND UP0, UPT, UR9, 0x4, UPT ;  /* 0x000000040900788c */ /* 0x000fc8000bf04070 */
[----:B------:R-:W-:-:S06]  /*40a0*/  UISETP.GT.AND.EX UP0, UPT, UR12, URZ, UPT, UP0 ;  /* 0x0000003f0c00728c */ /* 0x000fcc000bf04300 */
[----:B------:R-:W-:-:S13]  /*40b0*/  PLOP3.LUT P2, PT, PT, PT, UP0, 0x80, 0x0 ;  /* 0x000000000000781c */ /* 0x000fda0003f4f008 */
[----:B------:R-:W-:Y:S05]  /*40c0*/  @!P2 BRA `(.L_x_3621) ;  /* 0x000000040044a947 */ /* 0x000fea0003800000 */
[----:B------:R-:W-:Y:S01]  /*40d0*/  ULEA UR14, UR4, UR13, 0x3 ;  /* 0x0000000d040e7291 */ /* 0x000fe2000f8e183f */
[----:B------:R-:W-:Y:S02]  /*40e0*/  IMAD.MOV.U32 R29, RZ, RZ, R3 ;  /* 0x000000ffff1d7224 */ /* 0x000fe400078e0003 */
[----:B------:R-:W-:-:S05]  /*40f0*/  IMAD.MOV.U32 R28, RZ, RZ, R0 ;  /* 0x000000ffff1c7224 */ /* 0x000fca00078e0000 */
        /* <DEDUP_REMOVED lines=10> */
[----:B------:R-:W-:Y:S02]  /*41a0*/  IADD3 R8, P0, R2, UR10, RZ ;  /* 0x0000000a02087c10 */ /* 0x000fe4000ff1e0ff */
[----:B------:R-:W-:Y:S02]  /*41b0*/  IADD3 R27, R27, R9, RZ ;  /* 0x000000091b1b7210 */ /* 0x000fe40007ffe0ff */
[----:B---3--:R-:W-:Y:S02]  /*41c0*/  SHF.R.S32.HI R29, RZ, 0x1f, R31 ;  /* 0x0000001fff1d7819 */ /* 0x008fe4000001141f */
[----:B------:R-:W-:Y:S01]  /*41d0*/  IADD3.X R9, R3, UR15, RZ, P0, !PT ;  /* 0x0000000f03097c10 */ /* 0x000fe200087fe4ff */
[----:B--2---:R-:W-:-:S04]  /*41e0*/  IMAD.WIDE.U32 R26, R31, R24, R26 ;  /* 0x000000181f1a7225 */ /* 0x004fc800078e001a */
        /* <DEDUP_REMOVED lines=48> */
[----:B------:R0:W4:Y:S03]  /*44f0*/  LDG.E R29, desc[UR6][R2.64] ;  /* 0x00000006021d7981 */ /* 0x000126000c1e1900 */
[----:B------:R-:W-:Y:S02]  /*4500*/  IADD3 R27, R27, R31, RZ ;  /* 0x0000001f1b1b7210 */ /* 0x000fe40007ffe0ff */
[----:B------:R-:W-:Y:S01]  /*4510*/  IADD3 R0, P2, R2, UR10, RZ ;  /* 0x0000000a02007c10 */ /* 0x000fe2000ff5e0ff */
[----:B------:R-:W-:Y:S01]  /*4520*/  UIADD3 UR9, UP1, UR9, -0x8, URZ ;  /* 0xfffffff809097890 */ /* 0x000fe2000ff3e03f */
[----:B------:R-:W-:Y:S01]  /*4530*/  PLOP3.LUT P0, PT, PT, PT, PT, 0x8, 0x0 ;  /* 0x000000000000781c */ /* 0x000fe20003f0e170 */
[----:B------:R-:W-:Y:S01]  /*4540*/  UIADD3 UR4, UP0, UR4, 0x8, URZ ;  /* 0x0000000804047890 */ /* 0x000fe2000ff1e03f */
[----:B0-----:R-:W-:Y:S01]  /*4550*/  IADD3.X R3, R3, UR15, RZ, P2, !PT ;  /* 0x0000000f03037c10 */ /* 0x001fe200097fe4ff */
[----:B------:R-:W-:-:S02]  /*4560*/  UIADD3.X UR12, UR12, -0x1, URZ, UP1, !UPT ;  /* 0xffffffff0c0c7890 */ /* 0x000fc40008ffe43f */
[----:B------:R-:W-:Y:S01]  /*4570*/  UIADD3.X UR5, URZ, UR5, URZ, UP0, !UPT ;  /* 0x000000053f057290 */ /* 0x000fe200087fe43f */
[----:B----4-:R-:W-:Y:S01]  /*4580*/  IMAD.WIDE.U32 R24, R29, R8, R26 ;  /* 0x000000081d187225 */ /* 0x010fe200078e001a */
[----:B------:R-:W-:-:S03]  /*4590*/  SHF.R.S32.HI R27, RZ, 0x1f, R29 ;  /* 0x0000001fff1b7819 */ /* 0x000fc6000001141d */
[----:B------:R-:W-:-:S04]  /*45a0*/  IMAD R29, R9, R29, RZ ;  /* 0x0000001d091d7224 */ /* 0x000fc800078e02ff */
[----:B------:R-:W-:Y:S02]  /*45b0*/  IMAD R9, R8, R27, R29 ;  /* 0x0000001b08097224 */ /* 0x000fe400078e021d */
[----:B------:R-:W-:Y:S02]  /*45c0*/  IMAD.MOV.U32 R8, RZ, RZ, R24 ;  /* 0x000000ffff087224 */ /* 0x000fe400078e0018 */
[----:B------:R-:W-:-:S07]  /*45d0*/  IMAD.IADD R9, R25, 0x1, R9 ;  /* 0x0000000119097824 */ /* 0x000fce00078e0209 */
.L_x_3621:
[----:B------:R-:W-:-:S04]  /*45e0*/  ISETP.NE.U32.AND P2, PT, RZ, UR9, PT ;  /* 0x00000009ff007c0c */ /* 0x000fc8000bf45070 */
[----:B------:R-:W-:-:S13]  /*45f0*/  ISETP.NE.OR.EX P0, PT, RZ, UR12, P0, P2 ;  /* 0x0000000cff007c0c */ /* 0x000fda0008705720 */
[----:B------:R-:W-:Y:S05]  /*4600*/  @!P0 BRA `(.L_x_3617) ;  /* 0x0000000000bc8947 */ /* 0x000fea0003800000 */
.L_x_3618:
        /* <DEDUP_REMOVED lines=33> */
[----:B------:R-:W-:Y:S01]  /*4820*/  ISETP.NE.U32.AND P0, PT, RZ, UR9, PT ;  /* 0x00000009ff007c0c */ /* 0x000fe2000bf05070 */
[----:B------:R-:W-:-:S03]  /*4830*/  IMAD.IADD R27, R27, 0x1, R31 ;  /* 0x000000011b1b7824 */ /* 0x000fc600078e021f */
[----:B------:R-:W-:Y:S01]  /*4840*/  ISETP.NE.AND.EX P0, PT, RZ, UR12, PT, P0 ;  /* 0x0000000cff007c0c */ /* 0x000fe2000bf05300 */
        /* <DEDUP_REMOVED lines=11> */
.L_x_3617:
        /* <DEDUP_REMOVED lines=11> */
[----:B------:R-:W-:Y:S01]  /*49b0*/  MOV R12, R2 ;  /* 0x00000002000c7202 */ /* 0x000fe20000000f00 */
[----:B------:R-:W-:Y:S01]  /*49c0*/  UIMAD UR5, UR5, UR10, URZ ;  /* 0x0000000a050572a4 */ /* 0x000fe2000f8e023f */
[----:B------:R-:W-:Y:S02]  /*49d0*/  IMAD.IADD R13, R3, 0x1, R13 ;  /* 0x00000001030d7824 */ /* 0x000fe400078e020d */
        /* <DEDUP_REMOVED lines=23> */
[----:B------:R-:W2:Y:S04]  /*4b50*/  LDL.64 R2, [UR4+0x20] ;  /* 0x00002004ff027983 */ /* 0x000ea80008100a00 */
[----:B------:R-:W-:Y:S01]  /*4b60*/  @P0 IADD3 R26, P2, R24, UR9, RZ ;  /* 0x00000009181a0c10 */ /* 0x000fe2000ff5e0ff */
[----:B------:R-:W2:Y:S03]  /*4b70*/  LDG.E R29, desc[UR6][R24.64] ;  /* 0x00000006181d7981 */ /* 0x000ea6000c1e1900 */
[----:B------:R-:W-:Y:S01]  /*4b80*/  @P0 IADD3.X R27, R25, UR5, RZ, P2, !PT ;  /* 0x00000005191b0c10 */ /* 0x000fe200097fe4ff */
[----:B------:R-:W3:Y:S05]  /*4b90*/  @P0 LDL.64 R12, [UR4+0x28] ;  /* 0x00002804ff0c0983 */ /* 0x000eea0008100a00 */
[----:B------:R-:W4:Y:S01]  /*4ba0*/  @P0 LDG.E R27, desc[UR6][R26.64] ;  /* 0x000000061a1b0981 */ /* 0x000f22000c1e1900 */
[----:B--2---:R-:W-:Y:S01]  /*4bb0*/  IMAD.WIDE.U32 R8, R29, R2, R8 ;  /* 0x000000021d087225 */ /* 0x004fe200078e0008 */
[----:B------:R-:W-:-:S03]  /*4bc0*/  SHF.R.S32.HI R31, RZ, 0x1f, R29 ;  /* 0x0000001fff1f7819 */ /* 0x000fc6000001141d */
[----:B------:R-:W-:-:S04]  /*4bd0*/  IMAD R29, R3, R29, RZ ;  /* 0x0000001d031d7224 */ /* 0x000fc800078e02ff */
[----:B------:R-:W-:Y:S01]  /*4be0*/  IMAD R29, R2, R31, R29 ;  /* 0x0000001f021d7224 */ /* 0x000fe200078e021d */
[----:B----4-:R-:W-:Y:S01]  /*4bf0*/  @P0 SHF.R.S32.HI R3, RZ, 0x1f, R27 ;  /* 0x0000001fff030819 */ /* 0x010fe2000001141b */
[----:B---3--:R-:W-:-:S03]  /*4c00*/  @P0 IMAD R0, R13, R27, RZ ;  /* 0x0000001b0d000224 */ /* 0x008fc600078e02ff */
[----:B------:R-:W-:Y:S01]  /*4c10*/  IADD3 R9, R9, R29, RZ ;  /* 0x0000001d09097210 */ /* 0x000fe20007ffe0ff */
[----:B------:R-:W-:Y:S02]  /*4c20*/  @P0 IMAD R3, R12, R3, R0 ;  /* 0x000000030c030224 */ /* 0x000fe400078e0200 */
[----:B------:R-:W-:-:S04]  /*4c30*/  @P0 IMAD.WIDE.U32 R12, R27, R12, R8 ;  /* 0x0000000c1b0c0225 */ /* 0x000fc800078e0008 */
[----:B------:R-:W-:Y:S02]  /*4c40*/  @P0 IMAD.IADD R9, R13, 0x1, R3 ;  /* 0x000000010d090824 */ /* 0x000fe400078e0203 */
[----:B------:R-:W-:-:S07]  /*4c50*/  @P0 IMAD.MOV.U32 R8, RZ, RZ, R12 ;  /* 0x000000ffff080224 */ /* 0x000fce00078e000c */
.L_x_3616:
        /* <DEDUP_REMOVED lines=19> */
[C---:B------:R-:W-:Y:S01]  /*4d90*/  IMAD.WIDE.U32 R2, R14.reuse, UR4, RZ ;  /* 0x000000040e027c25 */ /* 0x040fe2000f8e00ff */
[----:B------:R-:W-:Y:S02]  /*4da0*/  USHF.L.U32 UR15, UR15, 0x2, URZ ;  /* 0x000000020f0f7899 */ /* 0x000fe4000800063f */
[----:B------:R-:W-:Y:S01]  /*4db0*/  MOV R0, UR10 ;  /* 0x0000000a00007c02 */ /* 0x000fe20008000f00 */
[----:B------:R-:W-:Y:S01]  /*4dc0*/  IMAD R13, R14, UR5, R13 ;  /* 0x000000050e0d7c24 */ /* 0x000fe2000f8e020d */
[----:B------:R-:W-:Y:S01]  /*4dd0*/  ULDC.64 UR4, c[0x0][0x218] ;  /* 0x0000860000047ab9 */ /* 0x000fe20000000a00 */
[----:B------:R-:W-:Y:S01]  /*4de0*/  UIADD3 UR15, UR19, UR15, URZ ;  /* 0x0000000f130f7290 */ /* 0x000fe2000fffe03f */
        /* <DEDUP_REMOVED lines=13> */
.L_x_3626:
[----:B------:R-:W-:Y:S01]  /*4ec0*/  ULEA UR11, UR4, UR13, 0x3 ;  /* 0x0000000d040b7291 */ /* 0x000fe2000f8e183f */
[----:B------:R-:W-:Y:S01]  /*4ed0*/  MOV R29, R3 ;  /* 0x00000003001d7202 */ /* 0x000fe20000000f00 */
        /* <DEDUP_REMOVED lines=22> */
[----:B------:R-:W-:Y:S01]  /*5040*/  IMAD.IADD R29, R3, 0x1, R29 ;  /* 0x00000001031d7824 */ /* 0x000fe200078e021d */
[----:B------:R-:W-:Y:S02]  /*5050*/  MOV R28, R2 ;  /* 0x00000002001c7202 */ /* 0x000fe40000000f00 */
        /* <DEDUP_REMOVED lines=17> */
[----:B------:R-:W-:Y:S01]  /*5170*/  IMAD.IADD R29, R3, 0x1, R29 ;  /* 0x00000001031d7824 */ /* 0x000fe200078e021d */
[----:B------:R-:W-:Y:S01]  /*5180*/  MOV R28, R2 ;  /* 0x00000002001c7202 */ /* 0x000fe20000000f00 */
        /* <DEDUP_REMOVED lines=91> */
[----:B------:R-:W3:Y:S02]  /*5740*/  LDG.E R29, desc[UR6][R12.64] ;  /* 0x000000060c1d7981 */ /* 0x000ee4000c1e1900 */
[----:B------:R-:W-:Y:S01]  /*5750*/  IMAD.IADD R27, R11, 0x1, R3 ;  /* 0x000000010b1b7824 */ /* 0x000fe200078e0203 */
[----:B------:R-:W-:-:S02]  /*5760*/  IADD3.X R3, R13, UR15, RZ, P2, !PT ;  /* 0x0000000f0d037c10 */ /* 0x000fc400097fe4ff */
[----:B------:R-:W-:Y:S02]  /*5770*/  MOV R26, R10 ;  /* 0x0000000a001a7202 */ /* 0x000fe40000000f00 */
        /* <DEDUP_REMOVED lines=19> */
[----:B------:R-:W-:Y:S01]  /*58b0*/  IADD3.X R3, R3, UR15, RZ, P2, !PT ;  /* 0x0000000f03037c10 */ /* 0x000fe200097fe4ff */
[----:B------:R-:W-:Y:S01]  /*58c0*/  IMAD.IADD R11, R11, 0x1, R13 ;  /* 0x000000010b0b7824 */ /* 0x000fe200078e020d */
[----:B------:R-:W-:Y:S07]  /*58d0*/  @P3 BRA `(.L_x_3626) ;  /* 0xfffffff400783947 */ /* 0x000fee000383ffff */
.L_x_3625:
[----:B------:R-:W-:-:S04]  /*58e0*/  UISETP.GT.U32.AND UP0, UPT, UR9, 0x4, UPT ;  /* 0x000000040900788c */ /* 0x000fc8000bf04070 */
[----:B------:R-:W-:-:S06]  /*58f0*/  UISETP.GT.AND.EX UP0, UPT, UR10, URZ, UPT, UP0 ;  /* 0x0000003f0a00728c */ /* 0x000fcc000bf04300 */
[----:B------:R-:W-:-:S13]  /*5900*/  PLOP3.LUT P2, PT, PT, PT, UP0, 0x80, 0x0 ;  /* 0x000000000000781c */ /* 0x000fda0003f4f008 */
[----:B------:R-:W-:Y:S05]  /*5910*/  @!P2 BRA `(.L_x_3627) ;  /* 0x00000004004ca947 */ /* 0x000fea0003800000 */
        /* <DEDUP_REMOVED lines=82> */
[----:B------:R-:W-:-:S07]  /*5e40*/  IADD3 R11, R11, R13, RZ ;  /* 0x0000000d0b0b7210 */ /* 0x000fce0007ffe0ff */
.L_x_3627:
[----:B------:R-:W-:-:S04]  /*5e50*/  ISETP.NE.U32.AND P2, PT, RZ, UR9, PT ;  /* 0x00000009ff007c0c */ /* 0x000fc8000bf45070 */
[----:B------:R-:W-:-:S13]  /*5e60*/  ISETP.NE.OR.EX P0, PT, RZ, UR10, P0, P2 ;  /* 0x0000000aff007c0c */ /* 0x000fda0008705720 */
[----:B------:R-:W-:Y:S05]  /*5e70*/  @!P0 BRA `(.L_x_3623) ;  /* 0x0000000000bc8947 */ /* 0x000fea0003800000 */
.L_x_3624:
[----:B------:R-:W-:Y:S01]  /*5e80*/  ULEA UR11, UR4, UR13, 0x3 ;  /* 0x0000000d040b7291 */ /* 0x000fe2000f8e183f */
[----:B------:R-:W-:Y:S02]  /*5e90*/  IMAD.MOV.U32 R31, RZ, RZ, R3 ;  /* 0x000000ffff1f7224 */ /* 0x000fe400078e0003 */
[----:B------:R-:W-:Y:S01]  /*5ea0*/  IMAD.MOV.U32 R30, RZ, RZ, R0 ;  /* 0x000000ffff1e7224 */ /* 0x000fe200078e0000 */
[----:B------:R-:W-:-:S04]  /*5eb0*/  IADD3 R2, P0, R0, UR18, RZ ;  /* 0x0000001200027c10 */ /* 0x000fc8000ff1e0ff */
[----:B------:R-:W2:Y:S04]  /*5ec0*/  LDG.E R31, desc[UR6][R30.64] ;  /* 0x000000061e1f7981 */ /* 0x000ea8000c1e1900 */
[----:B------:R-:W2:Y:S01]  /*5ed0*/  LDL.64 R12, [UR11+0x18] ;  /* 0x0000180bff0c7983 */ /* 0x000ea20008100a00 */
[----:B------:R-:W-:-:S03]  /*5ee0*/  IADD3.X R3, R3, UR15, RZ, P0, !PT ;  /* 0x0000000f03037c10 */ /* 0x000fc600087fe4ff */
[----:B------:R-:W3:Y:S04]  /*5ef0*/  LDL.64 R24, [UR11+0x20] ;  /* 0x0000200bff187983 */ /* 0x000ee80008100a00 */
[----:B------:R-:W3:Y:S01]  /*5f00*/  LDG.E R27, desc[UR6][R2.64] ;  /* 0x00000006021b7981 */ /* 0x000ee2000c1e1900 */
[----:B--2---:R-:W-:Y:S01]  /*5f10*/  IMAD.WIDE.U32 R28, R31, R12, R10 ;  /* 0x0000000c1f1c7225 */ /* 0x004fe200078e000a */
[----:B------:R-:W-:-:S03]  /*5f20*/  SHF.R.S32.HI R11, RZ, 0x1f, R31 ;  /* 0x0000001fff0b7819 */ /* 0x000fc6000001141f */
[----:B------:R-:W-:-:S04]  /*5f30*/  IMAD R0, R13, R31, RZ ;  /* 0x0000001f0d007224 */ /* 0x000fc800078e02ff */
[----:B------:R-:W-:Y:S01]  /*5f40*/  IMAD R11, R12, R11, R0 ;  /* 0x0000000b0c0b7224 */ /* 0x000fe200078e0200 */
[----:B------:R-:W-:Y:S01]  /*5f50*/  IADD3 R10, P0, R2, UR18, RZ ;  /* 0x00000012020a7c10 */ /* 0x000fe2000ff1e0ff */
[----:B---3--:R-:W-:Y:S01]  /*5f60*/  IMAD R0, R25, R27, RZ ;  /* 0x0000001b19007224 */ /* 0x008fe200078e02ff */
[----:B------:R-:W-:Y:S02]  /*5f70*/  SHF.R.S32.HI R13, RZ, 0x1f, R27 ;  /* 0x0000001fff0d7819 */ /* 0x000fe4000001141b */
[----:B------:R-:W-:Y:S02]  /*5f80*/  IADD3 R29, R29, R11, RZ ;  /* 0x0000000b1d1d7210 */ /* 0x000fe40007ffe0ff */
[----:B------:R-:W-:Y:S01]  /*5f90*/  IADD3.X R11, R3, UR15, RZ, P0, !PT ;  /* 0x0000000f030b7c10 */ /* 0x000fe200087fe4ff */
[----:B------:R-:W-:Y:S01]  /*5fa0*/  IMAD R3, R24, R13, R0 ;  /* 0x0000000d18037224 */ /* 0x000fe200078e0200 */
[----:B------:R-:W-:Y:S01]  /*5fb0*/  IADD3 R2, P0, R10, UR18, RZ ;  /* 0x000000120a027c10 */ /* 0x000fe2000ff1e0ff */
[----:B------:R-:W-:-:S02]  /*5fc0*/  IMAD.WIDE.U32 R12, R27, R24, R28 ;  /* 0x000000181b0c7225 */ /* 0x000fc400078e001c */
[----:B------:R-:W2:Y:S02]  /*5fd0*/  LDG.E R29, desc[UR6][R10.64] ;  /* 0x000000060a1d7981 */ /* 0x000ea4000c1e1900 */
[----:B------:R-:W-:Y:S01]  /*5fe0*/  IMAD.IADD R27, R13, 0x1, R3 ;  /* 0x000000010d1b7824 */ /* 0x000fe200078e0203 */
[----:B------:R-:W-:Y:S01]  /*5ff0*/  IADD3.X R3, R11, UR15, RZ, P0, !PT ;  /* 0x0000000f0b037c10 */ /* 0x000fe200087fe4ff */
[----:B------:R-:W3:Y:S01]  /*6000*/  LDL.64 R24, [UR11+0x28] ;  /* 0x0000280bff187983 */ /* 0x000ee20008100a00 */
[----:B------:R-:W-:-:S03]  /*6010*/  IMAD.MOV.U32 R26, RZ, RZ, R12 ;  /* 0x000000ffff1a7224 */ /* 0x000fc600078e000c */
[----:B------:R-:W4:Y:S04]  /*6020*/  LDG.E R31, desc[UR6][R2.64] ;  /* 0x00000006021f7981 */ /* 0x000f28000c1e1900 */
[----:B------:R-:W5:Y:S01]  /*6030*/  LDL.64 R12, [UR11+0x30] ;  /* 0x0000300bff0c7983 */ /* 0x000f620008100a00 */
[----:B------:R-:W-:-:S04]  /*6040*/  UIADD3 UR9, UP0, UR9, -0x4, URZ ;  /* 0xfffffffc09097890 */ /* 0x000fc8000ff1e03f */
[----:B------:R-:W-:Y:S02]  /*6050*/  UIADD3.X UR10, UR10, -0x1, URZ, UP0, !UPT ;  /* 0xffffffff0a0a7890 */ /* 0x000fe400087fe43f */
[----:B------:R-:W-:-:S04]  /*6060*/  ISETP.NE.U32.AND P0, PT, RZ, UR9, PT ;  /* 0x00000009ff007c0c */ /* 0x000fc8000bf05070 */
[----:B------:R-:W-:Y:S01]  /*6070*/  ISETP.NE.AND.EX P0, PT, RZ, UR10, PT, P0 ;  /* 0x0000000aff007c0c */ /* 0x000fe2000bf05300 */
[----:B------:R-:W-:-:S04]  /*6080*/  UIADD3 UR4, UP0, UR4, 0x4, URZ ;  /* 0x0000000404047890 */ /* 0x000fc8000ff1e03f */
[----:B------:R-:W-:Y:S01]  /*6090*/  UIADD3.X UR5, URZ, UR5, URZ, UP0, !UPT ;  /* 0x000000053f057290 */ /* 0x000fe200087fe43f */
[----:B--2---:R-:W-:Y:S01]  /*60a0*/  SHF.R.S32.HI R33, RZ, 0x1f, R29 ;  /* 0x0000001fff217819 */ /* 0x004fe2000001141d */
[----:B---3--:R-:W-:-:S04]  /*60b0*/  IMAD R0, R25, R29, RZ ;  /* 0x0000001d19007224 */ /* 0x008fc800078e02ff */
[----:B------:R-:W-:Y:S01]  /*60c0*/  IMAD R33, R24, R33, R0 ;  /* 0x0000002118217224 */ /* 0x000fe200078e0200 */
[----:B----4-:R-:W-:Y:S01]  /*60d0*/  SHF.R.S32.HI R11, RZ, 0x1f, R31 ;  /* 0x0000001fff0b7819 */ /* 0x010fe2000001141f */
[----:B------:R-:W-:-:S04]  /*60e0*/  IMAD.WIDE.U32 R24, R29, R24, R26 ;  /* 0x000000181d187225 */ /* 0x000fc800078e001a */
[----:B-----5:R-:W-:Y:S01]  /*60f0*/  IMAD R0, R13, R31, RZ ;  /* 0x0000001f0d007224 */ /* 0x020fe200078e02ff */
[----:B------:R-:W-:-:S03]  /*6100*/  IADD3 R25, R25, R33, RZ ;  /* 0x0000002119197210 */ /* 0x000fc60007ffe0ff */
[----:B------:R-:W-:Y:S01]  /*6110*/  IMAD R13, R12, R11, R0 ;  /* 0x0000000b0c0d7224 */ /* 0x000fe200078e0200 */
[----:B------:R-:W-:Y:S01]  /*6120*/  IADD3 R0, P2, R2, UR18, RZ ;  /* 0x0000001202007c10 */ /* 0x000fe2000ff5e0ff */
[----:B------:R-:W-:-:S03]  /*6130*/  IMAD.WIDE.U32 R10, R31, R12, R24 ;  /* 0x0000000c1f0a7225 */ /* 0x000fc600078e0018 */
[----:B------:R-:W-:Y:S01]  /*6140*/  IADD3.X R3, R3, UR15, RZ, P2, !PT ;  /* 0x0000000f03037c10 */ /* 0x000fe200097fe4ff */
[----:B------:R-:W-:Y:S01]  /*6150*/  IMAD.IADD R11, R11, 0x1, R13 ;  /* 0x000000010b0b7824 */ /* 0x000fe200078e020d */
[----:B------:R-:W-:Y:S07]  /*6160*/  @P0 BRA `(.L_x_3624) ;  /* 0xfffffffc00440947 */ /* 0x000fee000383ffff */
.L_x_3623:
        /* <DEDUP_REMOVED lines=11> */
[----:B------:R-:W-:-:S03]  /*6220*/  ULDC.64 UR10, c[0x0][0x218] ;  /* 0x00008600000a7ab9 */ /* 0x000fc60000000a00 */
[----:B------:R-:W-:Y:S01]  /*6230*/  IMAD.IADD R13, R13, 0x1, R3 ;  /* 0x000000010d0d7824 */ /* 0x000fe200078e0203 */
[----:B------:R-:W-:-:S05]  /*6240*/  MOV R3, UR14 ;  /* 0x0000000e00037c02 */ /* 0x000fca0008000f00 */
        /* <DEDUP_REMOVED lines=13> */
[----:B------:R-:W-:-:S04]  /*6320*/  IMAD R25, R12, R25, R0 ;  /* 0x000000190c197224 */ /* 0x000fc800078e0200 */
[----:B------:R-:W-:Y:S01]  /*6330*/  IMAD.IADD R11, R11, 0x1, R25 ;  /* 0x000000010b0b7824 */ /* 0x000fe200078e0219 */
        /* <DEDUP_REMOVED lines=17> */
[----:B------:R-:W-:-:S05]  /*6450*/  IMAD R29, R12, R29, R0 ;  /* 0x0000001d0c1d7224 */ /* 0x000fca00078e0200 */
[----:B------:R-:W-:Y:S02]  /*6460*/  IADD3 R11, R11, R29, RZ ;  /* 0x0000001d0b0b7210 */ /* 0x000fe40007ffe0ff */
[----:B-----5:R-:W-:Y:S01]  /*6470*/  @P2 SHF.R.S32.HI R13, RZ, 0x1f, R25 ;  /* 0x0000001fff0d2819 */ /* 0x020fe20000011419 */
[----:B----4-:R-:W-:-:S04]  /*6480*/  @P2 IMAD R0, R3, R25, RZ ;  /* 0x0000001903002224 */ /* 0x010fc800078e02ff */
[----:B------:R-:W-:Y:S02]  /*6490*/  @P2 IMAD R13, R2, R13, R0 ;  /* 0x0000000d020d2224 */ /* 0x000fe400078e0200 */
[----:B------:R-:W-:-:S04]  /*64a0*/  @P2 IMAD.WIDE.U32 R2, R25, R2, R10 ;  /* 0x0000000219022225 */ /* 0x000fc800078e000a */
[----:B------:R-:W-:Y:S02]  /*64b0*/  @P2 IMAD.IADD R11, R3, 0x1, R13 ;  /* 0x00000001030b2824 */ /* 0x000fe400078e020d */
[----:B------:R-:W-:-:S07]  /*64c0*/  @P2 IMAD.MOV.U32 R10, RZ, RZ, R2 ;  /* 0x000000ffff0a2224 */ /* 0x000fce00078e0002 */
.L_x_3622:
        /* <DEDUP_REMOVED lines=22> */
[----:B------:R-:W-:Y:S01]  /*6630*/  MOV R0, UR12 ;  /* 0x0000000c00007c02 */ /* 0x000fe20008000f00 */
[----:B------:R-:W-:Y:S01]  /*6640*/  IMAD.WIDE.U32 R2, R16, UR4, RZ ;  /* 0x0000000410027c25 */ /* 0x000fe2000f8e00ff */
[----:B------:R-:W-:-:S02]  /*6650*/  USHF.L.U32 UR15, UR15, 0x2, URZ ;  /* 0x000000020f0f7899 */ /* 0x000fc4000800063f */
[----:B------:R-:W-:Y:S01]  /*6660*/  ISETP.GT.AND.EX P0, PT, R0, RZ, PT, P0 ;  /* 0x000000ff0000720c */ /* 0x000fe20003f04300 */
[----:B------:R-:W-:Y:S01]  /*6670*/  IMAD R25, R16, UR5, R25 ;  /* 0x0000000510197c24 */ /* 0x000fe2000f8e0219 */
[----:B------:R-:W-:Y:S01]  /*6680*/  ULDC.64 UR4, c[0x0][0x218] ;  /* 0x0000860000047ab9 */ /* 0x000fe20000000a00 */
[----:B------:R-:W-:Y:S01]  /*6690*/  UIADD3 UR15, UR11, UR15, URZ ;  /* 0x0000000f0b0f7290 */ /* 0x000fe2000fffe03f */
[----:B------:R-:W-:Y:S01]  /*66a0*/  LEA R0, P2, R2, UR4, 0x2 ;  /* 0x0000000402007c11 */ /* 0x000fe2000f8410ff */
[----:B------:R-:W-:Y:S01]  /*66b0*/  IMAD.IADD R3, R3, 0x1, R25 ;  /* 0x0000000103037824 */ /* 0x000fe200078e0219 */
[----:B------:R-:W-:-:S04]  /*66c0*/  UMOV UR4, URZ ;  /* 0x0000003f00047c82 */ /* 0x000fc80008000000 */
        /* <DEDUP_REMOVED lines=9> */
.L_x_3632:
[----:B------:R-:W-:Y:S01]  /*6760*/  ULEA UR14, UR4, UR13, 0x3 ;  /* 0x0000000d040e7291 */ /* 0x000fe2000f8e183f */
[----:B------:R-:W-:Y:S01]  /*6770*/  MOV R29, R3 ;  /* 0x00000003001d7202 */ /* 0x000fe20000000f00 */
        /* <DEDUP_REMOVED lines=132> */
[----:B------:R-:W-:Y:S01]  /*6fc0*/  UIADD3 UR9, UP0, UR9, -0x10, URZ ;  /* 0xfffffff009097890 */ /* 0x000fe2000ff1e03f */
[----:B--2---:R-:W-:Y:S01]  /*6fd0*/  SHF.R.S32.HI R31, RZ, 0x1f, R29 ;  /* 0x0000001fff1f7819 */ /* 0x004fe2000001141d */
[----:B---3--:R-:W-:-:S04]  /*6fe0*/  IMAD.WIDE.U32 R26, R29, R24, R26 ;  /* 0x000000181d1a7225 */ /* 0x008fc800078e001a */
[----:B------:R-:W-:-:S04]  /*6ff0*/  IMAD R29, R25, R29, RZ ;  /* 0x0000001d191d7224 */ /* 0x000fc800078e02ff */
[----:B------:R-:W-:Y:S02]  /*7000*/  IMAD R31, R24, R31, R29 ;  /* 0x0000001f181f7224 */ /* 0x000fe400078e021d */
[----:B------:R0:W4:Y:S01]  /*7010*/  LDG.E R29, desc[UR6][R2.64] ;  /* 0x00000006021d7981 */ /* 0x000122000c1e1900 */
        /* <DEDUP_REMOVED lines=12> */
[----:B------:R-:W-:Y:S02]  /*70e0*/  IMAD R13, R12, R27, R29 ;  /* 0x0000001b0c0d7224 */ /* 0x000fe400078e021d */
[----:B------:R-:W-:Y:S02]  /*70f0*/  IMAD.MOV.U32 R12, RZ, RZ, R24 ;  /* 0x000000ffff0c7224 */ /* 0x000fe400078e0018 */
[----:B------:R-:W-:Y:S01]  /*7100*/  IMAD.IADD R13, R25, 0x1, R13 ;  /* 0x00000001190d7824 */ /* 0x000fe200078e020d */
[----:B------:R-:W-:Y:S06]  /*7110*/  @P3 BRA `(.L_x_3632) ;  /* 0xfffffff400903947 */ /* 0x000fec000383ffff */
.L_x_3631:
[----:B------:R-:W-:-:S04]  /*7120*/  UISETP.GT.U32.AND UP0, UPT, UR9, 0x4, UPT ;  /* 0x000000040900788c */ /* 0x000fc8000bf04070 */
[----:B------:R-:W-:-:S06]  /*7130*/  UISETP.GT.AND.EX UP0, UPT, UR12, URZ, UPT, UP0 ;  /* 0x0000003f0c00728c */ /* 0x000fcc000bf04300 */
[----:B------:R-:W-:-:S13]  /*7140*/  PLOP3.LUT P2, PT, PT, PT, UP0, 0x80, 0x0 ;  /* 0x000000000000781c */ /* 0x000fda0003f4f008 */
[----:B------:R-:W-:Y:S05]  /*7150*/  @!P2 BRA `(.L_x_3633) ;  /* 0x000000040044a947 */ /* 0x000fea0003800000 */
        /* <DEDUP_REMOVED lines=66> */
[----:B------:R0:W4:Y:S02]  /*7580*/  LDG.E R29, desc[UR6][R2.64] ;  /* 0x00000006021d7981 */ /* 0x000124000c1e1900 */
[----:B------:R-:W-:Y:S01]  /*7590*/  IMAD.IADD R27, R27, 0x1, R31 ;  /* 0x000000011b1b7824 */ /* 0x000fe200078e021f */
        /* <DEDUP_REMOVED lines=11> */
[----:B------:R-:W-:-:S03]  /*7650*/  IMAD.MOV.U32 R12, RZ, RZ, R24 ;  /* 0x000000ffff0c7224 */ /* 0x000fc600078e0018 */
[----:B------:R-:W-:-:S07]  /*7660*/  IADD3 R13, R25, R13, RZ ;  /* 0x0000000d190d7210 */ /* 0x000fce0007ffe0ff */
.L_x_3633:
[----:B------:R-:W-:-:S04]  /*7670*/  ISETP.NE.U32.AND P2, PT, RZ, UR9, PT ;  /* 0x00000009ff007c0c */ /* 0x000fc8000bf45070 */
[----:B------:R-:W-:-:S13]  /*7680*/  ISETP.NE.OR.EX P0, PT, RZ, UR12, P0, P2 ;  /* 0x0000000cff007c0c */ /* 0x000fda0008705720 */
[----:B------:R-:W-:Y:S05]  /*7690*/  @!P0 BRA `(.L_x_3629) ;  /* 0x0000000000bc8947 */ /* 0x000fea0003800000 */
.L_x_3630:
        /* <DEDUP_REMOVED lines=33> */
[----:B------:R-:W-:Y:S02]  /*78b0*/  ISETP.NE.U32.AND P0, PT, RZ, UR9, PT ;  /* 0x00000009ff007c0c */ /* 0x000fe4000bf05070 */
[----:B------:R-:W-:Y:S02]  /*78c0*/  IADD3 R27, R27, R31, RZ ;  /* 0x0000001f1b1b7210 */ /* 0x000fe40007ffe0ff */
        /* <DEDUP_REMOVED lines=12> */
.L_x_3629:
        /* <DEDUP_REMOVED lines=11> */
[----:B------:R-:W-:Y:S02]  /*7a40*/  UIMAD UR5, UR5, UR10, URZ ;  /* 0x0000000a050572a4 */ /* 0x000fe4000f8e023f */
[----:B------:R-:W-:Y:S01]  /*7a50*/  IADD3 R17, R3, R17, RZ ;  /* 0x0000001103117210 */ /* 0x000fe20007ffe0ff */
[----:B------:R-:W-:Y:S01]  /*7a60*/  IMAD.U32 R3, RZ, RZ, UR10 ;  /* 0x0000000aff037e24 */ /* 0x000fe2000f8e00ff */
[----:B------:R-:W-:-:S03]  /*7a70*/  UIMAD UR5, UR4, UR11, UR5 ;  /* 0x0000000b040572a4 */ /* 0x000fc6000f8e0205 */
[----:B------:R-:W-:Y:S01]  /*7a80*/  IMAD.WIDE.U32 R16, R3, UR4, R16 ;  /* 0x0000000403107c25 */ /* 0x000fe2000f8e0010 */
[----:B------:R-:W-:-:S04]  /*7a90*/  ULEA UR4, UR4, UR13, 0x3 ;  /* 0x0000000d04047291 */ /* 0x000fc8000f8e183f */
[----:B------:R-:W-:Y:S02]  /*7aa0*/  IADD3 R3, R17, UR5, RZ ;  /* 0x0000000511037c10 */ /* 0x000fe4000fffe0ff */
        /* <DEDUP_REMOVED lines=8> */
[----:B--2---:R-:W-:-:S04]  /*7b30*/  IMAD.WIDE.U32 R12, R25, R16, R12 ;  /* 0x00000010190c7225 */ /* 0x004fc800078e000c */
[----:B------:R-:W-:-:S04]  /*7b40*/  IMAD R25, R17, R25, RZ ;  /* 0x0000001911197224 */ /* 0x000fc800078e02ff */
[----:B------:R-:W-:-:S04]  /*7b50*/  IMAD R25, R16, R27, R25 ;  /* 0x0000001b10197224 */ /* 0x000fc800078e0219 */
[----:B------:R-:W-:Y:S01]  /*7b60*/  IMAD.IADD R13, R13, 0x1, R25 ;  /* 0x000000010d0d7824 */ /* 0x000fe200078e0219 */
[----:B------:R-:W-:Y:S06]  /*7b70*/  @!P0 BRA `(.L_x_3628) ;  /* 0x0000000000608947 */ /* 0x000fec0003800000 */
[----:B------:R-:W-:Y:S02]  /*7b80*/  UISETP.NE.U32.AND UP0, UPT, UR16, 0x2, UPT ;  /* 0x000000021000788c */ /* 0x000fe4000bf05070 */
[----:B------:R-:W-:Y:S02]  /*7b90*/  USHF.L.U32 UR9, UR10, 0x2, URZ ;  /* 0x000000020a097899 */ /* 0x000fe4000800063f */
[----:B------:R-:W-:Y:S02]  /*7ba0*/  UISETP.NE.AND.EX UP0, UPT, URZ, URZ, UPT, UP0 ;  /* 0x0000003f3f00728c */ /* 0x000fe4000bf05300 */
[----:B------:R-:W-:Y:S02]  /*7bb0*/  USHF.L.U64.HI UR5, UR10, 0x2, UR11 ;  /* 0x000000020a057899 */ /* 0x000fe4000801020b */
[----:B------:R-:W-:Y:S02]  /*7bc0*/  IADD3 R24, P0, R2, UR9, RZ ;  /* 0x0000000902187c10 */ /* 0x000fe4000ff1e0ff */
[----:B------:R-:W-:-:S02]  /*7bd0*/  PLOP3.LUT P2, PT, PT, PT, UP0, 0x80, 0x0 ;  /* 0x000000000000781c */ /* 0x000fc40003f4f008 */
[----:B------:R-:W-:Y:S02]  /*7be0*/  IADD3.X R25, R3, UR5, RZ, P0, !PT ;  /* 0x0000000503197c10 */ /* 0x000fe400087fe4ff */
[----:B------:R-:W2:Y:S04]  /*7bf0*/  LDL.64 R2, [UR4+0x20] ;  /* 0x00002004ff027983 */ /* 0x000ea80008100a00 */
[----:B------:R-:W2:Y:S05]  /*7c00*/  LDG.E R29, desc[UR6][R24.64] ;  /* 0x00000006181d7981 */ /* 0x000eaa000c1e1900 */
[----:B------:R-:W-:Y:S01]  /*7c10*/  @P2 IADD3 R26, P0, R24, UR9, RZ ;  /* 0x00000009181a2c10 */ /* 0x000fe2000ff1e0ff */
[----:B------:R-:W3:Y:S03]  /*7c20*/  @P2 LDL.64 R16, [UR4+0x28] ;  /* 0x00002804ff102983 */ /* 0x000ee60008100a00 */
[----:B------:R-:W-:-:S06]  /*7c30*/  @P2 IADD3.X R27, R25, UR5, RZ, P0, !PT ;  /* 0x00000005191b2c10 */ /* 0x000fcc00087fe4ff */
[----:B------:R-:W4:Y:S01]  /*7c40*/  @P2 LDG.E R27, desc[UR6][R26.64] ;  /* 0x000000061a1b2981 */ /* 0x000f22000c1e1900 */
[----:B--2---:R-:W-:Y:S01]  /*7c50*/  IMAD.WIDE.U32 R12, R29, R2, R12 ;  /* 0x000000021d0c7225 */ /* 0x004fe200078e000c */
[----:B------:R-:W-:-:S03]  /*7c60*/  SHF.R.S32.HI R31, RZ, 0x1f, R29 ;  /* 0x0000001fff1f7819 */ /* 0x000fc6000001141d */
[----:B------:R-:W-:-:S04]  /*7c70*/  IMAD R29, R3, R29, RZ ;  /* 0x0000001d031d7224 */ /* 0x000fc800078e02ff */
[----:B------:R-:W-:-:S04]  /*7c80*/  IMAD R29, R2, R31, R29 ;  /* 0x0000001f021d7224 */ /* 0x000fc800078e021d */
[----:B------:R-:W-:Y:S01]  /*7c90*/  IMAD.IADD R13, R13, 0x1, R29 ;  /* 0x000000010d0d7824 */ /* 0x000fe200078e021d */
[----:B----4-:R-:W-:Y:S01]  /*7ca0*/  @P2 SHF.R.S32.HI R3, RZ, 0x1f, R27 ;  /* 0x0000001fff032819 */ /* 0x010fe2000001141b */
[----:B---3--:R-:W-:-:S04]  /*7cb0*/  @P2 IMAD R0, R17, R27, RZ ;  /* 0x0000001b11002224 */ /* 0x008fc800078e02ff */
[----:B------:R-:W-:Y:S02]  /*7cc0*/  @P2 IMAD R3, R16, R3, R0 ;  /* 0x0000000310032224 */ /* 0x000fe400078e0200 */
[----:B------:R-:W-:-:S04]  /*7cd0*/  @P2 IMAD.WIDE.U32 R16, R27, R16, R12 ;  /* 0x000000101b102225 */ /* 0x000fc800078e000c */
[----:B------:R-:W-:Y:S01]  /*7ce0*/  @P2 IMAD.MOV.U32 R12, RZ, RZ, R16 ;  /* 0x000000ffff0c2224 */ /* 0x000fe200078e0010 */
[----:B------:R-:W-:-:S07]  /*7cf0*/  @P2 IADD3 R13, R17, R3, RZ ;  /* 0x00000003110d2210 */ /* 0x000fce0007ffe0ff */
.L_x_3628:
        /* <DEDUP_REMOVED lines=38> */
.L_x_3638:
        /* <DEDUP_REMOVED lines=134> */
[----:B------:R-:W-:Y:S01]  /*87c0*/  IADD3 R2, P2, R16, UR18, RZ ;  /* 0x0000001210027c10 */ /* 0x000fe2000ff5e0ff */
        /* <DEDUP_REMOVED lines=27> */
.L_x_3637:
[----:B------:R-:W-:-:S04]  /*8980*/  UISETP.GT.U32.AND UP0, UPT, UR9, 0x4, UPT ;  /* 0x000000040900788c */ /* 0x000fc8000bf04070 */
[----:B------:R-:W-:-:S06]  /*8990*/  UISETP.GT.AND.EX UP0, UPT, UR10, URZ, UPT, UP0 ;  /* 0x0000003f0a00728c */ /* 0x000fcc000bf04300 */
[----:B------:R-:W-:-:S13]  /*89a0*/  PLOP3.LUT P2, PT, PT, PT, UP0, 0x80, 0x0 ;  /* 0x000000000000781c */ /* 0x000fda0003f4f008 */
[----:B------:R-:W-:Y:S05]  /*89b0*/  @!P2 BRA `(.L_x_3639) ;  /* 0x00000004004ca947 */ /* 0x000fea0003800000 */
        /* <DEDUP_REMOVED lines=66> */
[----:B------:R-:W-:Y:S01]  /*8de0*/  UIADD3 UR9, UP1, UR9, -0x8, URZ ;  /* 0xfffffff809097890 */ /* 0x000fe2000ff3e03f */
[----:B------:R-:W-:Y:S01]  /*8df0*/  PLOP3.LUT P0, PT, PT, PT, PT, 0x8, 0x0 ;  /* 0x000000000000781c */ /* 0x000fe20003f0e170 */
[----:B------:R-:W-:Y:S02]  /*8e00*/  UIADD3 UR4, UP0, UR4, 0x8, URZ ;  /* 0x0000000804047890 */ /* 0x000fe4000ff1e03f */
[----:B------:R-:W-:-:S02]  /*8e10*/  UIADD3.X UR10, UR10, -0x1, URZ, UP1, !UPT ;  /* 0xffffffff0a0a7890 */ /* 0x000fc40008ffe43f */
        /* <DEDUP_REMOVED lines=12> */
[----:B------:R-:W-:-:S08]  /*8ee0*/  IMAD.IADD R15, R15, 0x1, R17 ;  /* 0x000000010f0f7824 */ /* 0x000fd000078e0211 */
.L_x_3639:
[----:B------:R-:W-:-:S04]  /*8ef0*/  ISETP.NE.U32.AND P2, PT, RZ, UR9, PT ;  /* 0x00000009ff007c0c */ /* 0x000fc8000bf45070 */
[----:B------:R-:W-:-:S13]  /*8f00*/  ISETP.NE.OR.EX P0, PT, RZ, UR10, P0, P2 ;  /* 0x0000000aff007c0c */ /* 0x000fda0008705720 */
[----:B------:R-:W-:Y:S05]  /*8f10*/  @!P0 BRA `(.L_x_3635) ;  /* 0x0000000000bc8947 */ /* 0x000fea0003800000 */
.L_x_3636:
[----:B------:R-:W-:Y:S01]  /*8f20*/  ULEA UR12, UR4, UR13, 0x3 ;  /* 0x0000000d040c7291 */ /* 0x000fe2000f8e183f */
[----:B------:R-:W-:Y:S01]  /*8f30*/  IMAD.MOV.U32 R31, RZ, RZ, R3 ;  /* 0x000000ffff1f7224 */ /* 0x000fe200078e0003 */
[----:B------:R-:W-:Y:S02]  /*8f40*/  MOV R30, R0 ;  /* 0x00000000001e7202 */ /* 0x000fe40000000f00 */
[----:B------:R-:W-:-:S03]  /*8f50*/  IADD3 R2, P0, R0, UR18, RZ ;  /* 0x0000001200027c10 */ /* 0x000fc6000ff1e0ff */
        /* <DEDUP_REMOVED lines=14> */
[----:B------:R-:W-:Y:S02]  /*9040*/  IMAD R3, R24, R17, R0 ;  /* 0x0000001118037224 */ /* 0x000fe400078e0200 */
[----:B------:R-:W-:Y:S01]  /*9050*/  IMAD.WIDE.U32 R16, R27, R24, R28 ;  /* 0x000000181b107225 */ /* 0x000fe200078e001c */
[----:B------:R-:W-:Y:S01]  /*9060*/  IADD3 R2, P0, R14, UR18, RZ ;  /* 0x000000120e027c10 */ /* 0x000fe2000ff1e0ff */
[----:B------:R-:W2:Y:S03]  /*9070*/  LDG.E R29, desc[UR6][R14.64] ;  /* 0x000000060e1d7981 */ /* 0x000ea6000c1e1900 */
[----:B------:R-:W-:Y:S01]  /*9080*/  IADD3 R27, R17, R3, RZ ;  /* 0x00000003111b7210 */ /* 0x000fe20007ffe0ff */
[----:B------:R-:W3:Y:S01]  /*9090*/  LDL.64 R24, [UR12+0x28] ;  /* 0x0000280cff187983 */ /* 0x000ee20008100a00 */
[----:B------:R-:W-:Y:S01]  /*90a0*/  IADD3.X R3, R15, UR11, RZ, P0, !PT ;  /* 0x0000000b0f037c10 */ /* 0x000fe200087fe4ff */
[----:B------:R-:W-:-:S02]  /*90b0*/  IMAD.MOV.U32 R26, RZ, RZ, R16 ;  /* 0x000000ffff1a7224 */ /* 0x000fc400078e0010 */
[----:B------:R-:W4:Y:S04]  /*90c0*/  LDL.64 R16, [UR12+0x30] ;  /* 0x0000300cff107983 */ /* 0x000f280008100a00 */
[----:B------:R-:W5:Y:S01]  /*90d0*/  LDG.E R31, desc[UR6][R2.64] ;  /* 0x00000006021f7981 */ /* 0x000f62000c1e1900 */
        /* <DEDUP_REMOVED lines=19> */
.L_x_3635:
        /* <DEDUP_REMOVED lines=11> */
[----:B------:R-:W-:Y:S02]  /*92c0*/  IMAD.U32 R0, RZ, RZ, UR4 ;  /* 0x00000004ff007e24 */ /* 0x000fe4000f8e00ff */
[----:B------:R-:W-:Y:S02]  /*92d0*/  IMAD.IADD R17, R17, 0x1, R3 ;  /* 0x0000000111117824 */ /* 0x000fe400078e0203 */
[----:B------:R-:W-:Y:S02]  /*92e0*/  IMAD.U32 R3, RZ, RZ, UR14 ;  /* 0x0000000eff037e24 */ /* 0x000fe4000f8e00ff */
[----:B------:R-:W-:Y:S02]  /*92f0*/  IMAD.U32 R26, R0, 0x8, R1 ;  /* 0x00000008001a7824 */ /* 0x000fe400078e0001 */
[----:B------:R-:W-:-:S05]  /*9300*/  IMAD.WIDE.U32 R16, R3, UR4, R16 ;  /* 0x0000000403107c25 */ /* 0x000fca000f8e0010 */
[----:B------:R-:W-:Y:S02]  /*9310*/  IADD3 R3, R17, UR5, RZ ;  /* 0x0000000511037c10 */ /* 0x000fe4000fffe0ff */
[----:B------:R-:W-:-:S04]  /*9320*/  LEA R2, P0, R16, UR10, 0x2 ;  /* 0x0000000a10027c11 */ /* 0x000fc8000f8010ff */
[----:B------:R-:W-:Y:S02]  /*9330*/  LEA.HI.X R3, R16, UR11, R3, 0x2, P0 ;  /* 0x0000000b10037c11 */ /* 0x000fe400080f1403 */
[----:B------:R-:W2:Y:S04]  /*9340*/  LDL.64 R16, [R26+0x18] ;  /* 0x000018001a107983 */ /* 0x000ea80000100a00 */
        /* <DEDUP_REMOVED lines=20> */
[----:B------:R-:W4:Y:S03]  /*9490*/  @P2 LDL.64 R2, [R26+0x28] ;  /* 0x000028001a022983 */ /* 0x000f260000100a00 */
        /* <DEDUP_REMOVED lines=13> */
.L_x_3634:
        /* <DEDUP_REMOVED lines=28> */
[----:B------:R-:W-:Y:S01]  /*9730*/  IMAD.IADD R19, R19, 0x1, R25 ;  /* 0x0000000113137824 */ /* 0x000fe200078e0219 */
[C---:B------:R-:W-:Y:S01]  /*9740*/  LEA R0, P2, R18.reuse, UR20, 0x2 ;  /* 0x0000001412007c11 */ /* 0x040fe2000f8410ff */
[----:B------:R-:W-:Y:S01]  /*9750*/  UMOV UR4, URZ ;  /* 0x0000003f00047c82 */ /* 0x000fe20008000000 */
[----:B------:R-:W-:Y:S02]  /*9760*/  UMOV UR5, URZ ;  /* 0x0000003f00057c82 */ /* 0x000fe40008000000 */
[----:B------:R-:W-:-:S07]  /*9770*/  LEA.HI.X R19, R18, UR21, R19, 0x2, P2 ;  /* 0x0000001512137c11 */ /* 0x000fce00090f1413 */
[----:B------:R-:W-:Y:S05]  /*9780*/  @!P0 BRA `(.L_x_3642) ;  /* 0x0000000c00e88947 */ /* 0x000fea0003800000 */
[----:B------:R-:W-:Y:S01]  /*9790*/  UISETP.GT.U32.AND UP0, UPT, UR9, 0xc, UPT ;  /* 0x0000000c0900788c */ /* 0x000fe2000bf04070 */
[----:B------:R-:W-:-:S03]  /*97a0*/  PLOP3.LUT P0, PT, PT, PT, PT, 0x80, 0x0 ;  /* 0x000000000000781c */ /* 0x000fc60003f0f070 */
[----:B------:R-:W-:-:S06]  /*97b0*/  UISETP.GT.AND.EX UP0, UPT, UR10, URZ, UPT, UP0 ;  /* 0x0000003f0a00728c */ /* 0x000fcc000bf04300 */
[----:B------:R-:W-:-:S13]  /*97c0*/  PLOP3.LUT P2, PT, PT, PT, UP0, 0x80, 0x0 ;  /* 0x000000000000781c */ /* 0x000fda0003f4f008 */
[----:B------:R-:W-:Y:S05]  /*97d0*/  @!P2 BRA `(.L_x_3643) ;  /* 0x000000080074a947 */ /* 0x000fea0003800000 */
[----:B------:R-:W-:-:S13]  /*97e0*/  PLOP3.LUT P0, PT, PT, PT, PT, 0x8, 0x0 ;  /* 0x000000000000781c */ /* 0x000fda0003f0e170 */
.L_x_3644:
        /* <DEDUP_REMOVED lines=156> */
.L_x_3643:
        /* <DEDUP_REMOVED lines=85> */
.L_x_3645:
[----:B------:R-:W-:-:S04]  /*a700*/  ISETP.NE.U32.AND P2, PT, RZ, UR9, PT ;  /* 0x00000009ff007c0c */ /* 0x000fc8000bf45070 */
[----:B------:R-:W-:-:S13]  /*a710*/  ISETP.NE.OR.EX P0, PT, RZ, UR10, P0, P2 ;  /* 0x0000000aff007c0c */ /* 0x000fda0008705720 */
[----:B------:R-:W-:Y:S05]  /*a720*/  @!P0 BRA `(.L_x_3641) ;  /* 0x0000000000bc8947 */ /* 0x000fea0003800000 */
.L_x_3642:
        /* <DEDUP_REMOVED lines=47> */
.L_x_3641:
        /* <DEDUP_REMOVED lines=10> */
[----:B------:R-:W-:Y:S01]  /*aac0*/  MOV R20, R18 ;  /* 0x0000001200147202 */ /* 0x000fe20000000f00 */
[----:B------:R-:W-:Y:S01]  /*aad0*/  ULDC.64 UR10, c[0x0][0x218] ;  /* 0x00008600000a7ab9 */ /* 0x000fe20000000a00 */
[----:B------:R-:W-:Y:S02]  /*aae0*/  IMAD.U32 R0, RZ, RZ, UR4 ;  /* 0x00000004ff007e24 */ /* 0x000fe4000f8e00ff */
[----:B------:R-:W-:Y:S02]  /*aaf0*/  IMAD.IADD R21, R19, 0x1, R21 ;  /* 0x0000000113157824 */ /* 0x000fe400078e0215 */
[----:B------:R-:W-:Y:S01]  /*ab00*/  IMAD.U32 R19, RZ, RZ, UR14 ;  /* 0x0000000eff137e24 */ /* 0x000fe2000f8e00ff */
[----:B------:R-:W-:-:S03]  /*ab10*/  LEA R0, R0, R1, 0x3 ;  /* 0x0000000100007211 */ /* 0x000fc600078e18ff */
[----:B------:R-:W-:-:S04]  /*ab20*/  IMAD.WIDE.U32 R20, R19, UR4, R20 ;  /* 0x0000000413147c25 */ /* 0x000fc8000f8e0014 */
[----:B------:R-:W-:Y:S01]  /*ab30*/  VIADD R19, R21, UR5 ;  /* 0x0000000515137c36 */ /* 0x000fe20008000000 */
        /* <DEDUP_REMOVED lines=13> */
[----:B------:R-:W-:Y:S01]  /*ac10*/  USHF.L.U32 UR4, UR14, 0x2, URZ ;  /* 0x000000020e047899 */ /* 0x000fe2000800063f */
[----:B------:R-:W2:Y:S01]  /*ac20*/  LDL.64 R20, [R0+0x20] ;  /* 0x0000200000147983 */ /* 0x000ea20000100a00 */
[----:B------:R-:W-:-:S04]  /*ac30*/  USHF.L.U64.HI UR14, UR14, 0x2, UR15 ;  /* 0x000000020e0e7899 */ /* 0x000fc8000801020f */
[----:B------:R-:W-:-:S04]  /*ac40*/  IADD3 R18, P0, R18, UR4, RZ ;  /* 0x0000000412127c10 */ /* 0x000fc8000ff1e0ff */
[----:B------:R-:W-:-:S05]  /*ac50*/  IADD3.X R19, R19, UR14, RZ, P0, !PT ;  /* 0x0000000e13137c10 */ /* 0x000fca00087fe4ff */
        /* <DEDUP_REMOVED lines=8> */
[----:B------:R-:W-:-:S04]  /*ace0*/  @P2 IADD3 R20, P0, R18, UR4, RZ ;  /* 0x0000000412142c10 */ /* 0x000fc8000ff1e0ff */
[----:B------:R-:W-:Y:S02]  /*acf0*/  @P2 IADD3.X R21, R19, UR14, RZ, P0, !PT ;  /* 0x0000000e13152c10 */ /* 0x000fe400087fe4ff */
[----:B------:R-:W2:Y:S04]  /*ad00*/  @P2 LDL.64 R18, [R0+0x28] ;  /* 0x0000280000122983 */ /* 0x000ea80000100a00 */
[----:B------:R-:W3:Y:S01]  /*ad10*/  @P2 LDG.E R21, desc[UR6][R20.64] ;  /* 0x0000000614152981 */ /* 0x000ee2000c1e1900 */
[----:B------:R-:W-:Y:S01]  /*ad20*/  IMAD.IADD R17, R17, 0x1, R27 ;  /* 0x0000000111117824 */ /* 0x000fe200078e021b */
[----:B---3--:R-:W-:Y:S01]  /*ad30*/  @P2 SHF.R.S32.HI R25, RZ, 0x1f, R21 ;  /* 0x0000001fff192819 */ /* 0x008fe20000011415 */
[----:B--2---:R-:W-:-:S04]  /*ad40*/  @P2 IMAD R19, R19, R21, RZ ;  /* 0x0000001513132224 */ /* 0x004fc800078e02ff */
[----:B------:R-:W-:Y:S02]  /*ad50*/  @P2 IMAD R25, R18, R25, R19 ;  /* 0x0000001912192224 */ /* 0x000fe400078e0213 */
[----:B------:R-:W-:-:S04]  /*ad60*/  @P2 IMAD.WIDE.U32 R18, R21, R18, R16 ;  /* 0x0000001215122225 */ /* 0x000fc800078e0010 */
[----:B------:R-:W-:Y:S01]  /*ad70*/  @P2 IMAD.MOV.U32 R16, RZ, RZ, R18 ;  /* 0x000000ffff102224 */ /* 0x000fe200078e0012 */
[----:B------:R-:W-:-:S07]  /*ad80*/  @P2 IADD3 R17, R19, R25, RZ ;  /* 0x0000001913112210 */ /* 0x000fce0007ffe0ff */
.L_x_3640:
        /* <DEDUP_REMOVED lines=38> */
.L_x_3650:
        /* <DEDUP_REMOVED lines=21> */
[----:B------:R0:W2:Y:S04]  /*b140*/  LDG.E R31, desc[UR6][R20.64] ;  /* 0x00000006141f7981 */ /* 0x0000a8000c1e1900 */
[----:B------:R-:W3:Y:S01]  /*b150*/  LDL.64 R24, [UR12+0x28] ;  /* 0x0000280cff187983 */ /* 0x000ee20008100a00 */
[----:B------:R-:W-:Y:S01]  /*b160*/  IADD3.X R19, R21, UR11, RZ, P1, !PT ;  /* 0x0000000b15137c10 */ /* 0x000fe20008ffe4ff */
[----:B------:R-:W-:Y:S02]  /*b170*/  IMAD.IADD R29, R3, 0x1, R29 ;  /* 0x00000001031d7824 */ /* 0x000fe400078e021d */
        /* <DEDUP_REMOVED lines=100> */
[----:B-1----:R-:W-:Y:S02]  /*b7c0*/  IADD3 R18, P1, R20, UR18, RZ ;  /* 0x0000001214127c10 */ /* 0x002fe4000ff3e0ff */
        /* <DEDUP_REMOVED lines=9> */
[----:B------:R-:W2:Y:S03]  /*b860*/  LDG.E R29, desc[UR6][R20.64] ;  /* 0x00000006141d7981 */ /* 0x000ea6000c1e1900 */
[----:B------:R-:W-:Y:S01]  /*b870*/  IMAD.IADD R27, R3, 0x1, R19 ;  /* 0x00000001031b7824 */ /* 0x000fe200078e0213 */
[----:B------:R-:W3:Y:S01]  /*b880*/  LDL.64 R24, [UR12+0x88] ;  /* 0x0000880cff187983 */ /* 0x000ee20008100a00 */
        /* <DEDUP_REMOVED lines=22> */
[----:B------:R-:W-:Y:S01]  /*b9f0*/  IMAD.IADD R3, R3, 0x1, R21 ;  /* 0x0000000103037824 */ /* 0x000fe200078e0215 */
[----:B------:R-:W-:Y:S07]  /*ba00*/  @P2 BRA `(.L_x_3650) ;  /* 0xfffffff400782947 */ /* 0x000fee000383ffff */
.L_x_3649:
        /* <DEDUP_REMOVED lines=21> */
[----:B------:R-:W-:Y:S02]  /*bb60*/  IADD3.X R21, R19, UR11, RZ, P0, !PT ;  /* 0x0000000b13157c10 */ /* 0x000fe400087fe4ff */
[----:B------:R-:W-:Y:S01]  /*bb70*/  IADD3 R18, P0, R20, UR18, RZ ;  /* 0x0000001214127c10 */ /* 0x000fe2000ff1e0ff */
[----:B------:R-:W-:Y:S02]  /*bb80*/  IMAD R29, R24, R29, R0 ;  /* 0x0000001d181d7224 */ /* 0x000fe400078e0200 */
[----:B------:R-:W-:Y:S01]  /*bb90*/  IMAD.WIDE.U32 R2, R27, R24, R2 ;  /* 0x000000181b027225 */ /* 0x000fe200078e0002 */
[----:B------:R0:W2:Y:S01]  /*bba0*/  LDG.E R31, desc[UR6][R20.64] ;  /* 0x00000006141f7981 */ /* 0x0000a2000c1e1900 */
[----:B------:R-:W-:-:S03]  /*bbb0*/  IADD3.X R19, R21, UR11, RZ, P0, !PT ;  /* 0x0000000b15137c10 */ /* 0x000fc600087fe4ff */
[----:B------:R-:W3:Y:S01]  /*bbc0*/  LDL.64 R24, [UR12+0x28] ;  /* 0x0000280cff187983 */ /* 0x000ee20008100a00 */
[----:B------:R-:W-:Y:S01]  /*bbd0*/  IMAD.IADD R29, R3, 0x1, R29 ;  /* 0x00000001031d7824 */ /* 0x000fe200078e021d */
[----:B------:R-:W-:Y:S02]  /*bbe0*/  MOV R28, R2 ;  /* 0x00000002001c7202 */ /* 0x000fe40000000f00 */
        /* <DEDUP_REMOVED lines=29> */
[----:B-----5:R-:W-:Y:S02]  /*bdc0*/  IMAD R0, R3, R27, RZ ;  /* 0x0000001b03007224 */ /* 0x020fe400078e02ff */
[----:B------:R-:W-:Y:S02]  /*bdd0*/  IMAD.IADD R25, R25, 0x1, R33 ;  /* 0x0000000119197824 */ /* 0x000fe400078e0221 */
[----:B------:R-:W-:Y:S02]  /*bde0*/  IMAD R19, R2, R29, R0 ;  /* 0x0000001d02137224 */ /* 0x000fe400078e0200 */
[----:B------:R-:W-:Y:S01]  /*bdf0*/  IMAD.WIDE.U32 R2, R27, R2, R24 ;  /* 0x000000021b027225 */ /* 0x000fe200078e0018 */
[----:B------:R-:W2:Y:S03]  /*be00*/  LDG.E R29, desc[UR6][R20.64] ;  /* 0x00000006141d7981 */ /* 0x000ea6000c1e1900 */
[----:B------:R-:W-:Y:S01]  /*be10*/  IMAD.IADD R27, R3, 0x1, R19 ;  /* 0x00000001031b7824 */ /* 0x000fe200078e0213 */
[----:B------:R-:W3:Y:S01]  /*be20*/  LDL.64 R24, [UR12+0x48] ;  /* 0x0000480cff187983 */ /* 0x000ee20008100a00 */
        /* <DEDUP_REMOVED lines=21> */
.L_x_3651:
[----:B------:R-:W-:-:S04]  /*bf80*/  ISETP.NE.U32.AND P1, PT, RZ, UR9, PT ;  /* 0x00000009ff007c0c */ /* 0x000fc8000bf25070 */
[----:B------:R-:W-:-:S13]  /*bf90*/  ISETP.NE.OR.EX P0, PT, RZ, UR10, P0, P1 ;  /* 0x0000000aff007c0c */ /* 0x000fda0008705710 */
[----:B------:R-:W-:Y:S05]  /*bfa0*/  @!P0 BRA `(.L_x_3647) ;  /* 0x0000000000bc8947 */ /* 0x000fea0003800000 */
.L_x_3648:
        /* <DEDUP_REMOVED lines=47> */
.L_x_3647:
        /* <DEDUP_REMOVED lines=53> */
.L_x_3646:
[----:B------:R-:W0:Y:S01]  /*c5f0*/  S2R R19, SR_TID.X ;  /* 0x0000000000137919 */ /* 0x000e220000002100 */
[----:B------:R-:W-:Y:S01]  /*c600*/  ULDC.64 UR4, c[0x0][0x280] ;  /* 0x0000a00000047ab9 */ /* 0x000fe20000000a00 */
[----:B------:R-:W-:Y:S01]  /*c610*/  MOV R18, R2 ;  /* 0x0000000200127202 */ /* 0x000fe20000000f00 */
[----:B------:R-:W-:-:S06]  /*c620*/  UIMAD.WIDE.U32 UR4, UR8, 0x8, UR4 ;  /* 0x00000008080478a5 */ /* 0x000fcc000f8e0004 */
[----:B------:R-:W-:Y:S02]  /*c630*/  IMAD.U32 R20, RZ, RZ, UR4 ;  /* 0x00000004ff147e24 */ /* 0x000fe4000f8e00ff */
[----:B------:R-:W-:Y:S02]  /*c640*/  IMAD.U32 R21, RZ, RZ, UR5 ;  /* 0x00000005ff157e24 */ /* 0x000fe4000f8e00ff */
[----:B0-----:R-:W-:-:S04]  /*c650*/  IMAD.WIDE R20, R19, 0x10, R20 ;  /* 0x0000001013147825 */ /* 0x001fc800078e0214 */
[----:B------:R-:W-:Y:S01]  /*c660*/  IMAD.MOV.U32 R19, RZ, RZ, R3 ;  /* 0x000000ffff137224 */ /* 0x000fe200078e0003 */
[----:B------:R-:W-:Y:S04]  /*c670*/  STG.E.128 desc[UR6][R20.64], R4 ;  /* 0x0000000414007986 */ /* 0x000fe8000c101d06 */
[----:B------:R-:W-:Y:S04]  /*c680*/  STG.E.128 desc[UR6][R20.64+0x800], R8 ;  /* 0x0008000814007986 */ /* 0x000fe8000c101d06 */
[----:B------:R-:W-:Y:S04]  /*c690*/  STG.E.128 desc[UR6][R20.64+0x1000], R12 ;  /* 0x0010000c14007986 */ /* 0x000fe8000c101d06 */
[----:B------:R-:W-:Y:S01]  /*c6a0*/  STG.E.128 desc[UR6][R20.64+0x1800], R16 ;  /* 0x0018001014007986 */ /* 0x000fe2000c101d06 */
[----:B------:R-:W-:Y:S05]  /*c6b0*/  EXIT ;  /* 0x000000000000794d */ /* 0x000fea0003800000 */
.L_x_3603:
[----:B------:R-:W0:Y:S01]  /*c6c0*/  S2R R0, SR_TID.X ;  /* 0x0000000000007919 */ /* 0x000e220000002100 */
[----:B------:R-:W-:Y:S01]  /*c6d0*/  ULDC UR4, c[0x0][0x210] ;  /* 0x0000840000047ab9 */ /* 0x000fe20000000800 */
[----:B------:R-:W-:Y:S01]  /*c6e0*/  CS2R R18, SRZ ;  /* 0x0000000000127805 */ /* 0x000fe2000001ff00 */
[----:B------:R-:W-:-:S06]  /*c6f0*/  UIADD3 UR4, -UR8, UR4, URZ ;  /* 0x0000000408047290 */ /* 0x000fcc000fffe13f */
[----:B0-----:R-:W-:-:S13]  /*c700*/  ISETP.GE.AND P1, PT, R0, UR4, PT ;  /* 0x0000000400007c0c */ /* 0x001fda000bf26270 */
[C---:B------:R-:W-:Y:S01]  /*c710*/  @!P1 VIADD R5, R0.reuse, UR8 ;  /* 0x0000000800059c36 */ /* 0x040fe20008000000 */
[----:B------:R-:W-:-:S04]  /*c720*/  @!P1 IADD3 R0, R0, 0x80, RZ ;  /* 0x0000008000009810 */ /* 0x000fc80007ffe0ff */
[----:B------:R-:W-:-:S13]  /*c730*/  ISETP.GE.AND P6, PT, R0, UR4, PT ;  /* 0x0000000400007c0c */ /* 0x000fda000bfc6270 */
[C---:B------:R-:W-:Y:S01]  /*c740*/  @!P6 VIADD R17, R0.reuse, UR8 ;  /* 0x000000080011ec36 */ /* 0x040fe20008000000 */
[----:B------:R-:W0:Y:S01]  /*c750*/  @!P6 LDC.64 R2, c[0x0][0x288] ;  /* 0x0000a200ff02eb82 */ /* 0x000e220000000a00 */
[----:B------:R-:W-:-:S05]  /*c760*/  @!P6 VIADD R0, R0, 0x80 ;  /* 0x000000800000e836 */ /* 0x000fca0000000000 */
[----:B------:R-:W-:-:S13]  /*c770*/  ISETP.GE.AND P5, PT, R0, UR4, PT ;  /* 0x0000000400007c0c */ /* 0x000fda000bfa6270 */
[C---:B------:R-:W-:Y:S01]  /*c780*/  @!P5 IADD3 R27, R0.reuse, UR8, RZ ;  /* 0x00000008001bdc10 */ /* 0x040fe2000fffe0ff */
[----:B------:R-:W-:Y:S01]  /*c790*/  @!P5 VIADD R0, R0, 0x80 ;  /* 0x000000800000d836 */ /* 0x000fe20000000000 */
[----:B------:R-:W1:Y:S01]  /*c7a0*/  @!P5 LDC.64 R20, c[0x0][0x288] ;  /* 0x0000a200ff14db82 */ /* 0x000e620000000a00 */
[----:B0-----:R-:W-:-:S03]  /*c7b0*/  @!P6 IMAD.WIDE.U32 R16, R17, 0x8, R2 ;  /* 0x000000081110e825 */ /* 0x001fc600078e0002 */
[C---:B------:R-:W-:Y:S02]  /*c7c0*/  ISETP.GE.AND P4, PT, R0.reuse, UR4, PT ;  /* 0x0000000400007c0c */ /* 0x040fe4000bf86270 */
[----:B------:R-:W5:Y:S02]  /*c7d0*/  @!P6 LDG.E.64 R18, desc[UR6][R16.64] ;  /* 0x000000061012e981 */ /* 0x000f64000c1e1b00 */
[----:B------:R-:W0:Y:S09]  /*c7e0*/  @!P1 LDC.64 R2, c[0x0][0x288] ;  /* 0x0000a200ff029b82 */ /* 0x000e320000000a00 */
[C---:B------:R-:W-:Y:S01]  /*c7f0*/  @!P4 VIADD R29, R0.reuse, UR8 ;  /* 0x00000008001dcc36 */ /* 0x040fe20008000000 */
[----:B------:R-:W-:Y:S01]  /*c800*/  @!P4 IADD3 R0, R0, 0x80, RZ ;  /* 0x000000800000c810 */ /* 0x000fe20007ffe0ff */
[----:B------:R-:W2:Y:S03]  /*c810*/  @!P4 LDC.64 R22, c[0x0][0x288] ;  /* 0x0000a200ff16cb82 */ /* 0x000ea60000000a00 */
[----:B------:R-:W-:-:S13]  /*c820*/  ISETP.GE.AND P3, PT, R0, UR4, PT ;  /* 0x0000000400007c0c */ /* 0x000fda000bf66270 */
[C---:B------:R-:W-:Y:S01]  /*c830*/  @!P3 VIADD R35, R0.reuse, UR8 ;  /* 0x000000080023bc36 */ /* 0x040fe20008000000 */
[----:B------:R-:W3:Y:S01]  /*c840*/  @!P3 LDC.64 R24, c[0x0][0x288] ;  /* 0x0000a200ff18bb82 */ /* 0x000ee20000000a00 */
[----:B------:R-:W-:-:S05]  /*c850*/  @!P3 VIADD R0, R0, 0x80 ;  /* 0x000000800000b836 */ /* 0x000fca0000000000 */
[----:B------:R-:W-:-:S13]  /*c860*/  ISETP.GE.AND P2, PT, R0, UR4, PT ;  /* 0x0000000400007c0c */ /* 0x000fda000bf46270 */
[----:B------:R-:W4:Y:S01]  /*c870*/  @!P2 LDC.64 R10, c[0x0][0x288] ;  /* 0x0000a200ff0aab82 */ /* 0x000f220000000a00 */
[----:B-1----:R-:W-:Y:S01]  /*c880*/  @!P5 IMAD.WIDE.U32 R26, R27, 0x8, R20 ;  /* 0x000000081b1ad825 */ /* 0x002fe200078e0014 */
[----:B------:R-:W-:Y:S02]  /*c890*/  CS2R R20, SRZ ;  /* 0x0000000000147805 */ /* 0x000fe4000001ff00 */
[C---:B------:R-:W-:Y:S01]  /*c8a0*/  @!P2 IADD3 R13, R0.reuse, UR8, RZ ;  /* 0x00000008000dac10 */ /* 0x040fe2000fffe0ff */
[----:B---3--:R-:W-:Y:S01]  /*c8b0*/  @!P3 IMAD.WIDE.U32 R34, R35, 0x8, R24 ;  /* 0x000000082322b825 */ /* 0x008fe200078e0018 */
[----:B------:R-:W-:Y:S02]  /*c8c0*/  CS2R R24, SRZ ;  /* 0x0000000000187805 */ /* 0x000fe4000001ff00 */
[----:B------:R1:W5:Y:S01]  /*c8d0*/  @!P5 LDG.E.64 R20, desc[UR6][R26.64] ;  /* 0x000000061a14d981 */ /* 0x000362000c1e1b00 */
[----:B------:R-:W-:-:S03]  /*c8e0*/  @!P2 VIADD R0, R0, 0x80 ;  /* 0x000000800000a836 */ /* 0x000fc60000000000 */
[----:B------:R-:W5:Y:S02]  /*c8f0*/  @!P3 LDG.E.64 R24, desc[UR6][R34.64] ;  /* 0x000000062218b981 */ /* 0x000f64000c1e1b00 */
[C---:B------:R-:W-:Y:S02]  /*c900*/  ISETP.GE.AND P0, PT, R0.reuse, UR4, PT ;  /* 0x0000000400007c0c */ /* 0x040fe4000bf06270 */
[----:B-1----:R-:W-:Y:S01]  /*c910*/  CS2R R26, SRZ ;  /* 0x00000000001a7805 */ /* 0x002fe2000001ff00 */
[----:B----4-:R-:W-:Y:S02]  /*c920*/  @!P2 IMAD.WIDE.U32 R36, R13, 0x8, R10 ;  /* 0x000000080d24a825 */ /* 0x010fe400078e000a */
[----:B------:R-:W1:Y:S08]  /*c930*/  LDC.64 R10, c[0x0][0x238] ;  /* 0x00008e00ff0a7b82 */ /* 0x000e700000000a00 */
[C---:B------:R-:W-:Y:S01]  /*c940*/  @!P0 VIADD R15, R0.reuse, UR8 ;  /* 0x00000008000f8c36 */ /* 0x040fe20008000000 */
[----:B------:R-:W5:Y:S01]  /*c950*/  @!P2 LDG.E.64 R26, desc[UR6][R36.64] ;  /* 0x00000006241aa981 */ /* 0x000f62000c1e1b00 */
[----:B------:R-:W-:-:S04]  /*c960*/  @!P0 IADD3 R0, R0, 0x80, RZ ;  /* 0x0000008000008810 */ /* 0x000fc80007ffe0ff */
[----:B------:R-:W-:Y:S01]  /*c970*/  ISETP.GE.AND P6, PT, R0, UR4, PT ;  /* 0x0000000400007c0c */ /* 0x000fe2000bfc6270 */
[----:B------:R-:W3:-:S12]  /*c980*/  @!P0 LDC.64 R8, c[0x0][0x288] ;  /* 0x0000a200ff088b82 */ /* 0x000ed80000000a00 */
[----:B------:R-:W4:Y:S01]  /*c990*/  @!P6 LDC.64 R6, c[0x0][0x288] ;  /* 0x0000a200ff06eb82 */ /* 0x000f220000000a00 */
[----:B--2---:R-:W-:-:S04]  /*c9a0*/  @!P4 IMAD.WIDE.U32 R16, R29, 0x8, R22 ;  /* 0x000000081d10c825 */ /* 0x004fc800078e0016 */
[----:B------:R-:W-:Y:S02]  /*c9b0*/  @!P6 VIADD R29, R0, UR8 ;  /* 0x00000008001dec36 */ /* 0x000fe40008000000 */
[----:B---3--:R-:W-:-:S04]  /*c9c0*/  @!P0 IMAD.WIDE.U32 R8, R15, 0x8, R8 ;  /* 0x000000080f088825 */ /* 0x008fc800078e0008 */
[----:B0-----:R-:W-:Y:S02]  /*c9d0*/  @!P1 IMAD.WIDE.U32 R12, R5, 0x8, R2 ;  /* 0x00000008050c9825 */ /* 0x001fe400078e0002 */
[----:B------:R-:W0:Y:S02]  /*c9e0*/  LDC.64 R2, c[0x0][0x218] ;  /* 0x00008600ff027b82 */ /* 0x000e240000000a00 */
[----:B----4-:R-:W-:Y:S01]  /*c9f0*/  @!P6 IMAD.WIDE.U32 R14, R29, 0x8, R6 ;  /* 0x000000081d0ee825 */ /* 0x010fe200078e0006 */
[----:B------:R-:W-:-:S05]  /*ca00*/  CS2R R28, SRZ ;  /* 0x00000000001c7805 */ /* 0x000fca000001ff00 */
[----:B------:R-:W2:Y:S01]  /*ca10*/  LDC.64 R4, c[0x0][0x220] ;  /* 0x00008800ff047b82 */ /* 0x000ea20000000a00 */
[----:B------:R3:W5:Y:S07]  /*ca20*/  @!P0 LDG.E.64 R28, desc[UR6][R8.64] ;  /* 0x00000006081c8981 */ /* 0x00076e000c1e1b00 */
[----:B------:R-:W4:Y:S08]  /*ca30*/  LDC.64 R6, c[0x0][0x228] ;  /* 0x00008a00ff067b82 */ /* 0x000f300000000a00 */
[----:B---3--:R-:W3:Y:S01]  /*ca40*/  LDC.64 R8, c[0x0][0x230] ;  /* 0x00008c00ff087b82 */ /* 0x008ee20000000a00 */
[----:B------:R-:W-:-:S02]  /*ca50*/  CS2R R22, SRZ ;  /* 0x0000000000167805 */ /* 0x000fc4000001ff00 */
[----:B------:R-:W-:Y:S02]  /*ca60*/  CS2R R30, SRZ ;  /* 0x00000000001e7805 */ /* 0x000fe4000001ff00 */
[----:B------:R-:W-:Y:S01]  /*ca70*/  CS2R R32, SRZ ;  /* 0x0000000000207805 */ /* 0x000fe2000001ff00 */
[----:B0-----:R0:W-:Y:S04]  /*ca80*/  STL.64 [R1], R2 ;  /* 0x0000000201007387 */ /* 0x0011e80000100a00 */
[----:B------:R-:W5:Y:S04]  /*ca90*/  @!P4 LDG.E.64 R22, desc[UR6][R16.64] ;  /* 0x000000061016c981 */ /* 0x000f68000c1e1b00 */
[----:B------:R1:W5:Y:S04]  /*caa0*/  @!P6 LDG.E.64 R30, desc[UR6][R14.64] ;  /* 0x000000060e1ee981 */ /* 0x000368000c1e1b00 */
[----:B------:R3:W5:Y:S01]  /*cab0*/  @!P1 LDG.E.64 R32, desc[UR6][R12.64] ;  /* 0x000000060c209981 */ /* 0x000762000c1e1b00 */
[----:B0-----:R-:W0:Y:S03]  /*cac0*/  LDC.64 R2, c[0x0][0x250] ;  /* 0x00009400ff027b82 */ /* 0x001e260000000a00 */
[----:B--2---:R2:W-:Y:S04]  /*cad0*/  STL.64 [R1+0x8], R4 ;  /* 0x0000080401007387 */ /* 0x0045e80000100a00 */
[----:B----4-:R4:W-:Y:S01]  /*cae0*/  STL.64 [R1+0x10], R6 ;  /* 0x0000100601007387 */ /* 0x0109e20000100a00 */
[----:B-1----:R-:W1:Y:S03]  /*caf0*/  LDC.64 R14, c[0x0][0x248] ;  /* 0x00009200ff0e7b82 */ /* 0x002e660000000a00 */
[----:B---3--:R3:W-:Y:S04]  /*cb00*/  STL.64 [R1+0x18], R8 ;  /* 0x0000180801007387 */ /* 0x0087e80000100a00 */
[----:B------:R3:W-:Y:S01]  /*cb10*/  STL.64 [R1+0x20], R10 ;  /* 0x0000200a01007387 */ /* 0x0007e20000100a00 */
[----:B------:R-:W0:Y:S08]  /*cb20*/  LDC.64 R12, c[0x0][0x240] ;  /* 0x00009000ff0c7b82 */ /* 0x000e300000000a00 */
[----:B------:R-:W1:Y:S08]  /*cb30*/  LDC.64 R16, c[0x0][0x258] ;  /* 0x00009600ff107b82 */ /* 0x000e700000000a00 */
[----:B--2---:R-:W2:Y:S08]  /*cb40*/  LDC.64 R4, c[0x0][0x260] ;  /* 0x00009800ff047b82 */ /* 0x004eb00000000a00 */
[----:B----4-:R-:W4:Y:S08]  /*cb50*/  LDC.64 R6, c[0x0][0x268] ;  /* 0x00009a00ff067b82 */ /* 0x010f300000000a00 */
[----:B---3--:R-:W3:Y:S08]  /*cb60*/  LDC.64 R8, c[0x0][0x270] ;  /* 0x00009c00ff087b82 */ /* 0x008ef00000000a00 */
[----:B------:R-:W3:Y:S01]  /*cb70*/  LDC.64 R10, c[0x0][0x278] ;  /* 0x00009e00ff0a7b82 */ /* 0x000ee20000000a00 */
[----:B0-----:R0:W-:Y:S04]  /*cb80*/  STL.64 [R1+0x28], R12 ;  /* 0x0000280c01007387 */ /* 0x0011e80000100a00 */
[----:B-1----:R0:W-:Y:S04]  /*cb90*/  STL.64 [R1+0x30], R14 ;  /* 0x0000300e01007387 */ /* 0x0021e80000100a00 */
[----:B------:R0:W-:Y:S04]  /*cba0*/  STL.64 [R1+0x38], R2 ;  /* 0x0000380201007387 */ /* 0x0001e80000100a00 */
[----:B------:R0:W-:Y:S04]  /*cbb0*/  STL.64 [R1+0x40], R16 ;  /* 0x0000401001007387 */ /* 0x0001e80000100a00 */
[----:B--2---:R0:W-:Y:S04]  /*cbc0*/  STL.64 [R1+0x48], R4 ;  /* 0x0000480401007387 */ /* 0x0041e80000100a00 */
[----:B----4-:R0:W-:Y:S04]  /*cbd0*/  STL.64 [R1+0x50], R6 ;  /* 0x0000500601007387 */ /* 0x0101e80000100a00 */
[----:B---3--:R0:W-:Y:S04]  /*cbe0*/  STL.64 [R1+0x58], R8 ;  /* 0x0000580801007387 */ /* 0x0081e80000100a00 */
[----:B------:R0:W-:Y:S01]  /*cbf0*/  STL.64 [R1+0x60], R10 ;  /* 0x0000600a01007387 */ /* 0x0001e20000100a00 */
[----:B------:R-:W-:Y:S04]  /*cc00*/  BSSY B0, `(.L_x_3652) ;  /* 0x000017e000007945 */ /* 0x000fe80003800000 */
[----:B------:R-:W-:Y:S05]  /*cc10*/  @P1 BRA `(.L_x_3653) ;  /* 0x0000001400f01947 */ /* 0x000fea0003800000 */
[----:B------:R-:W-:Y:S01]  /*cc20*/  ULDC.64 UR10, c[0x0][0x228] ;  /* 0x00008a00000a7ab9 */ /* 0x000fe20000000a00 */
[----:B------:R-:W-:Y:S01]  /*cc30*/  ULDC.64 UR4, c[0x0][0x220] ;  /* 0x0000880000047ab9 */ /* 0x000fe20000000a00 */
[----:B------:R-:W-:Y:S01]  /*cc40*/  UISETP.GE.U32.AND UP0, UPT, UR10, 0x1, UPT ;  /* 0x000000010a00788c */ /* 0x000fe2000bf06070 */
[----:B0----5:R-:W-:Y:S01]  /*cc50*/  IMAD R5, R33, UR4, RZ ;  /* 0x0000000421057c24 */ /* 0x021fe2000f8e02ff */
        /* <DEDUP_REMOVED lines=19> */
[----:B------:R-:W-:Y:S01]  /*cd90*/  USHF.L.U32 UR17, UR17, 0x2, URZ ;  /* 0x0000000211117899 */ /* 0x000fe2000800063f */
[C---:B------:R-:W-:Y:S01]  /*cda0*/  LEA R12, P2, R2.reuse, UR4, 0x2 ;  /* 0x00000004020c7c11 */ /* 0x040fe2000f8410ff */
[----:B------:R-:W-:Y:S01]  /*cdb0*/  UIADD3 UR9, UP0, -UR9, UR10, URZ ;  /* 0x0000000a09097290 */ /* 0x000fe2000ff1e13f */
[----:B------:R-:W-:Y:S02]  /*cdc0*/  UMOV UR4, URZ ;  /* 0x0000003f00047c82 */ /* 0x000fe40008000000 */
[----:B------:R-:W-:Y:S01]  /*cdd0*/  LEA.HI.X R13, R2, UR5, R5, 0x2, P2 ;  /* 0x00000005020d7c11 */ /* 0x000fe200090f1405 */
[----:B------:R-:W-:Y:S02]  /*cde0*/  UIADD3.X UR12, UR11, -0x1, URZ, UP0, !UPT ;  /* 0xffffffff0b0c7890 */ /* 0x000fe400087fe43f */
[----:B------:R-:W-:Y:S01]  /*cdf0*/  ISETP.LT.U32.AND P0, PT, RZ, UR9, PT ;  /* 0x00000009ff007c0c */ /* 0x000fe2000bf01070 */
[----:B------:R-:W-:Y:S01]  /*ce00*/  UIMAD.WIDE.U32 UR10, UR16, 0x4, URZ ;  /* 0x00000004100a78a5 */ /* 0x000fe2000f8e003f */
[----:B------:R-:W-:-:S02]  /*ce10*/  UMOV UR5, URZ ;  /* 0x0000003f00057c82 */ /* 0x000fc40008000000 */
[----:B------:R-:W-:Y:S01]  /*ce20*/  MOV R0, UR12 ;  /* 0x0000000c00007c02 */ /* 0x000fe20008000f00 */
[----:B------:R-:W-:-:S03]  /*ce30*/  UIADD3 UR17, UR11, UR17, URZ ;  /* 0x000000110b117290 */ /* 0x000fc6000fffe03f */
        /* <DEDUP_REMOVED lines=8> */
.L_x_3657:
[----:B------:R-:W-:Y:S01]  /*cec0*/  ULEA UR13, UR4, UR14, 0x3 ;  /* 0x0000000e040d7291 */ /* 0x000fe2000f8e183f */
[----:B------:R0:W2:Y:S08]  /*ced0*/  LDG.E R17, desc[UR6][R12.64] ;  /* 0x000000060c117981 */ /* 0x0000b0000c1e1900 */
[----:B------:R-:W3:Y:S01]  /*cee0*/  LDL.64 R14, [UR13+0x18] ;  /* 0x0000180dff0e7983 */ /* 0x000ee20008100a00 */
[----:B0-----:R-:W-:-:S03]  /*cef0*/  IADD3 R12, P2, R12, UR10, RZ ;  /* 0x0000000a0c0c7c10 */ /* 0x001fc6000ff5e0ff */
[----:B------:R-:W4:Y:S01]  /*cf00*/  LDL.64 R8, [UR13+0x20] ;  /* 0x0000200dff087983 */ /* 0x000f220008100a00 */
[----:B------:R-:W-:-:S05]  /*cf10*/  IADD3.X R13, R13, UR17, RZ, P2, !PT ;  /* 0x000000110d0d7c10 */ /* 0x000fca00097fe4ff */
[----:B------:R-:W4:Y:S01]  /*cf20*/  LDG.E R11, desc[UR6][R12.64] ;  /* 0x000000060c0b7981 */ /* 0x000f22000c1e1900 */
[----:B--2---:R-:W-:Y:S01]  /*cf30*/  SHF.R.S32.HI R33, RZ, 0x1f, R17 ;  /* 0x0000001fff217819 */ /* 0x004fe20000011411 */
[----:B---3--:R-:W-:-:S04]  /*cf40*/  IMAD.WIDE.U32 R6, R17, R14, R6 ;  /* 0x0000000e11067225 */ /* 0x008fc800078e0006 */
[----:B------:R-:W-:-:S04]  /*cf50*/  IMAD R17, R15, R17, RZ ;  /* 0x000000110f117224 */ /* 0x000fc800078e02ff */
[----:B------:R-:W-:Y:S01]  /*cf60*/  IMAD R17, R14, R33, R17 ;  /* 0x000000210e117224 */ /* 0x000fe200078e0211 */
[----:B------:R-:W-:-:S03]  /*cf70*/  IADD3 R14, P2, R12, UR10, RZ ;  /* 0x0000000a0c0e7c10 */ /* 0x000fc6000ff5e0ff */
[----:B------:R-:W-:Y:S01]  /*cf80*/  IMAD.IADD R17, R7, 0x1, R17 ;  /* 0x0000000107117824 */ /* 0x000fe200078e0211 */
[----:B------:R-:W-:Y:S01]  /*cf90*/  IADD3.X R15, R13, UR17, RZ, P2, !PT ;  /* 0x000000110d0f7c10 */ /* 0x000fe200097fe4ff */
[----:B----4-:R-:W-:Y:S01]  /*cfa0*/  IMAD R0, R9, R11, RZ ;  /* 0x0000000b09007224 */ /* 0x010fe200078e02ff */
[----:B------:R-:W-:Y:S01]  /*cfb0*/  SHF.R.S32.HI R7, RZ, 0x1f, R11 ;  /* 0x0000001fff077819 */ /* 0x000fe2000001140b */
[----:B------:R-:W-:Y:S02]  /*cfc0*/  IMAD.MOV.U32 R16, RZ, RZ, R6 ;  /* 0x000000ffff107224 */ /* 0x000fe400078e0006 */
[----:B------:R-:W2:Y:S02]  /*cfd0*/  LDG.E R13, desc[UR6][R14.64] ;  /* 0x000000060e0d7981 */ /* 0x000ea4000c1e1900 */
[----:B------:R-:W-:Y:S02]  /*cfe0*/  IMAD R9, R8, R7, R0 ;  /* 0x0000000708097224 */ /* 0x000fe400078e0200 */
[----:B------:R-:W3:Y:S01]  /*cff0*/  LDL.64 R6, [UR13+0x28] ;  /* 0x0000280dff067983 */ /* 0x000ee20008100a00 */
[----:B------:R-:W-:Y:S01]  /*d000*/  IMAD.WIDE.U32 R32, R11, R8, R16 ;  /* 0x000000080b207225 */ /* 0x000fe200078e0010 */
[----:B------:R-:W-:-:S04]  /*d010*/  IADD3 R10, P2, R14, UR10, RZ ;  /* 0x0000000a0e0a7c10 */ /* 0x000fc8000ff5e0ff */
[----:B------:R-:W-:Y:S02]  /*d020*/  IADD3 R33, R33, R9, RZ ;  /* 0x0000000921217210 */ /* 0x000fe40007ffe0ff */
[----:B------:R-:W-:-:S05]  /*d030*/  IADD3.X R11, R15, UR17, RZ, P2, !PT ;  /* 0x000000110f0b7c10 */ /* 0x000fca00097fe4ff */
[----:B------:R-:W4:Y:S01]  /*d040*/  LDG.E R17, desc[UR6][R10.64] ;  /* 0x000000060a117981 */ /* 0x000f22000c1e1900 */
[----:B--2---:R-:W-:Y:S01]  /*d050*/  SHF.R.S32.HI R9, RZ, 0x1f, R13 ;  /* 0x0000001fff097819 */ /* 0x004fe2000001140d */
[----:B---3--:R-:W-:-:S04]  /*d060*/  IMAD R0, R7, R13, RZ ;  /* 0x0000000d07007224 */ /* 0x008fc800078e02ff */
[----:B------:R-:W-:Y:S02]  /*d070*/  IMAD R7, R6, R9, R0 ;  /* 0x0000000906077224 */ /* 0x000fe400078e0200 */
[----:B------:R-:W2:Y:S01]  /*d080*/  LDL.64 R8, [UR13+0x30] ;  /* 0x0000300dff087983 */ /* 0x000ea20008100a00 */
[----:B------:R-:W-:Y:S01]  /*d090*/  IMAD.WIDE.U32 R32, R13, R6, R32 ;  /* 0x000000060d207225 */ /* 0x000fe200078e0020 */
[----:B------:R-:W-:-:S03]  /*d0a0*/  IADD3 R12, P2, R10, UR10, RZ ;  /* 0x0000000a0a0c7c10 */ /* 0x000fc6000ff5e0ff */
[----:B------:R-:W-:Y:S01]  /*d0b0*/  IMAD.IADD R33, R33, 0x1, R7 ;  /* 0x0000000121217824 */ /* 0x000fe200078e0207 */
[----:B------:R-:W-:Y:S02]  /*d0c0*/  IADD3.X R13, R11, UR17, RZ, P2, !PT ;  /* 0x000000110b0d7c10 */ /* 0x000fe400097fe4ff */
[----:B----4-:R-:W-:-:S03]  /*d0d0*/  SHF.R.S32.HI R7, RZ, 0x1f, R17 ;  /* 0x0000001fff077819 */ /* 0x010fc60000011411 */
[----:B------:R-:W3:Y:S01]  /*d0e0*/  LDG.E R15, desc[UR6][R12.64] ;  /* 0x000000060c0f7981 */ /* 0x000ee2000c1e1900 */
[----:B--2---:R-:W-:-:S04]  /*d0f0*/  IMAD R0, R9, R17, RZ ;  /* 0x0000001109007224 */ /* 0x004fc800078e02ff */
[----:B------:R-:W-:Y:S02]  /*d100*/  IMAD R9, R8, R7, R0 ;  /* 0x0000000708097224 */ /* 0x000fe400078e0200 */
[----:B------:R-:W2:Y:S01]  /*d110*/  LDL.64 R6, [UR13+0x38] ;  /* 0x0000380dff067983 */ /* 0x000ea20008100a00 */
[----:B------:R-:W-:Y:S01]  /*d120*/  IMAD.WIDE.U32 R32, R17, R8, R32 ;  /* 0x0000000811207225 */ /* 0x000fe200078e0020 */
[----:B------:R-:W-:-:S03]  /*d130*/  IADD3 R10, P2, R12, UR10, RZ ;  /* 0x0000000a0c0a7c10 */ /* 0x000fc6000ff5e0ff */
[----:B------:R-:W-:Y:S01]  /*d140*/  IMAD.IADD R33, R33, 0x1, R9 ;  /* 0x0000000121217824 */ /* 0x000fe200078e0209 */
[----:B------:R-:W-:Y:S02]  /*d150*/  IADD3.X R11, R13, UR17, RZ, P2, !PT ;  /* 0x000000110d0b7c10 */ /* 0x000fe400097fe4ff */
[----:B---3--:R-:W-:-:S03]  /*d160*/  SHF.R.S32.HI R9, RZ, 0x1f, R15 ;  /* 0x0000001fff097819 */ /* 0x008fc6000001140f */
[----:B------:R-:W3:Y:S01]  /*d170*/  LDG.E R17, desc[UR6][R10.64] ;  /* 0x000000060a117981 */ /* 0x000ee2000c1e1900 */
[----:B--2---:R-:W-:-:S04]  /*d180*/  IMAD R0, R7, R15, RZ ;  /* 0x0000000f07007224 */ /* 0x004fc800078e02ff */
[----:B------:R-:W-:Y:S02]  /*d190*/  IMAD R7, R6, R9, R0 ;  /* 0x0000000906077224 */ /* 0x000fe400078e0200 */
[----:B------:R-:W2:Y:S01]  /*d1a0*/  LDL.64 R8, [UR13+0x40] ;  /* 0x0000400dff087983 */ /* 0x000ea20008100a00 */
[----:B------:R-:W-:Y:S01]  /*d1b0*/  IMAD.WIDE.U32 R32, R15, R6, R32 ;  /* 0x000000060f207225 */ /* 0x000fe200078e0020 */
[----:B------:R-:W-:-:S04]  /*d1c0*/  IADD3 R12, P2, R10, UR10, RZ ;  /* 0x0000000a0a0c7c10 */ /* 0x000fc8000ff5e0ff */
[----:B------:R-:W-:Y:S02]  /*d1d0*/  IADD3 R33, R33, R7, RZ ;  /* 0x0000000721217210 */ /* 0x000fe40007ffe0ff */
[----:B------:R-:W-:Y:S02]  /*d1e0*/  IADD3.X R13, R11, UR17, RZ, P2, !PT ;  /* 0x000000110b0d7c10 */ /* 0x000fe400097fe4ff */
[----:B---3--:R-:W-:-:S03]  /*d1f0*/  SHF.R.S32.HI R7, RZ, 0x1f, R17 ;  /* 0x0000001fff077819 */ /* 0x008fc60000011411 */
        /* <DEDUP_REMOVED lines=77> */
[----:B------:R-:W-:Y:S02]  /*d6d0*/  IADD3 R8, P2, R12, UR10, RZ ;  /* 0x0000000a0c087c10 */ /* 0x000fe4000ff5e0ff */
[----:B---3--:R-:W-:Y:S02]  /*d6e0*/  SHF.R.S32.HI R17, RZ, 0x1f, R15 ;  /* 0x0000001fff117819 */ /* 0x008fe4000001140f */
[----:B------:R-:W-:Y:S02]  /*d6f0*/  IADD3 R11, R11, R9, RZ ;  /* 0x000000090b0b7210 */ /* 0x000fe40007ffe0ff */
[----:B------:R-:W-:-:S02]  /*d700*/  IADD3.X R9, R13, UR17, RZ, P2, !PT ;  /* 0x000000110d097c10 */ /* 0x000fc400097fe4ff */
[----:B------:R-:W3:Y:S01]  /*d710*/  LDL.64 R12, [UR13+0x90] ;  /* 0x0000900dff0c7983 */ /* 0x000ee20008100a00 */
[----:B------:R-:W-:Y:S01]  /*d720*/  UIADD3 UR9, UP0, UR9, -0x10, URZ ;  /* 0xfffffff009097890 */ /* 0x000fe2000ff1e03f */
[----:B--2---:R-:W-:-:S04]  /*d730*/  IMAD R0, R7, R15, RZ ;  /* 0x0000000f07007224 */ /* 0x004fc800078e02ff */
[----:B------:R-:W-:Y:S02]  /*d740*/  IMAD R33, R6, R17, R0 ;  /* 0x0000001106217224 */ /* 0x000fe400078e0200 */
[----:B------:R-:W2:Y:S01]  /*d750*/  LDG.E R17, desc[UR6][R8.64] ;  /* 0x0000000608117981 */ /* 0x000ea2000c1e1900 */
[----:B------:R-:W-:Y:S02]  /*d760*/  UIADD3.X UR12, UR12, -0x1, URZ, UP0, !UPT ;  /* 0xffffffff0c0c7890 */ /* 0x000fe400087fe43f */
[----:B------:R-:W-:-:S04]  /*d770*/  UISETP.GT.U32.AND UP0, UPT, UR9, 0xc, UPT ;  /* 0x0000000c0900788c */ /* 0x000fc8000bf04070 */
[----:B------:R-:W-:Y:S01]  /*d780*/  UISETP.GT.AND.EX UP0, UPT, UR12, URZ, UPT, UP0 ;  /* 0x0000003f0c00728c */ /* 0x000fe2000bf04300 */
[----:B------:R-:W-:-:S05]  /*d790*/  IMAD.WIDE.U32 R6, R15, R6, R10 ;  /* 0x000000060f067225 */ /* 0x000fca00078e000a */
[----:B------:R-:W-:Y:S01]  /*d7a0*/  PLOP3.LUT P3, PT, PT, PT, UP0, 0x80, 0x0 ;  /* 0x000000000000781c */ /* 0x000fe20003f6f008 */
[----:B------:R-:W-:Y:S01]  /*d7b0*/  IMAD.IADD R7, R7, 0x1, R33 ;  /* 0x0000000107077824 */ /* 0x000fe200078e0221 */
[----:B------:R-:W-:-:S04]  /*d7c0*/  UIADD3 UR4, UP1, UR4, 0x10, URZ ;  /* 0x0000001004047890 */ /* 0x000fc8000ff3e03f */
[----:B------:R-:W-:Y:S01]  /*d7d0*/  UIADD3.X UR5, URZ, UR5, URZ, UP1, !UPT ;  /* 0x000000053f057290 */ /* 0x000fe20008ffe43f */
[----:B--2---:R-:W-:Y:S01]  /*d7e0*/  SHF.R.S32.HI R11, RZ, 0x1f, R17 ;  /* 0x0000001fff0b7819 */ /* 0x004fe20000011411 */
[----:B---3--:R-:W-:Y:S02]  /*d7f0*/  IMAD R0, R13, R17, RZ ;  /* 0x000000110d007224 */ /* 0x008fe400078e02ff */
[----:B------:R-:W-:-:S04]  /*d800*/  IMAD.WIDE.U32 R6, R17, R12, R6 ;  /* 0x0000000c11067225 */ /* 0x000fc800078e0006 */
[----:B------:R-:W-:Y:S01]  /*d810*/  IMAD R11, R12, R11, R0 ;  /* 0x0000000b0c0b7224 */ /* 0x000fe200078e0200 */
[----:B------:R-:W-:-:S04]  /*d820*/  IADD3 R12, P2, R8, UR10, RZ ;  /* 0x0000000a080c7c10 */ /* 0x000fc8000ff5e0ff */
[----:B------:R-:W-:Y:S01]  /*d830*/  IADD3.X R13, R9, UR17, RZ, P2, !PT ;  /* 0x00000011090d7c10 */ /* 0x000fe200097fe4ff */
[----:B------:R-:W-:Y:S01]  /*d840*/  IMAD.IADD R7, R7, 0x1, R11 ;  /* 0x0000000107077824 */ /* 0x000fe200078e020b */
[----:B------:R-:W-:Y:S07]  /*d850*/  @P3 BRA `(.L_x_3657) ;  /* 0xfffffff400983947 */ /* 0x000fee000383ffff */
.L_x_3656:
[----:B------:R-:W-:-:S04]  /*d860*/  UISETP.GT.U32.AND UP0, UPT, UR9, 0x4, UPT ;  /* 0x000000040900788c */ /* 0x000fc8000bf04070 */
[----:B------:R-:W-:-:S06]  /*d870*/  UISETP.GT.AND.EX UP0, UPT, UR12, URZ, UPT, UP0 ;  /* 0x0000003f0c00728c */ /* 0x000fcc000bf04300 */
[----:B------:R-:W-:-:S13]  /*d880*/  PLOP3.LUT P2, PT, PT, PT, UP0, 0x80, 0x0 ;  /* 0x000000000000781c */ /* 0x000fda0003f4f008 */
[----:B------:R-:W-:Y:S05]  /*d890*/  @!P2 BRA `(.L_x_3658) ;  /* 0x00000004003ca947 */ /* 0x000fea0003800000 */
        /* <DEDUP_REMOVED lines=11> */
[----:B------:R-:W-:Y:S01]  /*d950*/  IADD3 R14, P0, R12, UR10, RZ ;  /* 0x0000000a0c0e7c10 */ /* 0x000fe2000ff1e0ff */
[----:B----4-:R-:W-:-:S03]  /*d960*/  IMAD R0, R9, R11, RZ ;  /* 0x0000000b09007224 */ /* 0x010fc600078e02ff */
[----:B------:R-:W-:Y:S02]  /*d970*/  IADD3 R17, R7, R17, RZ ;  /* 0x0000001107117210 */ /* 0x000fe40007ffe0ff */
[----:B------:R-:W-:Y:S02]  /*d980*/  IADD3.X R15, R13, UR17, RZ, P0, !PT ;  /* 0x000000110d0f7c10 */ /* 0x000fe400087fe4ff */
[----:B------:R-:W-:Y:S01]  /*d990*/  SHF.R.S32.HI R7, RZ, 0x1f, R11 ;  /* 0x0000001fff077819 */ /* 0x000fe2000001140b */
[----:B------:R-:W-:Y:S02]  /*d9a0*/  IMAD.MOV.U32 R16, RZ, RZ, R6 ;  /* 0x000000ffff107224 */ /* 0x000fe400078e0006 */
[----:B------:R-:W2:Y:S02]  /*d9b0*/  LDG.E R13, desc[UR6][R14.64] ;  /* 0x000000060e0d7981 */ /* 0x000ea4000c1e1900 */
[----:B------:R-:W-:Y:S02]  /*d9c0*/  IMAD R9, R8, R7, R0 ;  /* 0x0000000708097224 */ /* 0x000fe400078e0200 */
[----:B------:R-:W3:Y:S01]  /*d9d0*/  LDL.64 R6, [UR13+0x28] ;  /* 0x0000280dff067983 */ /* 0x000ee20008100a00 */
[----:B------:R-:W-:Y:S01]  /*d9e0*/  IMAD.WIDE.U32 R32, R11, R8, R16 ;  /* 0x000000080b207225 */ /* 0x000fe200078e0010 */
[----:B------:R-:W-:-:S03]  /*d9f0*/  IADD3 R10, P0, R14, UR10, RZ ;  /* 0x0000000a0e0a7c10 */ /* 0x000fc6000ff1e0ff */
[----:B------:R-:W-:Y:S01]  /*da00*/  IMAD.IADD R33, R33, 0x1, R9 ;  /* 0x0000000121217824 */ /* 0x000fe200078e0209 */
[----:B------:R-:W-:-:S05]  /*da10*/  IADD3.X R11, R15, UR17, RZ, P0, !PT ;  /* 0x000000110f0b7c10 */ /* 0x000fca00087fe4ff */
[----:B------:R-:W4:Y:S01]  /*da20*/  LDG.E R17, desc[UR6][R10.64] ;  /* 0x000000060a117981 */ /* 0x000f22000c1e1900 */
[----:B--2---:R-:W-:Y:S01]  /*da30*/  SHF.R.S32.HI R9, RZ, 0x1f, R13 ;  /* 0x0000001fff097819 */ /* 0x004fe2000001140d */
[----:B---3--:R-:W-:-:S04]  /*da40*/  IMAD R0, R7, R13, RZ ;  /* 0x0000000d07007224 */ /* 0x008fc800078e02ff */
[----:B------:R-:W-:Y:S02]  /*da50*/  IMAD R7, R6, R9, R0 ;  /* 0x0000000906077224 */ /* 0x000fe400078e0200 */
[----:B------:R-:W2:Y:S01]  /*da60*/  LDL.64 R8, [UR13+0x30] ;  /* 0x0000300dff087983 */ /* 0x000ea20008100a00 */
[----:B------:R-:W-:Y:S01]  /*da70*/  IMAD.WIDE.U32 R32, R13, R6, R32 ;  /* 0x000000060d207225 */ /* 0x000fe200078e0020 */
[----:B------:R-:W-:-:S04]  /*da80*/  IADD3 R12, P0, R10, UR10, RZ ;  /* 0x0000000a0a0c7c10 */ /* 0x000fc8000ff1e0ff */
[----:B------:R-:W-:Y:S02]  /*da90*/  IADD3 R33, R33, R7, RZ ;  /* 0x0000000721217210 */ /* 0x000fe40007ffe0ff */
        /* <DEDUP_REMOVED lines=30> */
[----:B--2---:R-:W-:-:S04]  /*dc80*/  IMAD R0, R7, R15, RZ ;  /* 0x0000000f07007224 */ /* 0x004fc800078e02ff */
[----:B------:R-:W-:Y:S02]  /*dc90*/  IMAD R33, R6, R17, R0 ;  /* 0x0000001106217224 */ /* 0x000fe400078e0200 */
[----:B------:R-:W2:Y:S01]  /*dca0*/  LDG.E R17, desc[UR6][R8.64] ;  /* 0x0000000608117981 */ /* 0x000ea2000c1e1900 */
[----:B------:R-:W-:-:S04]  /*dcb0*/  IMAD.WIDE.U32 R6, R15, R6, R10 ;  /* 0x000000060f067225 */ /* 0x000fc800078e000a */
[----:B------:R-:W-:Y:S01]  /*dcc0*/  IMAD.IADD R7, R7, 0x1, R33 ;  /* 0x0000000107077824 */ /* 0x000fe200078e0221 */
[----:B------:R-:W-:Y:S01]  /*dcd0*/  UIADD3 UR9, UP1, UR9, -0x8, URZ ;  /* 0xfffffff809097890 */ /* 0x000fe2000ff3e03f */
[----:B------:R-:W-:Y:S01]  /*dce0*/  PLOP3.LUT P0, PT, PT, PT, PT, 0x8, 0x0 ;  /* 0x000000000000781c */ /* 0x000fe20003f0e170 */
[----:B------:R-:W-:Y:S02]  /*dcf0*/  UIADD3 UR4, UP0, UR4, 0x8, URZ ;  /* 0x0000000804047890 */ /* 0x000fe4000ff1e03f */
[----:B------:R-:W-:Y:S02]  /*dd00*/  UIADD3.X UR12, UR12, -0x1, URZ, UP1, !UPT ;  /* 0xffffffff0c0c7890 */ /* 0x000fe40008ffe43f */
[----:B------:R-:W-:Y:S01]  /*dd10*/  UIADD3.X UR5, URZ, UR5, URZ, UP0, !UPT ;  /* 0x000000053f057290 */ /* 0x000fe200087fe43f */
[----:B--2---:R-:W-:Y:S01]  /*dd20*/  SHF.R.S32.HI R11, RZ, 0x1f, R17 ;  /* 0x0000001fff0b7819 */ /* 0x004fe20000011411 */
[----:B---3--:R-:W-:Y:S02]  /*dd30*/  IMAD R0, R13, R17, RZ ;  /* 0x000000110d007224 */ /* 0x008fe400078e02ff */
[----:B------:R-:W-:-:S04]  /*dd40*/  IMAD.WIDE.U32 R6, R17, R12, R6 ;  /* 0x0000000c11067225 */ /* 0x000fc800078e0006 */
[----:B------:R-:W-:Y:S01]  /*dd50*/  IMAD R11, R12, R11, R0 ;  /* 0x0000000b0c0b7224 */ /* 0x000fe200078e0200 */
[----:B------:R-:W-:-:S03]  /*dd60*/  IADD3 R12, P2, R8, UR10, RZ ;  /* 0x0000000a080c7c10 */ /* 0x000fc6000ff5e0ff */
[----:B------:R-:W-:Y:S01]  /*dd70*/  IMAD.IADD R7, R7, 0x1, R11 ;  /* 0x0000000107077824 */ /* 0x000fe200078e020b */
[----:B------:R-:W-:-:S09]  /*dd80*/  IADD3.X R13, R9, UR17, RZ, P2, !PT ;  /* 0x00000011090d7c10 */ /* 0x000fd200097fe4ff */
.L_x_3658:
[----:B------:R-:W-:-:S04]  /*dd90*/  ISETP.NE.U32.AND P2, PT, RZ, UR9, PT ;  /* 0x00000009ff007c0c */ /* 0x000fc8000bf45070 */
[----:B------:R-:W-:-:S13]  /*dda0*/  ISETP.NE.OR.EX P0, PT, RZ, UR12, P0, P2 ;  /* 0x0000000cff007c0c */ /* 0x000fda0008705720 */
[----:B------:R-:W-:Y:S05]  /*ddb0*/  @!P0 BRA `(.L_x_3654) ;  /* 0x0000000000b48947 */ /* 0x000fea0003800000 */
.L_x_3655:
        /* <DEDUP_REMOVED lines=23> */
[----:B------:R-:W-:Y:S02]  /*df30*/  IADD3.X R9, R15, UR17, RZ, P0, !PT ;  /* 0x000000110f097c10 */ /* 0x000fe400087fe4ff */
[----:B------:R-:W4:Y:S01]  /*df40*/  LDL.64 R14, [UR13+0x30] ;  /* 0x0000300dff0e7983 */ /* 0x000f220008100a00 */
[----:B--2---:R-:W-:Y:S01]  /*df50*/  SHF.R.S32.HI R17, RZ, 0x1f, R13 ;  /* 0x0000001fff117819 */ /* 0x004fe2000001140d */
[----:B---3--:R-:W-:-:S04]  /*df60*/  IMAD R0, R7, R13, RZ ;  /* 0x0000000d07007224 */ /* 0x008fc800078e02ff */
[----:B------:R-:W-:Y:S02]  /*df70*/  IMAD R33, R6, R17, R0 ;  /* 0x0000001106217224 */ /* 0x000fe400078e0200 */
[----:B------:R-:W2:Y:S01]  /*df80*/  LDG.E R17, desc[UR6][R8.64] ;  /* 0x0000000608117981 */ /* 0x000ea2000c1e1900 */
[----:B------:R-:W-:-:S04]  /*df90*/  UIADD3 UR9, UP0, UR9, -0x4, URZ ;  /* 0xfffffffc09097890 */ /* 0x000fc8000ff1e03f */
[----:B------:R-:W-:Y:S02]  /*dfa0*/  UIADD3.X UR12, UR12, -0x1, URZ, UP0, !UPT ;  /* 0xffffffff0c0c7890 */ /* 0x000fe400087fe43f */
[----:B------:R-:W-:Y:S01]  /*dfb0*/  ISETP.NE.U32.AND P0, PT, RZ, UR9, PT ;  /* 0x00000009ff007c0c */ /* 0x000fe2000bf05070 */
[----:B------:R-:W-:-:S03]  /*dfc0*/  IMAD.WIDE.U32 R6, R13, R6, R10 ;  /* 0x000000060d067225 */ /* 0x000fc600078e000a */
[----:B------:R-:W-:Y:S02]  /*dfd0*/  ISETP.NE.AND.EX P0, PT, RZ, UR12, PT, P0 ;  /* 0x0000000cff007c0c */ /* 0x000fe4000bf05300 */
[----:B------:R-:W-:Y:S01]  /*dfe0*/  IADD3 R7, R7, R33, RZ ;  /* 0x0000002107077210 */ /* 0x000fe20007ffe0ff */
[----:B------:R-:W-:Y:S01]  /*dff0*/  UIADD3 UR4, UP0, UR4, 0x4, URZ ;  /* 0x0000000404047890 */ /* 0x000fe2000ff1e03f */
[----:B------:R-:W-:-:S03]  /*e000*/  IADD3 R12, P2, R8, UR10, RZ ;  /* 0x0000000a080c7c10 */ /* 0x000fc6000ff5e0ff */
[----:B------:R-:W-:Y:S01]  /*e010*/  UIADD3.X UR5, URZ, UR5, URZ, UP0, !UPT ;  /* 0x000000053f057290 */ /* 0x000fe200087fe43f */
[----:B------:R-:W-:Y:S02]  /*e020*/  IADD3.X R13, R9, UR17, RZ, P2, !PT ;  /* 0x00000011090d7c10 */ /* 0x000fe400097fe4ff */
[----:B--2---:R-:W-:Y:S01]  /*e030*/  SHF.R.S32.HI R11, RZ, 0x1f, R17 ;  /* 0x0000001fff0b7819 */ /* 0x004fe20000011411 */
[----:B----4-:R-:W-:Y:S02]  /*e040*/  IMAD R0, R15, R17, RZ ;  /* 0x000000110f007224 */ /* 0x010fe400078e02ff */
[----:B------:R-:W-:-:S04]  /*e050*/  IMAD.WIDE.U32 R6, R17, R14, R6 ;  /* 0x0000000e11067225 */ /* 0x000fc800078e0006 */
[----:B------:R-:W-:-:S04]  /*e060*/  IMAD R11, R14, R11, R0 ;  /* 0x0000000b0e0b7224 */ /* 0x000fc800078e0200 */
[----:B------:R-:W-:Y:S01]  /*e070*/  IMAD.IADD R7, R7, 0x1, R11 ;  /* 0x0000000107077824 */ /* 0x000fe200078e020b */
[----:B------:R-:W-:Y:S06]  /*e080*/  @P0 BRA `(.L_x_3655) ;  /* 0xfffffffc004c0947 */ /* 0x000fec000383ffff */
.L_x_3654:
        /* <DEDUP_REMOVED lines=8> */
[C---:B0-----:R-:W-:Y:S02]  /*e110*/  IMAD R0, R8.reuse, UR5, RZ ;  /* 0x0000000508007c24 */ /* 0x041fe4000f8e02ff */
[----:B------:R-:W-:-:S04]  /*e120*/  IMAD.WIDE.U32 R12, R8, UR4, R4 ;  /* 0x00000004080c7c25 */ /* 0x000fc8000f8e0004 */
[----:B------:R-:W-:Y:S01]  /*e130*/  IMAD R11, R9, UR4, R0 ;  /* 0x00000004090b7c24 */ /* 0x000fe2000f8e0200 */
[----:B------:R-:W-:Y:S01]  /*e140*/  LEA R14, P0, R12, UR10, 0x2 ;  /* 0x0000000a0c0e7c11 */ /* 0x000fe2000f8010ff */
[----:B------:R-:W-:-:S03]  /*e150*/  IMAD.U32 R0, RZ, RZ, UR4 ;  /* 0x00000004ff007e24 */ /* 0x000fc6000f8e00ff */
[----:B------:R-:W-:Y:S01]  /*e160*/  IADD3 R13, R13, R11, RZ ;  /* 0x0000000b0d0d7210 */ /* 0x000fe20007ffe0ff */
        /* <DEDUP_REMOVED lines=14> */
[----:B------:R-:W-:Y:S02]  /*e250*/  IMAD.U32 R12, RZ, RZ, UR12 ;  /* 0x0000000cff0c7e24 */ /* 0x000fe4000f8e00ff */
[----:B------:R-:W-:Y:S01]  /*e260*/  IMAD.U32 R13, RZ, RZ, UR13 ;  /* 0x0000000dff0d7e24 */ /* 0x000fe2000f8e00ff */
[----:B------:R-:W-:Y:S01]  /*e270*/  ISETP.NE.AND.EX P0, PT, RZ, RZ, PT, P0 ;  /* 0x000000ffff00720c */ /* 0x000fe20003f05300 */
[----:B------:R-:W-:-:S03]  /*e280*/  IMAD.WIDE.U32 R12, R8, UR4, R12 ;  /* 0x00000004080c7c25 */ /* 0x000fc6000f8e000c */
[----:B------:R-:W-:-:S04]  /*e290*/  IADD3 R2, P2, R2, R12, RZ ;  /* 0x0000000c02027210 */ /* 0x000fc80007f5e0ff */
[----:B------:R-:W-:Y:S02]  /*e2a0*/  IADD3.X R5, R5, R11, R13, P2, !PT ;  /* 0x0000000b05057210 */ /* 0x000fe400017fe40d */
[----:B------:R-:W-:-:S04]  /*e2b0*/  LEA R10, P2, R2, UR10, 0x2 ;  /* 0x0000000a020a7c11 */ /* 0x000fc8000f8410ff */
[----:B------:R-:W-:Y:S02]  /*e2c0*/  LEA.HI.X R11, R2, UR11, R5, 0x2, P2 ;  /* 0x0000000b020b7c11 */ /* 0x000fe400090f1405 */
[----:B------:R-:W2:Y:S01]  /*e2d0*/  LDL.64 R2, [R0+0x20] ;  /* 0x0000200000027983 */ /* 0x000ea20000100a00 */
[----:B------:R-:W-:-:S03]  /*e2e0*/  @P0 LEA R12, P2, R8, R10, 0x2 ;  /* 0x0000000a080c0211 */ /* 0x000fc600078410ff */
[----:B------:R-:W3:Y:S01]  /*e2f0*/  LDG.E R15, desc[UR6][R10.64] ;  /* 0x000000060a0f7981 */ /* 0x000ee2000c1e1900 */
[----:B------:R-:W-:-:S03]  /*e300*/  @P0 LEA.HI.X R13, R8, R11, R9, 0x2, P2 ;  /* 0x0000000b080d0211 */ /* 0x000fc600010f1409 */
[----:B------:R-:W4:Y:S04]  /*e310*/  @P0 LDL.64 R4, [R0+0x28] ;  /* 0x0000280000040983 */ /* 0x000f280000100a00 */
[----:B------:R-:W4:Y:S01]  /*e320*/  @P0 LDG.E R13, desc[UR6][R12.64] ;  /* 0x000000060c0d0981 */ /* 0x000f22000c1e1900 */
[----:B---3--:R-:W-:Y:S01]  /*e330*/  SHF.R.S32.HI R9, RZ, 0x1f, R15 ;  /* 0x0000001fff097819 */ /* 0x008fe2000001140f */
[----:B--2---:R-:W-:Y:S02]  /*e340*/  IMAD R3, R3, R15, RZ ;  /* 0x0000000f03037224 */ /* 0x004fe400078e02ff */
        /* <DEDUP_REMOVED lines=9> */
.L_x_3653:
[----:B------:R-:W-:Y:S05]  /*e3e0*/  BSYNC B0 ;  /* 0x0000000000007941 */ /* 0x000fea0003800000 */
.L_x_3652:
[----:B0-----:R-:W0:Y:S01]  /*e3f0*/  S2R R8, SR_TID.X ;  /* 0x0000000000087919 */ /* 0x001e220000002100 */
[----:B------:R-:W-:Y:S01]  /*e400*/  ULDC UR4, c[0x0][0x210] ;  /* 0x0000840000047ab9 */ /* 0x000fe20000000800 */
[----:B------:R-:W-:Y:S01]  /*e410*/  BSSY B0, `(.L_x_3659) ;  /* 0x0000188000007945 */ /* 0x000fe20003800000 */
[----:B------:R-:W-:Y:S01]  /*e420*/  UIADD3 UR4, -UR8, UR4, URZ ;  /* 0x0000000408047290 */ /* 0x000fe2000fffe13f */
[----:B------:R-:W-:Y:S02]  /*e430*/  IMAD.MOV.U32 R2, RZ, RZ, R6 ;  /* 0x000000ffff027224 */ /* 0x000fe400078e0006 */
[----:B------:R-:W-:Y:S01]  /*e440*/  IMAD.MOV.U32 R3, RZ, RZ, R7 ;  /* 0x000000ffff037224 */ /* 0x000fe200078e0007 */
        /* <DEDUP_REMOVED lines=45> */
.L_x_3664:
[----:B------:R-:W-:Y:S01]  /*e720*/  ULEA UR13, UR4, UR14, 0x3 ;  /* 0x0000000e040d7291 */ /* 0x000fe2000f8e183f */
[----:B------:R-:W-:Y:S01]  /*e730*/  IMAD.MOV.U32 R18, RZ, RZ, R0 ;  /* 0x000000ffff127224 */ /* 0x000fe200078e0000 */
[----:B------:R-:W-:-:S05]  /*e740*/  MOV R19, R13 ;  /* 0x0000000d00137202 */ /* 0x000fca0000000f00 */
[----:B------:R-:W2:Y:S04]  /*e750*/  LDG.E R9, desc[UR6][R18.64] ;  /* 0x0000000612097981 */ /* 0x000ea8000c1e1900 */
[----:B------:R-:W2:Y:S01]  /*e760*/  LDL.64 R14, [UR13+0x18] ;  /* 0x0000180dff0e7983 */ /* 0x000ea20008100a00 */
[----:B------:R-:W-:-:S04]  /*e770*/  IADD3 R12, P2, R0, UR10, RZ ;  /* 0x0000000a000c7c10 */ /* 0x000fc8000ff5e0ff */
[----:B------:R-:W-:Y:S01]  /*e780*/  IADD3.X R13, R13, UR17, RZ, P2, !PT ;  /* 0x000000110d0d7c10 */ /* 0x000fe200097fe4ff */
[----:B--2---:R-:W-:Y:S01]  /*e790*/  IMAD.WIDE.U32 R16, R9, R14, R10 ;  /* 0x0000000e09107225 */ /* 0x004fe200078e000a */
[----:B------:R-:W-:-:S03]  /*e7a0*/  SHF.R.S32.HI R11, RZ, 0x1f, R9 ;  /* 0x0000001fff0b7819 */ /* 0x000fc60000011409 */
        /* <DEDUP_REMOVED lines=147> */
.L_x_3663:
[----:B------:R-:W-:-:S04]  /*f0e0*/  UISETP.GT.U32.AND UP0, UPT, UR9, 0x4, UPT ;  /* 0x000000040900788c */ /* 0x000fc8000bf04070 */
[----:B------:R-:W-:-:S06]  /*f0f0*/  UISETP.GT.AND.EX UP0, UPT, UR12, URZ, UPT, UP0 ;  /* 0x0000003f0c00728c */ /* 0x000fcc000bf04300 */
[----:B------:R-:W-:-:S13]  /*f100*/  PLOP3.LUT P2, PT, PT, PT, UP0, 0x80, 0x0 ;  /* 0x000000000000781c */ /* 0x000fda0003f4f008 */
[----:B------:R-:W-:Y:S05]  /*f110*/  @!P2 BRA `(.L_x_3665) ;  /* 0x000000040044a947 */ /* 0x000fea0003800000 */
[----:B------:R-:W-:Y:S01]  /*f120*/  ULEA UR13, UR4, UR14, 0x3 ;  /* 0x0000000e040d7291 */ /* 0x000fe2000f8e183f */
[----:B------:R-:W-:Y:S01]  /*f130*/  MOV R18, R0 ;  /* 0x0000000000127202 */ /* 0x000fe20000000f00 */
[----:B------:R-:W-:-:S05]  /*f140*/  IMAD.MOV.U32 R19, RZ, RZ, R13 ;  /* 0x000000ffff137224 */ /* 0x000fca00078e000d */
        /* <DEDUP_REMOVED lines=78> */
.L_x_3665:
[----:B------:R-:W-:-:S04]  /*f630*/  ISETP.NE.U32.AND P2, PT, RZ, UR9, PT ;  /* 0x00000009ff007c0c */ /* 0x000fc8000bf45070 */
[----:B------:R-:W-:-:S13]  /*f640*/  ISETP.NE.OR.EX P0, PT, RZ, UR12, P0, P2 ;  /* 0x0000000cff007c0c */ /* 0x000fda0008705720 */
[----:B------:R-:W-:Y:S05]  /*f650*/  @!P0 BRA `(.L_x_3661) ;  /* 0x0000000000bc8947 */ /* 0x000fea0003800000 */
.L_x_3662:
        /* <DEDUP_REMOVED lines=47> */
.L_x_3661:
        /* <DEDUP_REMOVED lines=10> */
[----:B------:R-:W-:Y:S02]  /*f9f0*/  IMAD.U32 R0, RZ, RZ, UR4 ;  /* 0x00000004ff007e24 */ /* 0x000fe4000f8e00ff */
[----:B------:R-:W-:-:S03]  /*fa00*/  IMAD.IADD R15, R15, 0x1, R9 ;  /* 0x000000010f0f7824 */ /* 0x000fc600078e0209 */
[----:B------:R-:W-:Y:S02]  /*fa10*/  LEA R0, R0, R1, 0x3 ;  /* 0x0000000100007211 */ /* 0x000fe400078e18ff */
[----:B------:R-:W-:-:S03]  /*fa20*/  LEA.HI.X R19, R14, UR11, R15, 0x2, P0 ;  /* 0x0000000b0e137c11 */ /* 0x000fc600080f140f */
[----:B------:R-:W2:Y:S04]  /*fa30*/  LDL.64 R14, [R0+0x18] ;  /* 0x00001800000e7983 */ /* 0x000ea80000100a00 */
[----:B------:R-:W3:Y:S01]  /*fa40*/  LDG.E R19, desc[UR6][R18.64] ;  /* 0x0000000612137981 */ /* 0x000ee2000c1e1900 */
[----:B------:R-:W-:-:S04]  /*fa50*/  LOP3.LUT R16, R16, 0x3, RZ, 0xc0, !PT ;  /* 0x0000000310107812 */ /* 0x000fc800078ec0ff */
        /* <DEDUP_REMOVED lines=25> */
[----:B--2---:R-:W-:-:S04]  /*fbf0*/  IMAD.WIDE.U32 R10, R9, R4, R10 ;  /* 0x00000004090a7225 */ /* 0x004fc800078e000a */
[----:B------:R-:W-:-:S04]  /*fc00*/  IMAD R9, R5, R9, RZ ;  /* 0x0000000905097224 */ /* 0x000fc800078e02ff */
        /* <DEDUP_REMOVED lines=8> */
.L_x_3660:
[----:B------:R-:W-:Y:S05]  /*fc90*/  BSYNC B0 ;  /* 0x0000000000007941 */ /* 0x000fea0003800000 */
.L_x_3659:
[----:B------:R-:W-:Y:S01]  /*fca0*/  ULDC UR9, c[0x0][0x210] ;  /* 0x0000840000097ab9 */ /* 0x000fe20000000800 */
[----:B------:R-:W-:Y:S01]  /*fcb0*/  VIADD R8, R8, 0x100 ;  /* 0x0000010008087836 */ /* 0x000fe20000000000 */
[----:B------:R-:W-:Y:S01]  /*fcc0*/  UIADD3 UR9, -UR8, UR9, URZ ;  /* 0x0000000908097290 */ /* 0x000fe2000fffe13f */
[----:B------:R-:W-:Y:S01]  /*fcd0*/  BSSY B0, `(.L_x_3666) ;  /* 0x0000180000007945 */ /* 0x000fe20003800000 */
[----:B------:R-:W-:Y:S01]  /*fce0*/  IMAD.MOV.U32 R4, RZ, RZ, R10 ;  /* 0x000000ffff047224 */ /* 0x000fe200078e000a */
[----:B------:R-:W-:-:S03]  /*fcf0*/  MOV R5, R11 ;  /* 0x0000000b00057202 */ /* 0x000fc60000000f00 */
        /* <DEDUP_REMOVED lines=27> */
[C---:B------:R-:W-:Y:S01]  /*feb0*/  LEA R16, P2, R6.reuse, UR4, 0x2 ;  /* 0x0000000406107c11 */ /* 0x040fe2000f8410ff */
[----:B------:R-:W-:Y:S02]  /*fec0*/  UIADD3.X UR13, UR13, -0x1, URZ, UP0, !UPT ;  /* 0xffffffff0d0d7890 */ /* 0x000fe400087fe43f */
[----:B------:R-:W-:Y:S01]  /*fed0*/  ISETP.LT.U32.AND P0, PT, RZ, UR12, PT ;  /* 0x0000000cff007c0c */ /* 0x000fe2000bf01070 */
[----:B------:R-:W-:Y:S01]  /*fee0*/  USHF.L.U32 UR17, UR17, 0x2, URZ ;  /* 0x0000000211117899 */ /* 0x000fe2000800063f */
[----:B------:R-:W-:Y:S01]  /*fef0*/  LEA.HI.X R17, R6, UR5, R9, 0x2, P2 ;  /* 0x0000000506117c11 */ /* 0x000fe200090f1409 */
[----:B------:R-:W-:Y:S01]  /*ff00*/  UMOV UR4, URZ ;  /* 0x0000003f00047c82 */ /* 0x000fe20008000000 */
[----:B------:R-:W-:Y:S01]  /*ff10*/  UMOV UR5, URZ ;  /* 0x0000003f00057c82 */ /* 0x000fe20008000000 */
[----:B------:R-:W-:Y:S01]  /*ff20*/  IMAD.U32 R0, RZ, RZ, UR13 ;  /* 0x0000000dff007e24 */ /* 0x000fe2000f8e00ff */
[----:B------:R-:W-:-:S04]  /*ff30*/  UIADD3 UR17, UR11, UR17, URZ ;  /* 0x000000110b117290 */ /* 0x000fc8000fffe03f */
        /* <DEDUP_REMOVED lines=8> */
.L_x_3671:
        /* <DEDUP_REMOVED lines=131> */
[----:B---3--:R-:W-:Y:S02]  /*107f0*/  SHF.R.S32.HI R21, RZ, 0x1f, R19 ;  /* 0x0000001fff157819 */ /* 0x008fe40000011413 */
[----:B------:R-:W-:Y:S02]  /*10800*/  IADD3.X R13, R17, UR17, RZ, P2, !PT ;  /* 0x00000011110d7c10 */ /* 0x000fe400097fe4ff */
[----:B------:R-:W3:Y:S01]  /*10810*/  LDL.64 R16, [UR15+0x90] ;  /* 0x0000900fff107983 */ /* 0x000ee20008100a00 */
[----:B------:R-:W-:Y:S01]  /*10820*/  UIADD3 UR12, UP0, UR12, -0x10, URZ ;  /* 0xfffffff00c0c7890 */ /* 0x000fe2000ff1e03f */
[----:B--2---:R-:W-:-:S04]  /*10830*/  IMAD R0, R11, R19, RZ ;  /* 0x000000130b007224 */ /* 0x004fc800078e02ff */
[----:B------:R-:W-:Y:S02]  /*10840*/  IMAD R33, R10, R21, R0 ;  /* 0x000000150a217224 */ /* 0x000fe400078e0200 */
[----:B------:R-:W2:Y:S01]  /*10850*/  LDG.E R21, desc[UR6][R12.64] ;  /* 0x000000060c157981 */ /* 0x000ea2000c1e1900 */
[----:B------:R-:W-:Y:S02]  /*10860*/  UIADD3.X UR13, UR13, -0x1, URZ, UP0, !UPT ;  /* 0xffffffff0d0d7890 */ /* 0x000fe400087fe43f */
[----:B------:R-:W-:Y:S01]  /*10870*/  UISETP.GT.U32.AND UP0, UPT, UR12, 0xc, UPT ;  /* 0x0000000c0c00788c */ /* 0x000fe2000bf04070 */
[----:B------:R-:W-:-:S03]  /*10880*/  IMAD.WIDE.U32 R10, R19, R10, R14 ;  /* 0x0000000a130a7225 */ /* 0x000fc600078e000e */
[----:B------:R-:W-:Y:S02]  /*10890*/  UISETP.GT.AND.EX UP0, UPT, UR13, URZ, UPT, UP0 ;  /* 0x0000003f0d00728c */ /* 0x000fe4000bf04300 */
[----:B------:R-:W-:-:S04]  /*108a0*/  IADD3 R11, R11, R33, RZ ;  /* 0x000000210b0b7210 */ /* 0x000fc80007ffe0ff */
[----:B------:R-:W-:Y:S01]  /*108b0*/  PLOP3.LUT P3, PT, PT, PT, UP0, 0x80, 0x0 ;  /* 0x000000000000781c */ /* 0x000fe20003f6f008 */
        /* <DEDUP_REMOVED lines=10> */
.L_x_3670:
        /* <DEDUP_REMOVED lines=19> */
[----:B------:R-:W-:Y:S02]  /*10a90*/  SHF.R.S32.HI R11, RZ, 0x1f, R15 ;  /* 0x0000001fff0b7819 */ /* 0x000fe4000001140f */
[----:B------:R-:W-:Y:S01]  /*10aa0*/  MOV R20, R10 ;  /* 0x0000000a00147202 */ /* 0x000fe20000000f00 */
        /* <DEDUP_REMOVED lines=45> */
[----:B--2---:R-:W-:-:S04]  /*10d80*/  IMAD R0, R11, R19, RZ ;  /* 0x000000130b007224 */ /* 0x004fc800078e02ff */
[----:B------:R-:W-:Y:S02]  /*10d90*/  IMAD R33, R10, R21, R0 ;  /* 0x000000150a217224 */ /* 0x000fe400078e0200 */
[----:B------:R-:W2:Y:S01]  /*10da0*/  LDG.E R21, desc[UR6][R12.64] ;  /* 0x000000060c157981 */ /* 0x000ea2000c1e1900 */
[----:B------:R-:W-:-:S05]  /*10db0*/  IMAD.WIDE.U32 R10, R19, R10, R14 ;  /* 0x0000000a130a7225 */ /* 0x000fca00078e000e */
[----:B------:R-:W-:Y:S01]  /*10dc0*/  IADD3 R11, R11, R33, RZ ;  /* 0x000000210b0b7210 */ /* 0x000fe20007ffe0ff */
        /* <DEDUP_REMOVED lines=12> */
.L_x_3672:
[----:B------:R-:W-:-:S04]  /*10e90*/  ISETP.NE.U32.AND P2, PT, RZ, UR12, PT ;  /* 0x0000000cff007c0c */ /* 0x000fc8000bf45070 */
[----:B------:R-:W-:-:S13]  /*10ea0*/  ISETP.NE.OR.EX P0, PT, RZ, UR13, P0, P2 ;  /* 0x0000000dff007c0c */ /* 0x000fda0008705720 */
[----:B------:R-:W-:Y:S05]  /*10eb0*/  @!P0 BRA `(.L_x_3668) ;  /* 0x0000000000b48947 */ /* 0x000fea0003800000 */
.L_x_3669:
        /* <DEDUP_REMOVED lines=38> */
[----:B------:R-:W-:Y:S02]  /*11120*/  IADD3.X R17, R13, UR17, RZ, P2, !PT ;  /* 0x000000110d117c10 */ /* 0x000fe400097fe4ff */
[----:B--2---:R-:W-:Y:S01]  /*11130*/  SHF.R.S32.HI R15, RZ, 0x1f, R21 ;  /* 0x0000001fff0f7819 */ /* 0x004fe20000011415 */
[----:B----4-:R-:W-:Y:S02]  /*11140*/  IMAD R0, R19, R21, RZ ;  /* 0x0000001513007224 */ /* 0x010fe400078e02ff */
[----:B------:R-:W-:-:S04]  /*11150*/  IMAD.WIDE.U32 R10, R21, R18, R10 ;  /* 0x00000012150a7225 */ /* 0x000fc800078e000a */
[----:B------:R-:W-:-:S05]  /*11160*/  IMAD R15, R18, R15, R0 ;  /* 0x0000000f120f7224 */ /* 0x000fca00078e0200 */
[----:B------:R-:W-:Y:S01]  /*11170*/  IADD3 R11, R11, R15, RZ ;  /* 0x0000000f0b0b7210 */ /* 0x000fe20007ffe0ff */
[----:B------:R-:W-:Y:S06]  /*11180*/  @P0 BRA `(.L_x_3669) ;  /* 0xfffffffc004c0947 */ /* 0x000fec000383ffff */
.L_x_3668:
        /* <DEDUP_REMOVED lines=9> */
[----:B------:R-:W-:Y:S02]  /*11220*/  LEA R18, P0, R16, UR10, 0x2 ;  /* 0x0000000a10127c11 */ /* 0x000fe4000f8010ff */
[----:B------:R-:W-:Y:S01]  /*11230*/  MOV R0, UR4 ;  /* 0x0000000400007c02 */ /* 0x000fe20008000f00 */
[----:B------:R-:W-:-:S04]  /*11240*/  IMAD.IADD R17, R17, 0x1, R15 ;  /* 0x0000000111117824 */ /* 0x000fc800078e020f */
[----:B------:R-:W-:Y:S01]  /*11250*/  IMAD.U32 R0, R0, 0x8, R1 ;  /* 0x0000000800007824 */ /* 0x000fe200078e0001 */
[----:B------:R-:W-:-:S04]  /*11260*/  LEA.HI.X R19, R16, UR11, R17, 0x2, P0 ;  /* 0x0000000b10137c11 */ /* 0x000fc800080f1411 */
        /* <DEDUP_REMOVED lines=38> */
.L_x_3667:
[----:B------:R-:W-:Y:S05]  /*114d0*/  BSYNC B0 ;  /* 0x0000000000007941 */ /* 0x000fea0003800000 */
.L_x_3666:
[----:B------:R-:W0:Y:S01]  /*114e0*/  S2R R8, SR_TID.X ;  /* 0x0000000000087919 */ /* 0x000e220000002100 */
[----:B------:R-:W-:Y:S01]  /*114f0*/  BSSY B0, `(.L_x_3673) ;  /* 0x0000188000007945 */ /* 0x000fe20003800000 */
[----:B------:R-:W-:Y:S01]  /*11500*/  MOV R6, R10 ;  /* 0x0000000a00067202 */ /* 0x000fe20000000f00 */
[----:B------:R-:W-:Y:S02]  /*11510*/  IMAD.MOV.U32 R7, RZ, RZ, R11 ;  /* 0x000000ffff077224 */ /* 0x000fe400078e000b */
[----:B0-----:R-:W-:-:S05]  /*11520*/  VIADD R0, R8, 0x180 ;  /* 0x0000018008007836 */ /* 0x001fca0000000000 */
        /* <DEDUP_REMOVED lines=44> */
.L_x_3678:
[----:B------:R-:W-:Y:S01]  /*117f0*/  ULEA UR15, UR4, UR14, 0x3 ;  /* 0x0000000e040f7291 */ /* 0x000fe2000f8e183f */
[----:B------:R-:W-:Y:S02]  /*11800*/  IMAD.MOV.U32 R22, RZ, RZ, R0 ;  /* 0x000000ffff167224 */ /* 0x000fe400078e0000 */
        /* <DEDUP_REMOVED lines=151> */
[----:B------:R-:W-:-:S03]  /*12180*/  IMAD.MOV.U32 R14, RZ, RZ, R18 ;  /* 0x000000ffff0e7224 */ /* 0x000fc600078e0012 */
[----:B------:R-:W-:Y:S01]  /*12190*/  IADD3 R15, R19, R9, RZ ;  /* 0x00000009130f7210 */ /* 0x000fe20007ffe0ff */
[----:B------:R-:W-:Y:S06]  /*121a0*/  @P3 BRA `(.L_x_3678) ;  /* 0xfffffff400903947 */ /* 0x000fec000383ffff */
.L_x_3677:
        /* <DEDUP_REMOVED lines=82> */
[----:B------:R-:W-:Y:S01]  /*126d0*/  IMAD R9, R14, R21, R9 ;  /* 0x000000150e097224 */ /* 0x000fe200078e0209 */
[----:B------:R-:W-:-:S03]  /*126e0*/  MOV R14, R18 ;  /* 0x00000012000e7202 */ /* 0x000fc60000000f00 */
[----:B------:R-:W-:-:S07]  /*126f0*/  IMAD.IADD R15, R19, 0x1, R9 ;  /* 0x00000001130f7824 */ /* 0x000fce00078e0209 */
.L_x_3679:
[----:B------:R-:W-:-:S04]  /*12700*/  ISETP.NE.U32.AND P2, PT, RZ, UR12, PT ;  /* 0x0000000cff007c0c */ /* 0x000fc8000bf45070 */
[----:B------:R-:W-:-:S13]  /*12710*/  ISETP.NE.OR.EX P0, PT, RZ, UR13, P0, P2 ;  /* 0x0000000dff007c0c */ /* 0x000fda0008705720 */
[----:B------:R-:W-:Y:S05]  /*12720*/  @!P0 BRA `(.L_x_3675) ;  /* 0x0000000000bc8947 */ /* 0x000fea0003800000 */
.L_x_3676:
        /* <DEDUP_REMOVED lines=47> */
.L_x_3675:
        /* <DEDUP_REMOVED lines=43> */
[----:B--2---:R-:W-:-:S04]  /*12cd0*/  IMAD.WIDE.U32 R14, R9, R10, R14 ;  /* 0x0000000a090e7225 */ /* 0x004fc800078e000e */
[----:B------:R-:W-:-:S04]  /*12ce0*/  IMAD R9, R11, R9, RZ ;  /* 0x000000090b097224 */ /* 0x000fc800078e02ff */
        /* <DEDUP_REMOVED lines=8> */
.L_x_3674:
[----:B------:R-:W-:Y:S05]  /*12d70*/  BSYNC B0 ;  /* 0x0000000000007941 */ /* 0x000fea0003800000 */
.L_x_3673:
[----:B------:R-:W-:Y:S01]  /*12d80*/  IADD3 R0, R8, 0x200, RZ ;  /* 0x0000020008007810 */ /* 0x000fe20007ffe0ff */
[----:B------:R-:W-:Y:S01]  /*12d90*/  BSSY B0, `(.L_x_3680) ;  /* 0x0000193000007945 */ /* 0x000fe20003800000 */
[----:B------:R-:W-:Y:S02]  /*12da0*/  IMAD.MOV.U32 R10, RZ, RZ, R14 ;  /* 0x000000ffff0a7224 */ /* 0x000fe400078e000e */
        /* <DEDUP_REMOVED lines=32> */
[----:B------:R-:W-:Y:S02]  /*12fb0*/  UIMAD.WIDE.U32 UR18, UR16, 0x4, URZ ;  /* 0x00000004101278a5 */ /* 0x000fe4000f8e003f */
[----:B------:R-:W-:Y:S01]  /*12fc0*/  IMAD.U32 R16, RZ, RZ, UR11 ;  /* 0x0000000bff107e24 */ /* 0x000fe2000f8e00ff */
[----:B------:R-:W-:-:S04]  /*12fd0*/  UMOV UR5, URZ ;  /* 0x0000003f00057c82 */ /* 0x000fc80008000000 */
[----:B------:R-:W-:Y:S02]  /*12fe0*/  ISETP.GT.AND.EX P0, PT, R16, RZ, PT, P0 ;  /* 0x000000ff1000720c */ /* 0x000fe40003f04300 */
[----:B------:R-:W-:Y:S01]  /*12ff0*/  LEA R16, P2, R12, UR12, 0x2 ;  /* 0x0000000c0c107c11 */ /* 0x000fe2000f8410ff */
[----:B------:R-:W-:-:S03]  /*13000*/  UIADD3 UR12, UR19, UR4, URZ ;  /* 0x00000004130c7290 */ /* 0x000fc6000fffe03f */
        /* <DEDUP_REMOVED lines=9> */
.L_x_3685:
[----:B------:R-:W-:Y:S01]  /*130a0*/  ULEA UR13, UR4, UR14, 0x3 ;  /* 0x0000000e040d7291 */ /* 0x000fe2000f8e183f */
[----:B------:R0:W2:Y:S08]  /*130b0*/  LDG.E R23, desc[UR6][R16.64] ;  /* 0x0000000610177981 */ /* 0x0000b0000c1e1900 */
[----:B------:R-:W3:Y:S01]  /*130c0*/  LDL.64 R18, [UR13+0x18] ;  /* 0x0000180dff127983 */ /* 0x000ee20008100a00 */
[----:B------:R-:W-:Y:S01]  /*130d0*/  MOV R20, R0 ;  /* 0x0000000000147202 */ /* 0x000fe20000000f00 */
[----:B------:R-:W-:Y:S01]  /*130e0*/  IMAD.MOV.U32 R21, RZ, RZ, R9 ;  /* 0x000000ffff157224 */ /* 0x000fe200078e0009 */
[----:B0-----:R-:W-:-:S04]  /*130f0*/  IADD3 R16, P2, R16, UR18, RZ ;  /* 0x0000001210107c10 */ /* 0x001fc8000ff5e0ff */
        /* <DEDUP_REMOVED lines=137> */
[----:B------:R-:W-:-:S05]  /*13990*/  IMAD.IADD R21, R21, 0x1, R25 ;  /* 0x0000000115157824 */ /* 0x000fca00078e0219 */
[----:B------:R-:W-:Y:S01]  /*139a0*/  PLOP3.LUT P3, PT, PT, PT, UP0, 0x80, 0x0 ;  /* 0x000000000000781c */ /* 0x000fe20003f6f008 */
[----:B------:R-:W-:Y:S01]  /*139b0*/  UIADD3 UR4, UP1, UR4, 0x10, URZ ;  /* 0x0000001004047890 */ /* 0x000fe2000ff3e03f */
[----:B0-----:R-:W-:-:S03]  /*139c0*/  IADD3 R16, P2, R16, UR18, RZ ;  /* 0x0000001210107c10 */ /* 0x001fc6000ff5e0ff */
[----:B------:R-:W-:Y:S01]  /*139d0*/  UIADD3.X UR5, URZ, UR5, URZ, UP1, !UPT ;  /* 0x000000053f057290 */ /* 0x000fe20008ffe43f */
[----:B------:R-:W-:Y:S01]  /*139e0*/  IADD3.X R17, R17, UR12, RZ, P2, !PT ;  /* 0x0000000c11117c10 */ /* 0x000fe200097fe4ff */
[----:B----4-:R-:W-:Y:S01]  /*139f0*/  IMAD.WIDE.U32 R20, R9, R18, R20 ;  /* 0x0000001209147225 */ /* 0x010fe200078e0014 */
[----:B------:R-:W-:-:S03]  /*13a00*/  SHF.R.S32.HI R23, RZ, 0x1f, R9 ;  /* 0x0000001fff177819 */ /* 0x000fc60000011409 */
[----:B------:R-:W-:-:S04]  /*13a10*/  IMAD R9, R19, R9, RZ ;  /* 0x0000000913097224 */ /* 0x000fc800078e02ff */
[----:B------:R-:W-:Y:S01]  /*13a20*/  IMAD R9, R18, R23, R9 ;  /* 0x0000001712097224 */ /* 0x000fe200078e0209 */
[----:B------:R-:W-:-:S03]  /*13a30*/  MOV R0, R20 ;  /* 0x0000001400007202 */ /* 0x000fc60000000f00 */
[----:B------:R-:W-:Y:S01]  /*13a40*/  IMAD.IADD R9, R21, 0x1, R9 ;  /* 0x0000000115097824 */ /* 0x000fe200078e0209 */
[----:B------:R-:W-:Y:S06]  /*13a50*/  @P3 BRA `(.L_x_3685) ;  /* 0xfffffff400903947 */ /* 0x000fec000383ffff */
.L_x_3684:
[----:B------:R-:W-:-:S04]  /*13a60*/  UISETP.GT.U32.AND UP0, UPT, UR10, 0x4, UPT ;  /* 0x000000040a00788c */ /* 0x000fc8000bf04070 */
[----:B------:R-:W-:-:S06]  /*13a70*/  UISETP.GT.AND.EX UP0, UPT, UR11, URZ, UPT, UP0 ;  /* 0x0000003f0b00728c */ /* 0x000fcc000bf04300 */
[----:B------:R-:W-:-:S13]  /*13a80*/  PLOP3.LUT P2, PT, PT, PT, UP0, 0x80, 0x0 ;  /* 0x000000000000781c */ /* 0x000fda0003f4f008 */
[----:B------:R-:W-:Y:S05]  /*13a90*/  @!P2 BRA `(.L_x_3686) ;  /* 0x000000040044a947 */ /* 0x000fea0003800000 */
[----:B------:R-:W-:Y:S01]  /*13aa0*/  ULEA UR13, UR4, UR14, 0x3 ;  /* 0x0000000e040d7291 */ /* 0x000fe2000f8e183f */
[----:B------:R0:W2:Y:S08]  /*13ab0*/  LDG.E R23, desc[UR6][R16.64] ;  /* 0x0000000610177981 */ /* 0x0000b0000c1e1900 */
[----:B------:R-:W3:Y:S01]  /*13ac0*/  LDL.64 R18, [UR13+0x18] ;  /* 0x0000180dff127983 */ /* 0x000ee20008100a00 */
[----:B------:R-:W-:Y:S01]  /*13ad0*/  IMAD.MOV.U32 R20, RZ, RZ, R0 ;  /* 0x000000ffff147224 */ /* 0x000fe200078e0000 */
[----:B0-----:R-:W-:Y:S01]  /*13ae0*/  IADD3 R16, P0, R16, UR18, RZ ;  /* 0x0000001210107c10 */ /* 0x001fe2000ff1e0ff */
        /* <DEDUP_REMOVED lines=70> */
[----:B----4-:R-:W-:Y:S01]  /*13f50*/  IMAD.WIDE.U32 R20, R9, R18, R20 ;  /* 0x0000001209147225 */ /* 0x010fe200078e0014 */
[----:B------:R-:W-:-:S03]  /*13f60*/  SHF.R.S32.HI R23, RZ, 0x1f, R9 ;  /* 0x0000001fff177819 */ /* 0x000fc60000011409 */
[----:B------:R-:W-:-:S04]  /*13f70*/  IMAD R9, R19, R9, RZ ;  /* 0x0000000913097224 */ /* 0x000fc800078e02ff */
[----:B------:R-:W-:Y:S02]  /*13f80*/  IMAD R9, R18, R23, R9 ;  /* 0x0000001712097224 */ /* 0x000fe400078e0209 */
[----:B------:R-:W-:Y:S02]  /*13f90*/  IMAD.MOV.U32 R0, RZ, RZ, R20 ;  /* 0x000000ffff007224 */ /* 0x000fe400078e0014 */
[----:B------:R-:W-:-:S07]  /*13fa0*/  IMAD.IADD R9, R21, 0x1, R9 ;  /* 0x0000000115097824 */ /* 0x000fce00078e0209 */
.L_x_3686:
[----:B------:R-:W-:-:S04]  /*13fb0*/  ISETP.NE.U32.AND P2, PT, RZ, UR10, PT ;  /* 0x0000000aff007c0c */ /* 0x000fc8000bf45070 */
[----:B------:R-:W-:-:S13]  /*13fc0*/  ISETP.NE.OR.EX P0, PT, RZ, UR11, P0, P2 ;  /* 0x0000000bff007c0c */ /* 0x000fda0008705720 */
[----:B------:R-:W-:Y:S05]  /*13fd0*/  @!P0 BRA `(.L_x_3682) ;  /* 0x0000000000bc8947 */ /* 0x000fea0003800000 */
.L_x_3683:
        /* <DEDUP_REMOVED lines=47> */
.L_x_3682:
[----:B------:R-:W0:Y:S02]  /*142d0*/  LDC R18, c[0x0][0x228] ;  /* 0x00008a00ff127b82 */ /* 0x000e240000000800 */
[----:B0-----:R-:W-:-:S04]  /*142e0*/  LOP3.LUT R18, R18, 0x3, RZ, 0xc0, !PT ;  /* 0x0000000312127812 */ /* 0x001fc800078ec0ff */
[----:B------:R-:W-:-:S04]  /*142f0*/  ISETP.NE.U32.AND P0, PT, R18, RZ, PT ;  /* 0x000000ff1200720c */ /* 0x000fc80003f05070 */
[----:B------:R-:W-:-:S13]  /*14300*/  ISETP.NE.AND.EX P0, PT, RZ, RZ, PT, P0 ;  /* 0x000000ffff00720c */ /* 0x000fda0003f05300 */
[----:B------:R-:W-:Y:S05]  /*14310*/  @!P0 BRA `(.L_x_3681) ;  /* 0x0000000000e88947 */ /* 0x000fea0003800000 */
[----:B------:R-:W-:Y:S01]  /*14320*/  UIMAD UR5, UR5, UR16, URZ ;  /* 0x00000010050572a4 */ /* 0x000fe2000f8e023f */
[----:B------:R-:W-:Y:S01]  /*14330*/  IMAD.U32 R17, RZ, RZ, UR4 ;  /* 0x00000004ff117e24 */ /* 0x000fe2000f8e00ff */
[----:B------:R-:W-:Y:S01]  /*14340*/  ULDC UR15, c[0x0][0x274] ;  /* 0x00009d00000f7ab9 */ /* 0x000fe20000000800 */
[----:B------:R-:W-:Y:S01]  /*14350*/  IMAD.MOV.U32 R14, RZ, RZ, R12 ;  /* 0x000000ffff0e7224 */ /* 0x000fe200078e000c */
[----:B------:R-:W-:Y:S01]  /*14360*/  UIMAD UR12, UR4, UR15, UR5 ;  /* 0x0000000f040c72a4 */ /* 0x000fe2000f8e0205 */
[----:B------:R-:W-:Y:S02]  /*14370*/  ULDC.64 UR18, c[0x0][0x218] ;  /* 0x0000860000127ab9 */ /* 0x000fe40000000a00 */
[----:B------:R-:W-:Y:S01]  /*14380*/  IMAD.WIDE.U32 R16, R17, UR16, R14 ;  /* 0x0000001011107c25 */ /* 0x000fe2000f8e000e */
[----:B------:R-:W-:-:S04]  /*14390*/  ULEA UR13, UR4, UR14, 0x3 ;  /* 0x0000000e040d7291 */ /* 0x000fc8000f8e183f */
[----:B------:R-:W-:Y:S02]  /*143a0*/  IADD3 R17, R17, UR12, RZ ;  /* 0x0000000c11117c10 */ /* 0x000fe4000fffe0ff */
[----:B------:R-:W-:-:S04]  /*143b0*/  LEA R20, P0, R16, UR18, 0x2 ;  /* 0x0000001210147c11 */ /* 0x000fc8000f8010ff */
[----:B------:R-:W-:Y:S02]  /*143c0*/  LEA.HI.X R21, R16, UR19, R17, 0x2, P0 ;  /* 0x0000001310157c11 */ /* 0x000fe400080f1411 */
        /* <DEDUP_REMOVED lines=13> */
[----:B------:R-:W-:Y:S01]  /*144a0*/  ULDC.64 UR10, c[0x0][0x270] ;  /* 0x00009c00000a7ab9 */ /* 0x000fe20000000a00 */
[----:B------:R-:W-:Y:S01]  /*144b0*/  ISETP.NE.U32.AND P0, PT, R18, 0x2, PT ;  /* 0x000000021200780c */ /* 0x000fe20003f05070 */
[----:B------:R-:W-:Y:S02]  /*144c0*/  UIMAD.WIDE.U32 UR4, UR4, UR16, UR10 ;  /* 0x00000010040472a5 */ /* 0x000fe4000f8e000a */
[----:B------:R-:W-:Y:S02]  /*144d0*/  MOV R21, UR16 ;  /* 0x0000001000157c02 */ /* 0x000fe40008000f00 */
[----:B------:R-:W-:Y:S02]  /*144e0*/  ISETP.NE.AND.EX P0, PT, RZ, RZ, PT, P0 ;  /* 0x000000ffff00720c */ /* 0x000fe40003f05300 */
[----:B------:R-:W-:Y:S01]  /*144f0*/  IMAD.U32 R13, RZ, RZ, UR5 ;  /* 0x00000005ff0d7e24 */ /* 0x000fe2000f8e00ff */
[----:B------:R-:W-:-:S04]  /*14500*/  IADD3 R12, P2, R12, UR4, RZ ;  /* 0x000000040c0c7c10 */ /* 0x000fc8000ff5e0ff */
[----:B------:R-:W-:Y:S02]  /*14510*/  IADD3.X R15, R15, UR12, R13, P2, !PT ;  /* 0x0000000c0f0f7c10 */ /* 0x000fe400097fe40d */
[----:B------:R-:W-:-:S04]  /*14520*/  LEA R16, P2, R12, UR18, 0x2 ;  /* 0x000000120c107c11 */ /* 0x000fc8000f8410ff */
[----:B------:R-:W-:Y:S01]  /*14530*/  LEA.HI.X R17, R12, UR19, R15, 0x2, P2 ;  /* 0x000000130c117c11 */ /* 0x000fe200090f140f */
[----:B------:R-:W-:Y:S01]  /*14540*/  IMAD.U32 R15, RZ, RZ, UR16 ;  /* 0x00000010ff0f7e24 */ /* 0x000fe2000f8e00ff */
[----:B------:R-:W-:Y:S01]  /*14550*/  @P0 LEA R20, P2, R21, R16, 0x2 ;  /* 0x0000001015140211 */ /* 0x000fe200078410ff */
[----:B------:R-:W-:Y:S01]  /*14560*/  IMAD.U32 R14, RZ, RZ, UR15 ;  /* 0x0000000fff0e7e24 */ /* 0x000fe2000f8e00ff */
[----:B------:R-:W2:Y:S04]  /*14570*/  LDL.64 R12, [UR13+0x20] ;  /* 0x0000200dff0c7983 */ /* 0x000ea80008100a00 */
[----:B------:R-:W3:Y:S01]  /*14580*/  LDG.E R23, desc[UR6][R16.64] ;  /* 0x0000000610177981 */ /* 0x000ee2000c1e1900 */
[----:B------:R-:W-:-:S03]  /*14590*/  @P0 LEA.HI.X R21, R15, R17, R14, 0x2, P2 ;  /* 0x000000110f150211 */ /* 0x000fc600010f140e */
[----:B------:R-:W4:Y:S04]  /*145a0*/  @P0 LDL.64 R14, [UR13+0x28] ;  /* 0x0000280dff0e0983 */ /* 0x000f280008100a00 */
[----:B------:R-:W4:Y:S01]  /*145b0*/  @P0 LDG.E R21, desc[UR6][R20.64] ;  /* 0x0000000614150981 */ /* 0x000f22000c1e1900 */
[----:B------:R-:W-:Y:S01]  /*145c0*/  MOV R18, R0 ;  /* 0x0000000000127202 */ /* 0x000fe20000000f00 */
[----:B------:R-:W-:Y:S01]  /*145d0*/  IMAD.MOV.U32 R19, RZ, RZ, R9 ;  /* 0x000000ffff137224 */ /* 0x000fe200078e0009 */
[----:B---3--:R-:W-:Y:S01]  /*145e0*/  SHF.R.S32.HI R25, RZ, 0x1f, R23 ;  /* 0x0000001fff197819 */ /* 0x008fe20000011417 */
[----:B--2---:R-:W-:Y:S02]  /*145f0*/  IMAD R13, R13, R23, RZ ;  /* 0x000000170d0d7224 */ /* 0x004fe400078e02ff */
[----:B------:R-:W-:-:S04]  /*14600*/  IMAD.WIDE.U32 R18, R23, R12, R18 ;  /* 0x0000000c17127225 */ /* 0x000fc800078e0012 */
[----:B------:R-:W-:Y:S02]  /*14610*/  IMAD R13, R12, R25, R13 ;  /* 0x000000190c0d7224 */ /* 0x000fe400078e020d */
[----:B----4-:R-:W-:-:S03]  /*14620*/  @P0 IMAD R12, R15, R21, RZ ;  /* 0x000000150f0c0224 */ /* 0x010fc600078e02ff */
[----:B------:R-:W-:Y:S02]  /*14630*/  IADD3 R9, R19, R13, RZ ;  /* 0x0000000d13097210 */ /* 0x000fe40007ffe0ff */
[----:B------:R-:W-:Y:S01]  /*14640*/  @P0 SHF.R.S32.HI R13, RZ, 0x1f, R21 ;  /* 0x0000001fff0d0819 */ /* 0x000fe20000011415 */
[----:B------:R-:W-:-:S04]  /*14650*/  IMAD.MOV.U32 R0, RZ, RZ, R18 ;  /* 0x000000ffff007224 */ /* 0x000fc800078e0012 */
[----:B------:R-:W-:Y:S02]  /*14660*/  @P0 IMAD R17, R14, R13, R12 ;  /* 0x0000000d0e110224 */ /* 0x000fe400078e020c */
[----:B------:R-:W-:Y:S02]  /*14670*/  @P0 IMAD.MOV.U32 R12, RZ, RZ, R0 ;  /* 0x000000ffff0c0224 */ /* 0x000fe400078e0000 */
[----:B------:R-:W-:Y:S02]  /*14680*/  @P0 IMAD.MOV.U32 R13, RZ, RZ, R9 ;  /* 0x000000ffff0d0224 */ /* 0x000fe400078e0009 */
[----:B------:R-:W-:-:S04]  /*14690*/  @P0 IMAD.WIDE.U32 R14, R21, R14, R12 ;  /* 0x0000000e150e0225 */ /* 0x000fc800078e000c */
[----:B------:R-:W-:Y:S01]  /*146a0*/  @P0 IMAD.MOV.U32 R0, RZ, RZ, R14 ;  /* 0x000000ffff000224 */ /* 0x000fe200078e000e */
[----:B------:R-:W-:-:S07]  /*146b0*/  @P0 IADD3 R9, R15, R17, RZ ;  /* 0x000000110f090210 */ /* 0x000fce0007ffe0ff */
.L_x_3681:
[----:B------:R-:W-:Y:S05]  /*146c0*/  BSYNC B0 ;  /* 0x0000000000007941 */ /* 0x000fea0003800000 */
.L_x_3680:
[----:B------:R-:W-:Y:S01]  /*146d0*/  VIADD R12, R8, 0x280 ;  /* 0x00000280080c7836 */ /* 0x000fe20000000000 */
        /* <DEDUP_REMOVED lines=17> */
[----:B------:R-:W-:Y:S01]  /*147f0*/  IMAD.IADD R17, R15, 0x1, R17 ;  /* 0x000000010f117824 */ /* 0x000fe200078e0211 */
        /* <DEDUP_REMOVED lines=31> */
.L_x_3692:
        /* <DEDUP_REMOVED lines=152> */
[----:B------:R-:W-:Y:S02]  /*15370*/  IMAD R9, R20, R25, R9 ;  /* 0x0000001914097224 */ /* 0x000fe400078e0209 */
[----:B------:R-:W-:Y:S02]  /*15380*/  IMAD.MOV.U32 R0, RZ, RZ, R22 ;  /* 0x000000ffff007224 */ /* 0x000fe400078e0016 */
[----:B------:R-:W-:Y:S01]  /*15390*/  IMAD.IADD R9, R23, 0x1, R9 ;  /* 0x0000000117097824 */ /* 0x000fe200078e0209 */
[----:B------:R-:W-:Y:S06]  /*153a0*/  @P3 BRA `(.L_x_3692) ;  /* 0xfffffff400903947 */ /* 0x000fec000383ffff */
.L_x_3691:
[----:B------:R-:W-:-:S04]  /*153b0*/  UISETP.GT.U32.AND UP0, UPT, UR10, 0x4, UPT ;  /* 0x000000040a00788c */ /* 0x000fc8000bf04070 */
[----:B------:R-:W-:-:S06]  /*153c0*/  UISETP.GT.AND.EX UP0, UPT, UR11, URZ, UPT, UP0 ;  /* 0x0000003f0b00728c */ /* 0x000fcc000bf04300 */
[----:B------:R-:W-:-:S13]  /*153d0*/  PLOP3.LUT P2, PT, PT, PT, UP0, 0x80, 0x0 ;  /* 0x000000000000781c */ /* 0x000fda0003f4f008 */
[----:B------:R-:W-:Y:S05]  /*153e0*/  @!P2 BRA `(.L_x_3693) ;  /* 0x000000040044a947 */ /* 0x000fea0003800000 */
        /* <DEDUP_REMOVED lines=79> */
[----:B------:R-:W-:-:S03]  /*158e0*/  IMAD.MOV.U32 R0, RZ, RZ, R22 ;  /* 0x000000ffff007224 */ /* 0x000fc600078e0016 */
[----:B------:R-:W-:-:S07]  /*158f0*/  IADD3 R9, R23, R9, RZ ;  /* 0x0000000917097210 */ /* 0x000fce0007ffe0ff */
.L_x_3693:
[----:B------:R-:W-:-:S04]  /*15900*/  ISETP.NE.U32.AND P2, PT, RZ, UR10, PT ;  /* 0x0000000aff007c0c */ /* 0x000fc8000bf45070 */
[----:B------:R-:W-:-:S13]  /*15910*/  ISETP.NE.OR.EX P0, PT, RZ, UR11, P0, P2 ;  /* 0x0000000bff007c0c */ /* 0x000fda0008705720 */
[----:B------:R-:W-:Y:S05]  /*15920*/  @!P0 BRA `(.L_x_3689) ;  /* 0x0000000000bc8947 */ /* 0x000fea0003800000 */
.L_x_3690:
        /* <DEDUP_REMOVED lines=47> */
.L_x_3689:
        /* <DEDUP_REMOVED lines=25> */
[----:B------:R-:W-:-:S03]  /*15db0*/  IMAD.MOV.U32 R0, RZ, RZ, R24 ;  /* 0x000000ffff007224 */ /* 0x000fc600078e0018 */
[----:B------:R-:W-:Y:S01]  /*15dc0*/  IADD3 R9, R25, R19, RZ ;  /* 0x0000001319097210 */ /* 0x000fe20007ffe0ff */
[----:B------:R-:W-:Y:S06]  /*15dd0*/  @!P0 BRA `(.L_x_3688) ;  /* 0x0000000000888947 */ /* 0x000fec0003800000 */
[----:B------:R-:W-:Y:S01]  /*15de0*/  ULDC.64 UR10, c[0x0][0x270] ;  /* 0x00009c00000a7ab9 */ /* 0x000fe20000000a00 */
[----:B------:R-:W-:Y:S01]  /*15df0*/  ISETP.NE.U32.AND P0, PT, R20, 0x2, PT ;  /* 0x000000021400780c */ /* 0x000fe20003f05070 */
[----:B------:R-:W-:Y:S02]  /*15e00*/  UIMAD.WIDE.U32 UR4, UR4, UR16, UR10 ;  /* 0x00000010040472a5 */ /* 0x000fe4000f8e000a */
[----:B------:R-:W-:Y:S01]  /*15e10*/  IMAD.U32 R23, RZ, RZ, UR16 ;  /* 0x00000010ff177e24 */ /* 0x000fe2000f8e00ff */
[----:B------:R-:W-:-:S03]  /*15e20*/  ISETP.NE.AND.EX P0, PT, RZ, RZ, PT, P0 ;  /* 0x000000ffff00720c */ /* 0x000fc60003f05300 */
[----:B------:R-:W-:Y:S01]  /*15e30*/  IMAD.U32 R15, RZ, RZ, UR5 ;  /* 0x00000005ff0f7e24 */ /* 0x000fe2000f8e00ff */
[----:B------:R-:W-:-:S04]  /*15e40*/  IADD3 R14, P2, R14, UR4, RZ ;  /* 0x000000040e0e7c10 */ /* 0x000fc8000ff5e0ff */
[----:B------:R-:W-:Y:S02]  /*15e50*/  IADD3.X R17, R17, UR12, R15, P2, !PT ;  /* 0x0000000c11117c10 */ /* 0x000fe400097fe40f */
[----:B------:R-:W-:-:S04]  /*15e60*/  LEA R18, P2, R14, UR18, 0x2 ;  /* 0x000000120e127c11 */ /* 0x000fc8000f8410ff */
[----:B------:R-:W-:Y:S01]  /*15e70*/  LEA.HI.X R19, R14, UR19, R17, 0x2, P2 ;  /* 0x000000130e137c11 */ /* 0x000fe200090f1411 */
[----:B------:R-:W-:Y:S01]  /*15e80*/  IMAD.U32 R16, RZ, RZ, UR17 ;  /* 0x00000011ff107e24 */ /* 0x000fe2000f8e00ff */
[----:B------:R-:W-:Y:S01]  /*15e90*/  MOV R17, UR16 ;  /* 0x0000001000117c02 */ /* 0x000fe20008000f00 */
[----:B------:R-:W2:Y:S01]  /*15ea0*/  LDL.64 R14, [UR13+0x20] ;  /* 0x0000200dff0e7983 */ /* 0x000ea20008100a00 */
[----:B------:R-:W-:-:S03]  /*15eb0*/  @P0 LEA R22, P2, R23, R18, 0x2 ;  /* 0x0000001217160211 */ /* 0x000fc600078410ff */
[----:B------:R-:W3:Y:S01]  /*15ec0*/  LDG.E R25, desc[UR6][R18.64] ;  /* 0x0000000612197981 */ /* 0x000ee2000c1e1900 */
[----:B------:R-:W-:-:S03]  /*15ed0*/  @P0 LEA.HI.X R23, R17, R19, R16, 0x2, P2 ;  /* 0x0000001311170211 */ /* 0x000fc600010f1410 */
[----:B------:R-:W4:Y:S04]  /*15ee0*/  @P0 LDL.64 R16, [UR13+0x28] ;  /* 0x0000280dff100983 */ /* 0x000f280008100a00 */
[----:B------:R-:W5:Y:S01]  /*15ef0*/  @P0 LDG.E R23, desc[UR6][R22.64] ;  /* 0x0000000616170981 */ /* 0x000f62000c1e1900 */
[----:B------:R-:W-:Y:S01]  /*15f00*/  MOV R21, R9 ;  /* 0x0000000900157202 */ /* 0x000fe20000000f00 */
[----:B------:R-:W-:Y:S01]  /*15f10*/  IMAD.MOV.U32 R20, RZ, RZ, R0 ;  /* 0x000000ffff147224 */ /* 0x000fe200078e0000 */
[----:B---3--:R-:W-:Y:S01]  /*15f20*/  SHF.R.S32.HI R27, RZ, 0x1f, R25 ;  /* 0x0000001fff1b7819 */ /* 0x008fe20000011419 */
[----:B--2---:R-:W-:Y:S02]  /*15f30*/  IMAD R15, R15, R25, RZ ;  /* 0x000000190f0f7224 */ /* 0x004fe400078e02ff */
[----:B------:R-:W-:-:S04]  /*15f40*/  IMAD.WIDE.U32 R20, R25, R14, R20 ;  /* 0x0000000e19147225 */ /* 0x000fc800078e0014 */
[----:B------:R-:W-:Y:S02]  /*15f50*/  IMAD R15, R14, R27, R15 ;  /* 0x0000001b0e0f7224 */ /* 0x000fe400078e020f */
[----:B------:R-:W-:Y:S02]  /*15f60*/  IMAD.MOV.U32 R0, RZ, RZ, R20 ;  /* 0x000000ffff007224 */ /* 0x000fe400078e0014 */
[----:B------:R-:W-:Y:S01]  /*15f70*/  IMAD.IADD R9, R21, 0x1, R15 ;  /* 0x0000000115097824 */ /* 0x000fe200078e020f */
[----:B-----5:R-:W-:Y:S01]  /*15f80*/  @P0 SHF.R.S32.HI R15, RZ, 0x1f, R23 ;  /* 0x0000001fff0f0819 */ /* 0x020fe20000011417 */
[----:B----4-:R-:W-:-:S04]  /*15f90*/  @P0 IMAD R14, R17, R23, RZ ;  /* 0x00000017110e0224 */ /* 0x010fc800078e02ff */
[----:B------:R-:W-:Y:S01]  /*15fa0*/  @P0 IMAD R19, R16, R15, R14 ;  /* 0x0000000f10130224 */ /* 0x000fe200078e020e */
[----:B------:R-:W-:Y:S01]  /*15fb0*/  @P0 MOV R14, R0 ;  /* 0x00000000000e0202 */ /* 0x000fe20000000f00 */
[----:B------:R-:W-:-:S04]  /*15fc0*/  @P0 IMAD.MOV.U32 R15, RZ, RZ, R9 ;  /* 0x000000ffff0f0224 */ /* 0x000fc800078e0009 */
[----:B------:R-:W-:-:S04]  /*15fd0*/  @P0 IMAD.WIDE.U32 R16, R23, R16, R14 ;  /* 0x0000001017100225 */ /* 0x000fc800078e000e */
[----:B------:R-:W-:Y:S01]  /*15fe0*/  @P0 IMAD.IADD R9, R17, 0x1, R19 ;  /* 0x0000000111090824 */ /* 0x000fe200078e0213 */
[----:B------:R-:W-:-:S07]  /*15ff0*/  @P0 MOV R0, R16 ;  /* 0x0000001000000202 */ /* 0x000fce0000000f00 */
.L_x_3688:
[----:B------:R-:W-:Y:S05]  /*16000*/  BSYNC B0 ;  /* 0x0000000000007941 */ /* 0x000fea0003800000 */
.L_x_3687:
[----:B------:R-:W-:Y:S01]  /*16010*/  VIADD R14, R8, 0x300 ;  /* 0x00000300080e7836 */ /* 0x000fe20000000000 */
[----:B------:R-:W-:Y:S01]  /*16020*/  BSSY B0, `(.L_x_3694) ;  /* 0x0000193000007945 */ /* 0x000fe20003800000 */
[----:B------:R-:W-:-:S03]  /*16030*/  MOV R15, R9 ;  /* 0x00000009000f7202 */ /* 0x000fc60000000f00 */
[----:B------:R-:W-:Y:S01]  /*16040*/  ISETP.GE.AND P0, PT, R14, UR9, PT ;  /* 0x000000090e007c0c */ /* 0x000fe2000bf06270 */
[----:B------:R-:W-:-:S12]  /*16050*/  IMAD.MOV.U32 R14, RZ, RZ, R0 ;  /* 0x000000ffff0e7224 */ /* 0x000fd800078e0000 */
[----:B------:R-:W-:Y:S05]  /*16060*/  @P0 BRA `(.L_x_3695) ;  /* 0x0000001800380947 */ /* 0x000fea0003800000 */
[----:B------:R-:W-:Y:S01]  /*16070*/  ULDC.64 UR10, c[0x0][0x228] ;  /* 0x00008a00000a7ab9 */ /* 0x000fe20000000a00 */
[----:B------:R-:W-:Y:S01]  /*16080*/  ULDC.64 UR4, c[0x0][0x220] ;  /* 0x0000880000047ab9 */ /* 0x000fe20000000a00 */
[----:B------:R-:W-:Y:S01]  /*16090*/  UISETP.GE.U32.AND UP0, UPT, UR10, 0x1, UPT ;  /* 0x000000010a00788c */ /* 0x000fe2000bf06070 */
[----:B-----5:R-:W-:Y:S02]  /*160a0*/  IMAD R9, R29, UR4, RZ ;  /* 0x000000041d097c24 */ /* 0x020fe4000f8e02ff */
[----:B------:R-:W-:Y:S01]  /*160b0*/  IMAD.WIDE.U32 R16, R28, UR4, RZ ;  /* 0x000000041c107c25 */ /* 0x000fe2000f8e00ff */
[----:B------:R-:W-:-:S03]  /*160c0*/  UISETP.GE.AND.EX UP0, UPT, UR11, URZ, UPT, UP0 ;  /* 0x0000003f0b00728c */ /* 0x000fc6000bf06300 */
[----:B------:R-:W-:Y:S02]  /*160d0*/  IMAD R19, R28, UR5, R9 ;  /* 0x000000051c137c24 */ /* 0x000fe4000f8e0209 */
[----:B------:R-:W-:Y:S01]  /*160e0*/  IMAD.MOV.U32 R0, RZ, RZ, RZ ;  /* 0x000000ffff007224 */ /* 0x000fe200078e00ff */
[----:B------:R-:W-:Y:S01]  /*160f0*/  PLOP3.LUT P0, PT, PT, PT, UP0, 0x80, 0x0 ;  /* 0x000000000000781c */ /* 0x000fe20003f0f008 */
[----:B------:R-:W-:-:S12]  /*16100*/  IMAD.MOV.U32 R9, RZ, RZ, RZ ;  /* 0x000000ffff097224 */ /* 0x000fd800078e00ff */
[----:B------:R-:W-:Y:S05]  /*16110*/  @!P0 BRA `(.L_x_3695) ;  /* 0x00000018000c8947 */ /* 0x000fea0003800000 */
[----:B------:R-:W-:Y:S01]  /*16120*/  UIADD3 UR4, UP0, UR10, -0x1, URZ ;  /* 0xffffffff0a047890 */ /* 0x000fe2000ff1e03f */
[----:B------:R-:W-:Y:S01]  /*16130*/  IADD3 R19, R17, R19, RZ ;  /* 0x0000001311137210 */ /* 0x000fe20007ffe0ff */
[----:B------:R-:W-:Y:S01]  /*16140*/  ULOP3.LUT UR15, UR10, 0x3, URZ, 0xc0, !UPT ;  /* 0x000000030a0f7892 */ /* 0x000fe2000f8ec03f */
[----:B------:R-:W-:Y:S01]  /*16150*/  IMAD.MOV.U32 R0, RZ, RZ, RZ ;  /* 0x000000ffff007224 */ /* 0x000fe200078e00ff */
        /* <DEDUP_REMOVED lines=15> */
[----:B------:R-:W-:Y:S01]  /*16250*/  MOV R20, UR11 ;  /* 0x0000000b00147c02 */ /* 0x000fe20008000f00 */
[----:B------:R-:W-:-:S03]  /*16260*/  UMOV UR5, URZ ;  /* 0x0000003f00057c82 */ /* 0x000fc60008000000 */
        /* <DEDUP_REMOVED lines=12> */
.L_x_3699:
        /* <DEDUP_REMOVED lines=153> */
[----:B------:R-:W-:-:S03]  /*16cc0*/  IMAD.MOV.U32 R0, RZ, RZ, R24 ;  /* 0x000000ffff007224 */ /* 0x000fc600078e0018 */
[----:B------:R-:W-:Y:S01]  /*16cd0*/  IADD3 R9, R25, R9, RZ ;  /* 0x0000000919097210 */ /* 0x000fe20007ffe0ff */
[----:B------:R-:W-:Y:S06]  /*16ce0*/  @P3 BRA `(.L_x_3699) ;  /* 0xfffffff400903947 */ /* 0x000fec000383ffff */
.L_x_3698:
        /* <DEDUP_REMOVED lines=82> */
[----:B------:R-:W-:Y:S01]  /*17210*/  IMAD R9, R22, R27, R9 ;  /* 0x0000001b16097224 */ /* 0x000fe200078e0209 */
[----:B------:R-:W-:-:S03]  /*17220*/  MOV R0, R24 ;  /* 0x0000001800007202 */ /* 0x000fc60000000f00 */
[----:B------:R-:W-:-:S07]  /*17230*/  IMAD.IADD R9, R25, 0x1, R9 ;  /* 0x0000000119097824 */ /* 0x000fce00078e0209 */
.L_x_3700:
[----:B------:R-:W-:-:S04]  /*17240*/  ISETP.NE.U32.AND P2, PT, RZ, UR10, PT ;  /* 0x0000000aff007c0c */ /* 0x000fc8000bf45070 */
[----:B------:R-:W-:-:S13]  /*17250*/  ISETP.NE.OR.EX P0, PT, RZ, UR11, P0, P2 ;  /* 0x0000000bff007c0c */ /* 0x000fda0008705720 */
[----:B------:R-:W-:Y:S05]  /*17260*/  @!P0 BRA `(.L_x_3696) ;  /* 0x0000000000bc8947 */ /* 0x000fea0003800000 */
.L_x_3697:
        /* <DEDUP_REMOVED lines=47> */
.L_x_3696:
[----:B------:R-:W-:-:S04]  /*17560*/  ISETP.NE.U32.AND P0, PT, RZ, UR15, PT ;  /* 0x0000000fff007c0c */ /* 0x000fc8000bf05070 */
        /* <DEDUP_REMOVED lines=15> */
[----:B------:R-:W-:Y:S01]  /*17660*/  UISETP.NE.AND.EX UP0, UPT, URZ, URZ, UPT, UP0 ;  /* 0x0000003f3f00728c */ /* 0x000fe2000bf05300 */
[----:B------:R-:W-:-:S05]  /*17670*/  MOV R25, R9 ;  /* 0x0000000900197202 */ /* 0x000fca0000000f00 */
[----:B------:R-:W-:Y:S01]  /*17680*/  PLOP3.LUT P0, PT, PT, PT, UP0, 0x80, 0x0 ;  /* 0x000000000000781c */ /* 0x000fe20003f0f008 */
        /* <DEDUP_REMOVED lines=21> */
[----:B------:R-:W-:-:S02]  /*177e0*/  MOV R19, UR16 ;  /* 0x0000001000137c02 */ /* 0x000fc40008000f00 */
        /* <DEDUP_REMOVED lines=22> */
.L_x_3695:
[----:B------:R-:W-:Y:S05]  /*17950*/  BSYNC B0 ;  /* 0x0000000000007941 */ /* 0x000fea0003800000 */
.L_x_3694:
        /* <DEDUP_REMOVED lines=50> */
.L_x_3706:
        /* <DEDUP_REMOVED lines=156> */
.L_x_3705:
        /* <DEDUP_REMOVED lines=85> */
.L_x_3707:
[----:B------:R-:W-:-:S04]  /*18b90*/  ISETP.NE.U32.AND P2, PT, RZ, UR10, PT ;  /* 0x0000000aff007c0c */ /* 0x000fc8000bf45070 */
[----:B------:R-:W-:-:S13]  /*18ba0*/  ISETP.NE.OR.EX P0, PT, RZ, UR11, P0, P2 ;  /* 0x0000000bff007c0c */ /* 0x000fda0008705720 */
[----:B------:R-:W-:Y:S05]  /*18bb0*/  @!P0 BRA `(.L_x_3703) ;  /* 0x0000000000bc8947 */ /* 0x000fea0003800000 */
.L_x_3704:
        /* <DEDUP_REMOVED lines=47> */
.L_x_3703:
        /* <DEDUP_REMOVED lines=28> */
[----:B------:R-:W-:Y:S01]  /*19070*/  UISETP.NE.U32.AND UP0, UPT, UR15, 0x2, UPT ;  /* 0x000000020f00788c */ /* 0x000fe2000bf05070 */
[----:B------:R-:W-:Y:S01]  /*19080*/  IMAD.U32 R27, RZ, RZ, UR16 ;  /* 0x00000010ff1b7e24 */ /* 0x000fe2000f8e00ff */
        /* <DEDUP_REMOVED lines=27> */
[----:B------:R-:W-:Y:S01]  /*19240*/  @P2 IMAD R23, R20, R19, R18 ;  /* 0x0000001314172224 */ /* 0x000fe200078e0212 */
[----:B------:R-:W-:Y:S01]  /*19250*/  @P2 MOV R19, R9 ;  /* 0x0000000900132202 */ /* 0x000fe20000000f00 */
[----:B------:R-:W-:-:S04]  /*19260*/  @P2 IMAD.MOV.U32 R18, RZ, RZ, R0 ;  /* 0x000000ffff122224 */ /* 0x000fc800078e0000 */
[----:B------:R-:W-:-:S04]  /*19270*/  @P2 IMAD.WIDE.U32 R20, R27, R20, R18 ;  /* 0x000000141b142225 */ /* 0x000fc800078e0012 */
[----:B------:R-:W-:Y:S01]  /*19280*/  @P2 IMAD.IADD R9, R21, 0x1, R23 ;  /* 0x0000000115092824 */ /* 0x000fe200078e0217 */
[----:B------:R-:W-:-:S07]  /*19290*/  @P2 MOV R0, R20 ;  /* 0x0000001400002202 */ /* 0x000fce0000000f00 */
.L_x_3702:
[----:B------:R-:W-:Y:S05]  /*192a0*/  BSYNC B0 ;  /* 0x0000000000007941 */ /* 0x000fea0003800000 */
.L_x_3701:
[----:B-----5:R-:W0:Y:S01]  /*192b0*/  @!P1 LDC.64 R20, c[0x0][0x280] ;  /* 0x0000a000ff149b82 */ /* 0x020e220000000a00 */
[----:B------:R-:W-:Y:S01]  /*192c0*/  @!P1 VIADD R19, R8, UR8 ;  /* 0x0000000808139c36 */ /* 0x000fe20008000000 */
[----:B------:R-:W-:Y:S01]  /*192d0*/  BSSY B0, `(.L_x_3708) ;  /* 0x0000033000007945 */ /* 0x000fe20003800000 */
[----:B------:R-:W-:-:S03]  /*192e0*/  IMAD.MOV.U32 R18, RZ, RZ, R8 ;  /* 0x000000ffff127224 */ /* 0x000fc600078e0008 */
[----:B------:R-:W-:Y:S01]  /*192f0*/  BSSY B1, `(.L_x_3709) ;  /* 0x000002a000017945 */ /* 0x000fe20003800000 */
[----:B0-----:R-:W-:Y:S01]  /*19300*/  @!P1 IMAD.WIDE.U32 R20, R19, 0x8, R20 ;  /* 0x0000000813149825 */ /* 0x001fe200078e0014 */
[----:B------:R-:W-:-:S03]  /*19310*/  IADD3 R19, R8, 0x80, RZ ;  /* 0x0000008008137810 */ /* 0x000fc60007ffe0ff */
[----:B------:R-:W-:Y:S01]  /*19320*/  IMAD.MOV.U32 R8, RZ, RZ, R0 ;  /* 0x000000ffff087224 */ /* 0x000fe200078e0000 */
[----:B------:R0:W-:Y:S01]  /*19330*/  @!P1 STG.E.64 desc[UR6][R20.64], R2 ;  /* 0x0000000214009986 */ /* 0x0001e2000c101b06 */
[----:B------:R-:W-:-:S04]  /*19340*/  @!P1 MOV R18, R19 ;  /* 0x0000001300129202 */ /* 0x000fc80000000f00 */
        /* <DEDUP_REMOVED lines=14> */
.L_x_3710:
[----:B------:R-:W-:-:S13]  /*19430*/  ISETP.GE.AND P0, PT, R18, UR9, PT ;  /* 0x0000000912007c0c */ /* 0x000fda000bf06270 */
[----:B------:R-:W-:Y:S05]  /*19440*/  @P0 BRA `(.L_x_3712) ;  /* 0x0000000000300947 */ /* 0x000fea0003800000 */
[----:B0-----:R-:W0:Y:S01]  /*19450*/  LDC.64 R2, c[0x0][0x280] ;  /* 0x0000a000ff027b82 */ /* 0x001e220000000a00 */
[C---:B------:R-:W-:Y:S01]  /*19460*/  IADD3 R5, R18.reuse, UR8, RZ ;  /* 0x0000000812057c10 */ /* 0x040fe2000fffe0ff */
[----:B------:R-:W-:-:S04]  /*19470*/  VIADD R18, R18, 0x80 ;  /* 0x0000008012127836 */ /* 0x000fc80000000000 */
[----:B0-----:R-:W-:-:S05]  /*19480*/  IMAD.WIDE.U32 R2, R5, 0x8, R2 ;  /* 0x0000000805027825 */ /* 0x001fca00078e0002 */
[----:B------:R1:W-:Y:S02]  /*19490*/  STG.E.64 desc[UR6][R2.64], R10 ;  /* 0x0000000a02007986 */ /* 0x0003e4000c101b06 */
.L_x_3711:
[----:B------:R-:W-:-:S13]  /*194a0*/  ISETP.GE.AND P0, PT, R18, UR9, PT ;  /* 0x0000000912007c0c */ /* 0x000fda000bf06270 */
[----:B------:R-:W-:Y:S05]  /*194b0*/  @P0 BRA `(.L_x_3713) ;  /* 0x0000000000340947 */ /* 0x000fea0003800000 */
[----:B01----:R-:W0:Y:S01]  /*194c0*/  LDC.64 R2, c[0x0][0x280] ;  /* 0x0000a000ff027b82 */ /* 0x003e220000000a00 */
[C---:B------:R-:W-:Y:S01]  /*194d0*/  IADD3 R5, R18.reuse, UR8, RZ ;  /* 0x0000000812057c10 */ /* 0x040fe2000fffe0ff */
[----:B------:R-:W-:-:S04]  /*194e0*/  VIADD R18, R18, 0x80 ;  /* 0x0000008012127836 */ /* 0x000fc80000000000 */
[----:B0-----:R-:W-:-:S05]  /*194f0*/  IMAD.WIDE.U32 R2, R5, 0x8, R2 ;  /* 0x0000000805027825 */ /* 0x001fca00078e0002 */
[----:B------:R1:W-:Y:S02]  /*19500*/  STG.E.64 desc[UR6][R2.64], R12 ;  /* 0x0000000c02007986 */ /* 0x0003e4000c101b06 */
.L_x_3712:
        /* <DEDUP_REMOVED lines=8> */
.L_x_3713:
[----:B------:R-:W-:Y:S05]  /*19590*/  BSYNC B1 ;  /* 0x0000000000017941 */ /* 0x000fea0003800000 */
.L_x_3709:
[----:B------:R-:W-:-:S13]  /*195a0*/  ISETP.GE.AND P0, PT, R18, UR9, PT ;  /* 0x0000000912007c0c */ /* 0x000fda000bf06270 */
[----:B012---:R-:W0:Y:S01]  /*195b0*/  @!P0 LDC.64 R2, c[0x0][0x280] ;  /* 0x0000a000ff028b82 */ /* 0x007e220000000a00 */
[C---:B------:R-:W-:Y:S01]  /*195c0*/  @!P0 IADD3 R5, R18.reuse, UR8, RZ ;  /* 0x0000000812058c10 */ /* 0x040fe2000fffe0ff */
[----:B------:R-:W-:-:S04]  /*195d0*/  @!P0 VIADD R18, R18, 0x80 ;  /* 0x0000008012128836 */ /* 0x000fc80000000000 */
[----:B0-----:R-:W-:-:S05]  /*195e0*/  @!P0 IMAD.WIDE.U32 R2, R5, 0x8, R2 ;  /* 0x0000000805028825 */ /* 0x001fca00078e0002 */
[----:B------:R2:W-:Y:S02]  /*195f0*/  @!P0 STG.E.64 desc[UR6][R2.64], R16 ;  /* 0x0000001002008986 */ /* 0x0005e4000c101b06 */
.L_x_3714:
[----:B------:R-:W-:Y:S05]  /*19600*/  BSYNC B0 ;  /* 0x0000000000007941 */ /* 0x000fea0003800000 */
.L_x_3708:
        /* <DEDUP_REMOVED lines=8> */
.L_x_3715:
        /* <DEDUP_REMOVED lines=15> */
.L_x_3967:


//--------------------- .text._ZN2at6native29vectorized_elementwise_kernelILi4EZZNS0_61_GLOBAL__N__ae8afa13_23_FlattenIndicesKernel_cu_1520ed90_309421_flatten_indices_implINS2_18CUDAKernelLauncherEiLl8EEENS_6TensorERKS5_N3c108ArrayRefIlEEENKUlvE0_clEvEUllE_St5arrayIPcLm2EEEEviT0_T1_ --------------------------
	.section	.text._ZN2at6native29vectorized_elementwise_kernelILi4EZZNS0_61_GLOBAL__N__ae8afa13_23_FlattenIndicesKernel_cu_1520ed90_309421_flatten_indices_implINS2_18CUDAKernelLauncherEiLl8EEENS_6TensorERKS5_N3c108ArrayRefIlEEENKUlvE0_clEvEUllE_St5arrayIPcLm2EEEEviT0_T1_,"ax",@progbits
	.align	128
        .global         _ZN2at6native29vectorized_elementwise_kernelILi4EZZNS0_61_GLOBAL__N__ae8afa13_23_FlattenIndicesKernel_cu_1520ed90_309421_flatten_indices_implINS2_18CUDAKernelLauncherEiLl8EEENS_6TensorERKS5_N3c108ArrayRefIlEEENKUlvE0_clEvEUllE_St5arrayIPcLm2EEEEviT0_T1_
        .type           _ZN2at6native29vectorized_elementwise_kernelILi4EZZNS0_61_GLOBAL__N__ae8afa13_23_FlattenIndicesKernel_cu_1520ed90_309421_flatten_indices_implINS2_18CUDAKernelLauncherEiLl8EEENS_6TensorERKS5_N3c108ArrayRefIlEEENKUlvE0_clEvEUllE_St5arrayIPcLm2EEEEviT0_T1_,@function
        .size           _ZN2at6native29vectorized_elementwise_kernelILi4EZZNS0_61_GLOBAL__N__ae8afa13_23_FlattenIndicesKernel_cu_1520ed90_309421_flatten_indices_implINS2_18CUDAKernelLauncherEiLl8EEENS_6TensorERKS5_N3c108ArrayRefIlEEENKUlvE0_clEvEUllE_St5arrayIPcLm2EEEEviT0_T1_,(.L_x_3968 - _ZN2at6native29vectorized_elementwise_kernelILi4EZZNS0_61_GLOBAL__N__ae8afa13_23_FlattenIndicesKernel_cu_1520ed90_309421_flatten_indices_implINS2_18CUDAKernelLauncherEiLl8EEENS_6TensorERKS5_N3c108ArrayRefIlEEENKUlvE0_clEvEUllE_St5arrayIPcLm2EEEEviT0_T1_)
        .other          _ZN2at6native29vectorized_elementwise_kernelILi4EZZNS0_61_GLOBAL__N__ae8afa13_23_FlattenIndicesKernel_cu_1520ed90_309421_flatten_indices_implINS2_18CUDAKernelLauncherEiLl8EEENS_6TensorERKS5_N3c108ArrayRefIlEEENKUlvE0_clEvEUllE_St5arrayIPcLm2EEEEviT0_T1_,@"STO_CUDA_ENTRY STV_DEFAULT"
_ZN2at6native29vectorized_elementwise_kernelILi4EZZNS0_61_GLOBAL__N__ae8afa13_23_FlattenIndicesKernel_cu_1520ed90_309421_flatten_indices_implINS2_18CUDAKernelLauncherEiLl8EEENS_6TensorERKS5_N3c108ArrayRefIlEEENKUlvE0_clEvEUllE_St5arrayIPcLm2EEEEviT0_T1_:
.text._ZN2at6native29vectorized_elementwise_kernelILi4EZZNS0_61_GLOBAL__N__ae8afa13_23_FlattenIndicesKernel_cu_1520ed90_309421_flatten_indices_implINS2_18CUDAKernelLauncherEiLl8EEENS_6TensorERKS5_N3c108ArrayRefIlEEENKUlvE0_clEvEUllE_St5arrayIPcLm2EEEEviT0_T1_:
        /* <DEDUP_REMOVED lines=90> */
.L_x_3721:
        /* <DEDUP_REMOVED lines=156> */
.L_x_3720:
        /* <DEDUP_REMOVED lines=85> */
.L_x_3722:
[----:B------:R-:W-:-:S04]  /*14b0*/  ISETP.NE.U32.AND P2, PT, R4, RZ, PT ;  /* 0x000000ff0400720c */ /* 0x000fc80003f45070 */
[----:B------:R-:W-:-:S13]  /*14c0*/  ISETP.NE.OR.EX P0, PT, R5, RZ, P0, P2 ;  /* 0x000000ff0500720c */ /* 0x000fda0000705720 */
[----:B------:R-:W-:Y:S05]  /*14d0*/  @!P0 BRA `(.L_x_3718) ;  /* 0x0000000000c08947 */ /* 0x000fea0003800000 */
.L_x_3719:
        /* <DEDUP_REMOVED lines=48> */
.L_x_3718:
        /* <DEDUP_REMOVED lines=59> */
.L_x_3717:
        /* <DEDUP_REMOVED lines=43> */
.L_x_3727:
        /* <DEDUP_REMOVED lines=162> */
.L_x_3726:
        /* <DEDUP_REMOVED lines=87> */
.L_x_3728:
[----:B------:R-:W-:-:S04]  /*2dd0*/  ISETP.NE.U32.AND P2, PT, RZ, UR9, PT ;  /* 0x00000009ff007c0c */ /* 0x000fc8000bf45070 */
[----:B------:R-:W-:-:S13]  /*2de0*/  ISETP.NE.OR.EX P0, PT, RZ, UR12, P0, P2 ;  /* 0x0000000cff007c0c */ /* 0x000fda0008705720 */
[----:B------:R-:W-:Y:S05]  /*2df0*/  @!P0 BRA `(.L_x_3724) ;  /* 0x0000000000bc8947 */ /* 0x000fea0003800000 */
.L_x_3725:
        /* <DEDUP_REMOVED lines=47> */
.L_x_3724:
        /* <DEDUP_REMOVED lines=54> */
.L_x_3723:
        /* <DEDUP_REMOVED lines=40> */
.L_x_3733:
        /* <DEDUP_REMOVED lines=156> */
.L_x_3732:
        /* <DEDUP_REMOVED lines=85> */
.L_x_3734:
[----:B------:R-:W-:-:S04]  /*45e0*/  ISETP.NE.U32.AND P2, PT, RZ, UR9, PT ;  /* 0x00000009ff007c0c */ /* 0x000fc8000bf45070 */
[----:B------:R-:W-:-:S13]  /*45f0*/  ISETP.NE.OR.EX P0, PT, RZ, UR12, P0, P2 ;  /* 0x0000000cff007c0c */ /* 0x000fda0008705720 */
[----:B------:R-:W-:Y:S05]  /*4600*/  @!P0 BRA `(.L_x_3730) ;  /* 0x0000000000bc8947 */ /* 0x000fea0003800000 */
.L_x_3731:
        /* <DEDUP_REMOVED lines=47> */
.L_x_3730:
        /* <DEDUP_REMOVED lines=54> */
.L_x_3729:
        /* <DEDUP_REMOVED lines=38> */
.L_x_3739:
        /* <DEDUP_REMOVED lines=162> */
.L_x_3738:
        /* <DEDUP_REMOVED lines=87> */
.L_x_3740:
[----:B------:R-:W-:-:S04]  /*5e50*/  ISETP.NE.U32.AND P2, PT, RZ, UR9, PT ;  /* 0x00000009ff007c0c */ /* 0x000fc8000bf45070 */
[----:B------:R-:W-:-:S13]  /*5e60*/  ISETP.NE.OR.EX P0, PT, RZ, UR10, P0, P2 ;  /* 0x0000000aff007c0c */ /* 0x000fda0008705720 */
[----:B------:R-:W-:Y:S05]  /*5e70*/  @!P0 BRA `(.L_x_3736) ;  /* 0x0000000000bc8947 */ /* 0x000fea0003800000 */
.L_x_3737:
        /* <DEDUP_REMOVED lines=47> */
.L_x_3736:
        /* <DEDUP_REMOVED lines=54> */
.L_x_3735:
        /* <DEDUP_REMOVED lines=41> */
.L_x_3745:
        /* <DEDUP_REMOVED lines=156> */
.L_x_3744:
        /* <DEDUP_REMOVED lines=85> */
.L_x_3746:
[----:B------:R-:W-:-:S04]  /*7670*/  ISETP.NE.U32.AND P2, PT, RZ, UR9, PT ;  /* 0x00000009ff007c0c */ /* 0x000fc8000bf45070 */
[----:B------:R-:W-:-:S13]  /*7680*/  ISETP.NE.OR.EX P0, PT, RZ, UR12, P0, P2 ;  /* 0x0000000cff007c0c */ /* 0x000fda0008705720 */
[----:B------:R-:W-:Y:S05]  /*7690*/  @!P0 BRA `(.L_x_3742) ;  /* 0x0000000000bc8947 */ /* 0x000fea0003800000 */
.L_x_3743:
        /* <DEDUP_REMOVED lines=47> */
.L_x_3742:
        /* <DEDUP_REMOVED lines=55> */
.L_x_3741:
        /* <DEDUP_REMOVED lines=38> */
.L_x_3751:
        /* <DEDUP_REMOVED lines=162> */
.L_x_3750:
        /* <DEDUP_REMOVED lines=87> */
.L_x_3752:
[----:B------:R-:W-:-:S04]  /*8ef0*/  ISETP.NE.U32.AND P2, PT, RZ, UR9, PT ;  /* 0x00000009ff007c0c */ /* 0x000fc8000bf45070 */
[----:B------:R-:W-:-:S13]  /*8f00*/  ISETP.NE.OR.EX P0, PT, RZ, UR10, P0, P2 ;  /* 0x0000000aff007c0c */ /* 0x000fda0008705720 */
[----:B------:R-:W-:Y:S05]  /*8f10*/  @!P0 BRA `(.L_x_3748) ;  /* 0x0000000000bc8947 */ /* 0x000fea0003800000 */
.L_x_3749:
        /* <DEDUP_REMOVED lines=47> */
.L_x_3748:
        /* <DEDUP_REMOVED lines=54> */
.L_x_3747:
        /* <DEDUP_REMOVED lines=40> */
.L_x_3757:
        /* <DEDUP_REMOVED lines=156> */
.L_x_3756:
        /* <DEDUP_REMOVED lines=85> */
.L_x_3758:
[----:B------:R-:W-:-:S04]  /*a700*/  ISETP.NE.U32.AND P2, PT, RZ, UR9, PT ;  /* 0x00000009ff007c0c */ /* 0x000fc8000bf45070 */
[----:B------:R-:W-:-:S13]  /*a710*/  ISETP.NE.OR.EX P0, PT, RZ, UR10, P0, P2 ;  /* 0x0000000aff007c0c */ /* 0x000fda0008705720 */
[----:B------:R-:W-:Y:S05]  /*a720*/  @!P0 BRA `(.L_x_3754) ;  /* 0x0000000000bc8947 */ /* 0x000fea0003800000 */
.L_x_3755:
        /* <DEDUP_REMOVED lines=47> */
.L_x_3754:
        /* <DEDUP_REMOVED lines=55> */
.L_x_3753:
        /* <DEDUP_REMOVED lines=38> */
.L_x_3763:
        /* <DEDUP_REMOVED lines=162> */
.L_x_3762:
        /* <DEDUP_REMOVED lines=87> */
.L_x_3764:
[----:B------:R-:W-:-:S04]  /*bf80*/  ISETP.NE.U32.AND P1, PT, RZ, UR9, PT ;  /* 0x00000009ff007c0c */ /* 0x000fc8000bf25070 */
[----:B------:R-:W-:-:S13]  /*bf90*/  ISETP.NE.OR.EX P0, PT, RZ, UR10, P0, P1 ;  /* 0x0000000aff007c0c */ /* 0x000fda0008705710 */
[----:B------:R-:W-:Y:S05]  /*bfa0*/  @!P0 BRA `(.L_x_3760) ;  /* 0x0000000000bc8947 */ /* 0x000fea0003800000 */
.L_x_3761:
        /* <DEDUP_REMOVED lines=47> */
.L_x_3760:
        /* <DEDUP_REMOVED lines=53> */
.L_x_3759:
        /* <DEDUP_REMOVED lines=13> */
.L_x_3716:
        /* <DEDUP_REMOVED lines=128> */
.L_x_3770:
        /* <DEDUP_REMOVED lines=154> */
.L_x_3769:
        /* <DEDUP_REMOVED lines=83> */
.L_x_3771:
[----:B------:R-:W-:-:S04]  /*dd90*/  ISETP.NE.U32.AND P2, PT, RZ, UR9, PT ;  /* 0x00000009ff007c0c */ /* 0x000fc8000bf45070 */
[----:B------:R-:W-:-:S13]  /*dda0*/  ISETP.NE.OR.EX P0, PT, RZ, UR12, P0, P2 ;  /* 0x0000000cff007c0c */ /* 0x000fda0008705720 */
[----:B------:R-:W-:Y:S05]  /*ddb0*/  @!P0 BRA `(.L_x_3767) ;  /* 0x0000000000b48947 */ /* 0x000fea0003800000 */
.L_x_3768:
        /* <DEDUP_REMOVED lines=45> */
.L_x_3767:
        /* <DEDUP_REMOVED lines=53> */
.L_x_3766:
[----:B------:R-:W-:Y:S05]  /*e3e0*/  BSYNC B0 ;  /* 0x0000000000007941 */ /* 0x000fea0003800000 */
.L_x_3765:
        /* <DEDUP_REMOVED lines=51> */
.L_x_3777:
        /* <DEDUP_REMOVED lines=156> */
.L_x_3776:
        /* <DEDUP_REMOVED lines=85> */
.L_x_3778:
[----:B------:R-:W-:-:S04]  /*f630*/  ISETP.NE.U32.AND P2, PT, RZ, UR9, PT ;  /* 0x00000009ff007c0c */ /* 0x000fc8000bf45070 */
[----:B------:R-:W-:-:S13]  /*f640*/  ISETP.NE.OR.EX P0, PT, RZ, UR12, P0, P2 ;  /* 0x0000000cff007c0c */ /* 0x000fda0008705720 */
[----:B------:R-:W-:Y:S05]  /*f650*/  @!P0 BRA `(.L_x_3774) ;  /* 0x0000000000bc8947 */ /* 0x000fea0003800000 */
.L_x_3775:
        /* <DEDUP_REMOVED lines=47> */
.L_x_3774:
        /* <DEDUP_REMOVED lines=52> */
.L_x_3773:
[----:B------:R-:W-:Y:S05]  /*fc90*/  BSYNC B0 ;  /* 0x0000000000007941 */ /* 0x000fea0003800000 */
.L_x_3772:
        /* <DEDUP_REMOVED lines=50> */
.L_x_3784:
        /* <DEDUP_REMOVED lines=154> */
.L_x_3783:
        /* <DEDUP_REMOVED lines=83> */
.L_x_3785:
[----:B------:R-:W-:-:S04]  /*10e90*/  ISETP.NE.U32.AND P2, PT, RZ, UR12, PT ;  /* 0x0000000cff007c0c */ /* 0x000fc8000bf45070 */
[----:B------:R-:W-:-:S13]  /*10ea0*/  ISETP.NE.OR.EX P0, PT, RZ, UR13, P0, P2 ;  /* 0x0000000dff007c0c */ /* 0x000fda0008705720 */
[----:B------:R-:W-:Y:S05]  /*10eb0*/  @!P0 BRA `(.L_x_3781) ;  /* 0x0000000000b48947 */ /* 0x000fea0003800000 */
.L_x_3782:
        /* <DEDUP_REMOVED lines=45> */
.L_x_3781:
        /* <DEDUP_REMOVED lines=52> */
.L_x_3780:
[----:B------:R-:W-:Y:S05]  /*114d0*/  BSYNC B0 ;  /* 0x0000000000007941 */ /* 0x000fea0003800000 */
.L_x_3779:
        /* <DEDUP_REMOVED lines=49> */
.L_x_3791:
        /* <DEDUP_REMOVED lines=156> */
.L_x_3790:
        /* <DEDUP_REMOVED lines=85> */
.L_x_3792:
[----:B------:R-:W-:-:S04]  /*12700*/  ISETP.NE.U32.AND P2, PT, RZ, UR12, PT ;  /* 0x0000000cff007c0c */ /* 0x000fc8000bf45070 */
[----:B------:R-:W-:-:S13]  /*12710*/  ISETP.NE.OR.EX P0, PT, RZ, UR13, P0, P2 ;  /* 0x0000000dff007c0c */ /* 0x000fda0008705720 */
[----:B------:R-:W-:Y:S05]  /*12720*/  @!P0 BRA `(.L_x_3788) ;  /* 0x0000000000bc8947 */ /* 0x000fea0003800000 */
.L_x_3789:
        /* <DEDUP_REMOVED lines=47> */
.L_x_3788:
        /* <DEDUP_REMOVED lines=53> */
.L_x_3787:
[----:B------:R-:W-:Y:S05]  /*12d70*/  BSYNC B0 ;  /* 0x0000000000007941 */ /* 0x000fea0003800000 */
.L_x_3786:
        /* <DEDUP_REMOVED lines=50> */
.L_x_3798:
        /* <DEDUP_REMOVED lines=156> */
.L_x_3797:
        /* <DEDUP_REMOVED lines=85> */
.L_x_3799:
[----:B------:R-:W-:-:S04]  /*13fb0*/  ISETP.NE.U32.AND P2, PT, RZ, UR10, PT ;  /* 0x0000000aff007c0c */ /* 0x000fc8000bf45070 */
[----:B------:R-:W-:-:S13]  /*13fc0*/  ISETP.NE.OR.EX P0, PT, RZ, UR11, P0, P2 ;  /* 0x0000000bff007c0c */ /* 0x000fda0008705720 */
[----:B------:R-:W-:Y:S05]  /*13fd0*/  @!P0 BRA `(.L_x_3795) ;  /* 0x0000000000bc8947 */ /* 0x000fea0003800000 */
.L_x_3796:
        /* <DEDUP_REMOVED lines=47> */
.L_x_3795:
        /* <DEDUP_REMOVED lines=63> */
.L_x_3794:
[----:B------:R-:W-:Y:S05]  /*146c0*/  BSYNC B0 ;  /* 0x0000000000007941 */ /* 0x000fea0003800000 */
.L_x_3793:
        /* <DEDUP_REMOVED lines=50> */
.L_x_3805:
        /* <DEDUP_REMOVED lines=156> */
.L_x_3804:
        /* <DEDUP_REMOVED lines=85> */
.L_x_3806:
[----:B------:R-:W-:-:S04]  /*15900*/  ISETP.NE.U32.AND P2, PT, RZ, UR10, PT ;  /* 0x0000000aff007c0c */ /* 0x000fc8000bf45070 */
[----:B------:R-:W-:-:S13]  /*15910*/  ISETP.NE.OR.EX P0, PT, RZ, UR11, P0, P2 ;  /* 0x0000000bff007c0c */ /* 0x000fda0008705720 */
[----:B------:R-:W-:Y:S05]  /*15920*/  @!P0 BRA `(.L_x_3802) ;  /* 0x0000000000bc8947 */ /* 0x000fea0003800000 */
.L_x_3803:
        /* <DEDUP_REMOVED lines=47> */
.L_x_3802:
        /* <DEDUP_REMOVED lines=62> */
.L_x_3801:
[----:B------:R-:W-:Y:S05]  /*16000*/  BSYNC B0 ;  /* 0x0000000000007941 */ /* 0x000fea0003800000 */
.L_x_3800:
        /* <DEDUP_REMOVED lines=50> */
.L_x_3812:
        /* <DEDUP_REMOVED lines=156> */
.L_x_3811:
        /* <DEDUP_REMOVED lines=85> */
.L_x_3813:
[----:B------:R-:W-:-:S04]  /*17240*/  ISETP.NE.U32.AND P2, PT, RZ, UR10, PT ;  /* 0x0000000aff007c0c */ /* 0x000fc8000bf45070 */
[----:B------:R-:W-:-:S13]  /*17250*/  ISETP.NE.OR.EX P0, PT, RZ, UR11, P0, P2 ;  /* 0x0000000bff007c0c */ /* 0x000fda0008705720 */
[----:B------:R-:W-:Y:S05]  /*17260*/  @!P0 BRA `(.L_x_3809) ;  /* 0x0000000000bc8947 */ /* 0x000fea0003800000 */
.L_x_3810:
        /* <DEDUP_REMOVED lines=47> */
.L_x_3809:
        /* <DEDUP_REMOVED lines=63> */
.L_x_3808:
[----:B------:R-:W-:Y:S05]  /*17950*/  BSYNC B0 ;  /* 0x0000000000007941 */ /* 0x000fea0003800000 */
.L_x_3807:
        /* <DEDUP_REMOVED lines=50> */
.L_x_3819:
        /* <DEDUP_REMOVED lines=156> */
.L_x_3818:
        /* <DEDUP_REMOVED lines=85> */
.L_x_3820:
[----:B------:R-:W-:-:S04]  /*18b90*/  ISETP.NE.U32.AND P2, PT, RZ, UR10, PT ;  /* 0x0000000aff007c0c */ /* 0x000fc8000bf45070 */
[----:B------:R-:W-:-:S13]  /*18ba0*/  ISETP.NE.OR.EX P0, PT, RZ, UR11, P0, P2 ;  /* 0x0000000bff007c0c */ /* 0x000fda0008705720 */
[----:B------:R-:W-:Y:S05]  /*18bb0*/  @!P0 BRA `(.L_x_3816) ;  /* 0x0000000000bc8947 */ /* 0x000fea0003800000 */
.L_x_3817:
        /* <DEDUP_REMOVED lines=47> */
.L_x_3816:
        /* <DEDUP_REMOVED lines=63> */
.L_x_3815:
[----:B------:R-:W-:Y:S05]  /*192a0*/  BSYNC B0 ;  /* 0x0000000000007941 */ /* 0x000fea0003800000 */
.L_x_3814:
        /* <DEDUP_REMOVED lines=24> */
.L_x_3823:
[----:B------:R-:W-:-:S13]  /*19430*/  ISETP.GE.AND P0, PT, R18, UR9, PT ;  /* 0x0000000912007c0c */ /* 0x000fda000bf06270 */
[----:B------:R-:W-:Y:S05]  /*19440*/  @P0 BRA `(.L_x_3825) ;  /* 0x0000000000300947 */ /* 0x000fea0003800000 */
[----:B0-----:R-:W0:Y:S01]  /*19450*/  LDC.64 R2, c[0x0][0x280] ;  /* 0x0000a000ff027b82 */ /* 0x001e220000000a00 */
[C---:B------:R-:W-:Y:S01]  /*19460*/  IADD3 R5, R18.reuse, UR8, RZ ;  /* 0x0000000812057c10 */ /* 0x040fe2000fffe0ff */
[----:B------:R-:W-:-:S04]  /*19470*/  VIADD R18, R18, 0x80 ;  /* 0x0000008012127836 */ /* 0x000fc80000000000 */
[----:B0-----:R-:W-:-:S05]  /*19480*/  IMAD.WIDE.U32 R2, R5, 0x8, R2 ;  /* 0x0000000805027825 */ /* 0x001fca00078e0002 */
[----:B------:R1:W-:Y:S02]  /*19490*/  STG.E.64 desc[UR6][R2.64], R10 ;  /* 0x0000000a02007986 */ /* 0x0003e4000c101b06 */
.L_x_3824:
[----:B------:R-:W-:-:S13]  /*194a0*/  ISETP.GE.AND P0, PT, R18, UR9, PT ;  /* 0x0000000912007c0c */ /* 0x000fda000bf06270 */
[----:B------:R-:W-:Y:S05]  /*194b0*/  @P0 BRA `(.L_x_3826) ;  /* 0x0000000000340947 */ /* 0x000fea0003800000 */
[----:B01----:R-:W0:Y:S01]  /*194c0*/  LDC.64 R2, c[0x0][0x280] ;  /* 0x0000a000ff027b82 */ /* 0x003e220000000a00 */
[C---:B------:R-:W-:Y:S01]  /*194d0*/  IADD3 R5, R18.reuse, UR8, RZ ;  /* 0x0000000812057c10 */ /* 0x040fe2000fffe0ff */
[----:B------:R-:W-:-:S04]  /*194e0*/  VIADD R18, R18, 0x80 ;  /* 0x0000008012127836 */ /* 0x000fc80000000000 */
[----:B0-----:R-:W-:-:S05]  /*194f0*/  IMAD.WIDE.U32 R2, R5, 0x8, R2 ;  /* 0x0000000805027825 */ /* 0x001fca00078e0002 */
[----:B------:R1:W-:Y:S02]  /*19500*/  STG.E.64 desc[UR6][R2.64], R12 ;  /* 0x0000000c02007986 */ /* 0x0003e4000c101b06 */
.L_x_3825:
        /* <DEDUP_REMOVED lines=8> */
.L_x_3826:
[----:B------:R-:W-:Y:S05]  /*19590*/  BSYNC B1 ;  /* 0x0000000000017941 */ /* 0x000fea0003800000 */
.L_x_3822:
[----:B------:R-:W-:-:S13]  /*195a0*/  ISETP.GE.AND P0, PT, R18, UR9, PT ;  /* 0x0000000912007c0c */ /* 0x000fda000bf06270 */
[----:B012---:R-:W0:Y:S01]  /*195b0*/  @!P0 LDC.64 R2, c[0x0][0x280] ;  /* 0x0000a000ff028b82 */ /* 0x007e220000000a00 */
[C---:B------:R-:W-:Y:S01]  /*195c0*/  @!P0 IADD3 R5, R18.reuse, UR8, RZ ;  /* 0x0000000812058c10 */ /* 0x040fe2000fffe0ff */
[----:B------:R-:W-:-:S04]  /*195d0*/  @!P0 VIADD R18, R18, 0x80 ;  /* 0x0000008012128836 */ /* 0x000fc80000000000 */
[----:B0-----:R-:W-:-:S05]  /*195e0*/  @!P0 IMAD.WIDE.U32 R2, R5, 0x8, R2 ;  /* 0x0000000805028825 */ /* 0x001fca00078e0002 */
[----:B------:R2:W-:Y:S02]  /*195f0*/  @!P0 STG.E.64 desc[UR6][R2.64], R16 ;  /* 0x0000001002008986 */ /* 0x0005e4000c101b06 */
.L_x_3827:
[----:B------:R-:W-:Y:S05]  /*19600*/  BSYNC B0 ;  /* 0x0000000000007941 */ /* 0x000fea0003800000 */
.L_x_3821:
        /* <DEDUP_REMOVED lines=8> */
.L_x_3828:
        /* <DEDUP_REMOVED lines=15> */
.L_x_3968:


//--------------------- .text._ZN2at6native29vectorized_elementwise_kernelILi8EZZNS0_61_GLOBAL__N__ae8afa13_23_FlattenIndicesKernel_cu_1520ed90_309421_flatten_indices_implINS2_18CUDAKernelLauncherEiLl8EEENS_6TensorERKS5_N3c108ArrayRefIlEEENKUlvE0_clEvEUllE_St5arrayIPcLm2EEEEviT0_T1_ --------------------------
	.section	.text._ZN2at6native29vectorized_elementwise_kernelILi8EZZNS0_61_GLOBAL__N__ae8afa13_23_FlattenIndicesKernel_cu_1520ed90_309421_flatten_indices_implINS2_18CUDAKernelLauncherEiLl8EEENS_6TensorERKS5_N3c108ArrayRefIlEEENKUlvE0_clEvEUllE_St5arrayIPcLm2EEEEviT0_T1_,"ax",@progbits
	.align	128
        .global         _ZN2at6native29vectorized_elementwise_kernelILi8EZZNS0_61_GLOBAL__N__ae8afa13_23_FlattenIndicesKernel_cu_1520ed90_309421_flatten_indices_implINS2_18CUDAKernelLauncherEiLl8EEENS_6TensorERKS5_N3c108ArrayRefIlEEENKUlvE0_clEvEUllE_St5arrayIPcLm2EEEEviT0_T1_
        .type           _ZN2at6native29vectorized_elementwise_kernelILi8EZZNS0_61_GLOBAL__N__ae8afa13_23_FlattenIndicesKernel_cu_1520ed90_309421_flatten_indices_implINS2_18CUDAKernelLauncherEiLl8EEENS_6TensorERKS5_N3c108ArrayRefIlEEENKUlvE0_clEvEUllE_St5arrayIPcLm2EEEEviT0_T1_,@function
        .size           _ZN2at6native29vectorized_elementwise_kernelILi8EZZNS0_61_GLOBAL__N__ae8afa13_23_FlattenIndicesKernel_cu_1520ed90_309421_flatten_indices_implINS2_18CUDAKernelLauncherEiLl8EEENS_6TensorERKS5_N3c108ArrayRefIlEEENKUlvE0_clEvEUllE_St5arrayIPcLm2EEEEviT0_T1_,(.L_x_3969 - _ZN2at6native29vectorized_elementwise_kernelILi8EZZNS0_61_GLOBAL__N__ae8afa13_23_FlattenIndicesKernel_cu_1520ed90_309421_flatten_indices_implINS2_18CUDAKernelLauncherEiLl8EEENS_6TensorERKS5_N3c108ArrayRefIlEEENKUlvE0_clEvEUllE_St5arrayIPcLm2EEEEviT0_T1_)
        .other          _ZN2at6native29vectorized_elementwise_kernelILi8EZZNS0_61_GLOBAL__N__ae8afa13_23_FlattenIndicesKernel_cu_1520ed90_309421_flatten_indices_implINS2_18CUDAKernelLauncherEiLl8EEENS_6TensorERKS5_N3c108ArrayRefIlEEENKUlvE0_clEvEUllE_St5arrayIPcLm2EEEEviT0_T1_,@"STO_CUDA_ENTRY STV_DEFAULT"
_ZN2at6native29vectorized_elementwise_kernelILi8EZZNS0_61_GLOBAL__N__ae8afa13_23_FlattenIndicesKernel_cu_1520ed90_309421_flatten_indices_implINS2_18CUDAKernelLauncherEiLl8EEENS_6TensorERKS5_N3c108ArrayRefIlEEENKUlvE0_clEvEUllE_St5arrayIPcLm2EEEEviT0_T1_:
.text._ZN2at6native29vectorized_elementwise_kernelILi8EZZNS0_61_GLOBAL__N__ae8afa13_23_FlattenIndicesKernel_cu_1520ed90_309421_flatten_indices_implINS2_18CUDAKernelLauncherEiLl8EEENS_6TensorERKS5_N3c108ArrayRefIlEEENKUlvE0_clEvEUllE_St5arrayIPcLm2EEEEviT0_T1_:
        /* <DEDUP_REMOVED lines=90> */
.L_x_3834:
        /* <DEDUP_REMOVED lines=156> */
.L_x_3833:
        /* <DEDUP_REMOVED lines=85> */
.L_x_3835:
[----:B------:R-:W-:-:S04]  /*14b0*/  ISETP.NE.U32.AND P2, PT, R4, RZ, PT ;  /* 0x000000ff0400720c */ /* 0x000fc80003f45070 */
[----:B------:R-:W-:-:S13]  /*14c0*/  ISETP.NE.OR.EX P0, PT, R5, RZ, P0, P2 ;  /* 0x000000ff0500720c */ /* 0x000fda0000705720 */
[----:B------:R-:W-:Y:S05]  /*14d0*/  @!P0 BRA `(.L_x_3831) ;  /* 0x0000000000c08947 */ /* 0x000fea0003800000 */
.L_x_3832:
        /* <DEDUP_REMOVED lines=48> */
.L_x_3831:
        /* <DEDUP_REMOVED lines=59> */
.L_x_3830:
        /* <DEDUP_REMOVED lines=43> */
.L_x_3840:
        /* <DEDUP_REMOVED lines=162> */
.L_x_3839:
        /* <DEDUP_REMOVED lines=87> */
.L_x_3841:
[----:B------:R-:W-:-:S04]  /*2dd0*/  ISETP.NE.U32.AND P2, PT, RZ, UR9, PT ;  /* 0x00000009ff007c0c */ /* 0x000fc8000bf45070 */
[----:B------:R-:W-:-:S13]  /*2de0*/  ISETP.NE.OR.EX P0, PT, RZ, UR12, P0, P2 ;  /* 0x0000000cff007c0c */ /* 0x000fda0008705720 */
[----:B------:R-:W-:Y:S05]  /*2df0*/  @!P0 BRA `(.L_x_3837) ;  /* 0x0000000000bc8947 */ /* 0x000fea0003800000 */
.L_x_3838:
        /* <DEDUP_REMOVED lines=47> */
.L_x_3837:
        /* <DEDUP_REMOVED lines=54> */
.L_x_3836:
        /* <DEDUP_REMOVED lines=40> */
.L_x_3846:
        /* <DEDUP_REMOVED lines=156> */
.L_x_3845:
        /* <DEDUP_REMOVED lines=85> */
.L_x_3847:
[----:B------:R-:W-:-:S04]  /*45e0*/  ISETP.NE.U32.AND P2, PT, RZ, UR9, PT ;  /* 0x00000009ff007c0c */ /* 0x000fc8000bf45070 */
[----:B------:R-:W-:-:S13]  /*45f0*/  ISETP.NE.OR.EX P0, PT, RZ, UR12, P0, P2 ;  /* 0x0000000cff007c0c */ /* 0x000fda0008705720 */
[----:B------:R-:W-:Y:S05]  /*4600*/  @!P0 BRA `(.L_x_3843) ;  /* 0x0000000000bc8947 */ /* 0x000fea0003800000 */
.L_x_3844:
        /* <DEDUP_REMOVED lines=47> */
.L_x_3843:
        /* <DEDUP_REMOVED lines=54> */
.L_x_3842:
        /* <DEDUP_REMOVED lines=38> */
.L_x_3852:
        /* <DEDUP_REMOVED lines=162> */
.L_x_3851:
        /* <DEDUP_REMOVED lines=87> */
.L_x_3853:
[----:B------:R-:W-:-:S04]  /*5e50*/  ISETP.NE.U32.AND P2, PT, RZ, UR9, PT ;  /* 0x00000009ff007c0c */ /* 0x000fc8000bf45070 */
[----:B------:R-:W-:-:S13]  /*5e60*/  ISETP.NE.OR.EX P0, PT, RZ, UR10, P0, P2 ;  /* 0x0000000aff007c0c */ /* 0x000fda0008705720 */
[----:B------:R-:W-:Y:S05]  /*5e70*/  @!P0 BRA `(.L_x_3849) ;  /* 0x0000000000bc8947 */ /* 0x000fea0003800000 */
.L_x_3850:
        /* <DEDUP_REMOVED lines=47> */
.L_x_3849:
        /* <DEDUP_REMOVED lines=54> */
.L_x_3848:
        /* <DEDUP_REMOVED lines=41> */
.L_x_3858:
        /* <DEDUP_REMOVED lines=156> */
.L_x_3857:
        /* <DEDUP_REMOVED lines=85> */
.L_x_3859:
[----:B------:R-:W-:-:S04]  /*7670*/  ISETP.NE.U32.AND P2, PT, RZ, UR9, PT ;  /* 0x00000009ff007c0c */ /* 0x000fc8000bf45070 */
[----:B------:R-:W-:-:S13]  /*7680*/  ISETP.NE.OR.EX P0, PT, RZ, UR12, P0, P2 ;  /* 0x0000000cff007c0c */ /* 0x000fda0008705720 */
[----:B------:R-:W-:Y:S05]  /*7690*/  @!P0 BRA `(.L_x_3855) ;  /* 0x0000000000bc8947 */ /* 0x000fea0003800000 */
.L_x_3856:
        /* <DEDUP_REMOVED lines=47> */
.L_x_3855:
        /* <DEDUP_REMOVED lines=55> */
.L_x_3854:
        /* <DEDUP_REMOVED lines=38> */
.L_x_3864:
        /* <DEDUP_REMOVED lines=162> */
.L_x_3863:
        /* <DEDUP_REMOVED lines=87> */
.L_x_3865:
[----:B------:R-:W-:-:S04]  /*8ef0*/  ISETP.NE.U32.AND P2, PT, RZ, UR9, PT ;  /* 0x00000009ff007c0c */ /* 0x000fc8000bf45070 */
[----:B------:R-:W-:-:S13]  /*8f00*/  ISETP.NE.OR.EX P0, PT, RZ, UR10, P0, P2 ;  /* 0x0000000aff007c0c */ /* 0x000fda0008705720 */
[----:B------:R-:W-:Y:S05]  /*8f10*/  @!P0 BRA `(.L_x_3861) ;  /* 0x0000000000bc8947 */ /* 0x000fea0003800000 */
.L_x_3862:
        /* <DEDUP_REMOVED lines=47> */
.L_x_3861:
        /* <DEDUP_REMOVED lines=54> */
.L_x_3860:
        /* <DEDUP_REMOVED lines=40> */
.L_x_3870:
        /* <DEDUP_REMOVED lines=156> */
.L_x_3869:
        /* <DEDUP_REMOVED lines=85> */
.L_x_3871:
[----:B------:R-:W-:-:S04]  /*a700*/  ISETP.NE.U32.AND P2, PT, RZ, UR9, PT ;  /* 0x00000009ff007c0c */ /* 0x000fc8000bf45070 */
[----:B------:R-:W-:-:S13]  /*a710*/  ISETP.NE.OR.EX P0, PT, RZ, UR10, P0, P2 ;  /* 0x0000000aff007c0c */ /* 0x000fda0008705720 */
[----:B------:R-:W-:Y:S05]  /*a720*/  @!P0 BRA `(.L_x_3867) ;  /* 0x0000000000bc8947 */ /* 0x000fea0003800000 */
.L_x_3868:
        /* <DEDUP_REMOVED lines=47> */
.L_x_3867:
        /* <DEDUP_REMOVED lines=55> */
.L_x_3866:
        /* <DEDUP_REMOVED lines=38> */
.L_x_3876:
        /* <DEDUP_REMOVED lines=162> */
.L_x_3875:
        /* <DEDUP_REMOVED lines=87> */
.L_x_3877:
[----:B------:R-:W-:-:S04]  /*bf80*/  ISETP.NE.U32.AND P1, PT, RZ, UR9, PT ;  /* 0x00000009ff007c0c */ /* 0x000fc8000bf25070 */
[----:B------:R-:W-:-:S13]  /*bf90*/  ISETP.NE.OR.EX P0, PT, RZ, UR10, P0, P1 ;  /* 0x0000000aff007c0c */ /* 0x000fda0008705710 */
[----:B------:R-:W-:Y:S05]  /*bfa0*/  @!P0 BRA `(.L_x_3873) ;  /* 0x0000000000bc8947 */ /* 0x000fea0003800000 */
.L_x_3874:
        /* <DEDUP_REMOVED lines=47> */
.L_x_3873:
        /* <DEDUP_REMOVED lines=53> */
.L_x_3872:
        /* <DEDUP_REMOVED lines=13> */
.L_x_3829:
        /* <DEDUP_REMOVED lines=128> */
.L_x_3883:
        /* <DEDUP_REMOVED lines=154> */
.L_x_3882:
        /* <DEDUP_REMOVED lines=83> */
.L_x_3884:
[----:B------:R-:W-:-:S04]  /*dd90*/  ISETP.NE.U32.AND P2, PT, RZ, UR9, PT ;  /* 0x00000009ff007c0c */ /* 0x000fc8000bf45070 */
[----:B------:R-:W-:-:S13]  /*dda0*/  ISETP.NE.OR.EX P0, PT, RZ, UR12, P0, P2 ;  /* 0x0000000cff007c0c */ /* 0x000fda0008705720 */
[----:B------:R-:W-:Y:S05]  /*ddb0*/  @!P0 BRA `(.L_x_3880) ;  /* 0x0000000000b48947 */ /* 0x000fea0003800000 */
.L_x_3881:
        /* <DEDUP_REMOVED lines=45> */
.L_x_3880:
        /* <DEDUP_REMOVED lines=53> */
.L_x_3879:
[----:B------:R-:W-:Y:S05]  /*e3e0*/  BSYNC B0 ;  /* 0x0000000000007941 */ /* 0x000fea0003800000 */
.L_x_3878:
        /* <DEDUP_REMOVED lines=51> */
.L_x_3890:
        /* <DEDUP_REMOVED lines=156> */
.L_x_3889:
        /* <DEDUP_REMOVED lines=85> */
.L_x_3891:
[----:B------:R-:W-:-:S04]  /*f630*/  ISETP.NE.U32.AND P2, PT, RZ, UR9, PT ;  /* 0x00000009ff007c0c */ /* 0x000fc8000bf45070 */
[----:B------:R-:W-:-:S13]  /*f640*/  ISETP.NE.OR.EX P0, PT, RZ, UR12, P0, P2 ;  /* 0x0000000cff007c0c */ /* 0x000fda0008705720 */
[----:B------:R-:W-:Y:S05]  /*f650*/  @!P0 BRA `(.L_x_3887) ;  /* 0x0000000000bc8947 */ /* 0x000fea0003800000 */
.L_x_3888:
        /* <DEDUP_REMOVED lines=47> */
.L_x_3887:
        /* <DEDUP_REMOVED lines=52> */
.L_x_3886:
[----:B------:R-:W-:Y:S05]  /*fc90*/  BSYNC B0 ;  /* 0x0000000000007941 */ /* 0x000fea0003800000 */
.L_x_3885:
        /* <DEDUP_REMOVED lines=50> */
.L_x_3897:
        /* <DEDUP_REMOVED lines=154> */
.L_x_3896:
        /* <DEDUP_REMOVED lines=83> */
.L_x_3898:
[----:B------:R-:W-:-:S04]  /*10e90*/  ISETP.NE.U32.AND P2, PT, RZ, UR12, PT ;  /* 0x0000000cff007c0c */ /* 0x000fc8000bf45070 */
[----:B------:R-:W-:-:S13]  /*10ea0*/  ISETP.NE.OR.EX P0, PT, RZ, UR13, P0, P2 ;  /* 0x0000000dff007c0c */ /* 0x000fda0008705720 */
[----:B------:R-:W-:Y:S05]  /*10eb0*/  @!P0 BRA `(.L_x_3894) ;  /* 0x0000000000b48947 */ /* 0x000fea0003800000 */
.L_x_3895:
        /* <DEDUP_REMOVED lines=45> */
.L_x_3894:
        /* <DEDUP_REMOVED lines=52> */
.L_x_3893:
[----:B------:R-:W-:Y:S05]  /*114d0*/  BSYNC B0 ;  /* 0x0000000000007941 */ /* 0x000fea0003800000 */
.L_x_3892:
        /* <DEDUP_REMOVED lines=49> */
.L_x_3904:
        /* <DEDUP_REMOVED lines=156> */
.L_x_3903:
        /* <DEDUP_REMOVED lines=85> */
.L_x_3905:
[----:B------:R-:W-:-:S04]  /*12700*/  ISETP.NE.U32.AND P2, PT, RZ, UR12, PT ;  /* 0x0000000cff007c0c */ /* 0x000fc8000bf45070 */
[----:B------:R-:W-:-:S13]  /*12710*/  ISETP.NE.OR.EX P0, PT, RZ, UR13, P0, P2 ;  /* 0x0000000dff007c0c */ /* 0x000fda0008705720 */
[----:B------:R-:W-:Y:S05]  /*12720*/  @!P0 BRA `(.L_x_3901) ;  /* 0x0000000000bc8947 */ /* 0x000fea0003800000 */
.L_x_3902:
        /* <DEDUP_REMOVED lines=47> */
.L_x_3901:
        /* <DEDUP_REMOVED lines=53> */
.L_x_3900:
[----:B------:R-:W-:Y:S05]  /*12d70*/  BSYNC B0 ;  /* 0x0000000000007941 */ /* 0x000fea0003800000 */
.L_x_3899:
        /* <DEDUP_REMOVED lines=50> */
.L_x_3911:
        /* <DEDUP_REMOVED lines=156> */
.L_x_3910:
        /* <DEDUP_REMOVED lines=85> */
.L_x_3912:
[----:B------:R-:W-:-:S04]  /*13fb0*/  ISETP.NE.U32.AND P2, PT, RZ, UR10, PT ;  /* 0x0000000aff007c0c */ /* 0x000fc8000bf45070 */
[----:B------:R-:W-:-:S13]  /*13fc0*/  ISETP.NE.OR.EX P0, PT, RZ, UR11, P0, P2 ;  /* 0x0000000bff007c0c */ /* 0x000fda0008705720 */
[----:B------:R-:W-:Y:S05]  /*13fd0*/  @!P0 BRA `(.L_x_3908) ;  /* 0x0000000000bc8947 */ /* 0x000fea0003800000 */
.L_x_3909:
        /* <DEDUP_REMOVED lines=47> */
.L_x_3908:
        /* <DEDUP_REMOVED lines=63> */
.L_x_3907:
[----:B------:R-:W-:Y:S05]  /*146c0*/  BSYNC B0 ;  /* 0x0000000000007941 */ /* 0x000fea0003800000 */
.L_x_3906:
        /* <DEDUP_REMOVED lines=50> */
.L_x_3918:
        /* <DEDUP_REMOVED lines=156> */
.L_x_3917:
        /* <DEDUP_REMOVED lines=85> */
.L_x_3919:
[----:B------:R-:W-:-:S04]  /*15900*/  ISETP.NE.U32.AND P2, PT, RZ, UR10, PT ;  /* 0x0000000aff007c0c */ /* 0x000fc8000bf45070 */
[----:B------:R-:W-:-:S13]  /*15910*/  ISETP.NE.OR.EX P0, PT, RZ, UR11, P0, P2 ;  /* 0x0000000bff007c0c */ /* 0x000fda0008705720 */
[----:B------:R-:W-:Y:S05]  /*15920*/  @!P0 BRA `(.L_x_3915) ;  /* 0x0000000000bc8947 */ /* 0x000fea0003800000 */
.L_x_3916:
        /* <DEDUP_REMOVED lines=47> */
.L_x_3915:
        /* <DEDUP_REMOVED lines=62> */
.L_x_3914:
[----:B------:R-:W-:Y:S05]  /*16000*/  BSYNC B0 ;  /* 0x0000000000007941 */ /* 0x000fea0003800000 */
.L_x_3913:
        /* <DEDUP_REMOVED lines=50> */
.L_x_3925:
        /* <DEDUP_REMOVED lines=156> */
.L_x_3924:
        /* <DEDUP_REMOVED lines=85> */
.L_x_3926:
[----:B------:R-:W-:-:S04]  /*17240*/  ISETP.NE.U32.AND P2, PT, RZ, UR10, PT ;  /* 0x0000000aff007c0c */ /* 0x000fc8000bf45070 */
[----:B------:R-:W-:-:S13]  /*17250*/  ISETP.NE.OR.EX P0, PT, RZ, UR11, P0, P2 ;  /* 0x0000000bff007c0c */ /* 0x000fda0008705720 */
[----:B------:R-:W-:Y:S05]  /*17260*/  @!P0 BRA `(.L_x_3922) ;  /* 0x0000000000bc8947 */ /* 0x000fea0003800000 */
.L_x_3923:
        /* <DEDUP_REMOVED lines=47> */
.L_x_3922:
        /* <DEDUP_REMOVED lines=63> */
.L_x_3921:
[----:B------:R-:W-:Y:S05]  /*17950*/  BSYNC B0 ;  /* 0x0000000000007941 */ /* 0x000fea0003800000 */
.L_x_3920:
        /* <DEDUP_REMOVED lines=50> */
.L_x_3932:
        /* <DEDUP_REMOVED lines=156> */
.L_x_3931:
        /* <DEDUP_REMOVED lines=85> */
.L_x_3933:
[----:B------:R-:W-:-:S04]  /*18b90*/  ISETP.NE.U32.AND P2, PT, RZ, UR10, PT ;  /* 0x0000000aff007c0c */ /* 0x000fc8000bf45070 */
[----:B------:R-:W-:-:S13]  /*18ba0*/  ISETP.NE.OR.EX P0, PT, RZ, UR11, P0, P2 ;  /* 0x0000000bff007c0c */ /* 0x000fda0008705720 */
[----:B------:R-:W-:Y:S05]  /*18bb0*/  @!P0 BRA `(.L_x_3929) ;  /* 0x0000000000bc8947 */ /* 0x000fea0003800000 */
.L_x_3930:
        /* <DEDUP_REMOVED lines=47> */
.L_x_3929:
        /* <DEDUP_REMOVED lines=63> */
.L_x_3928:
[----:B------:R-:W-:Y:S05]  /*192a0*/  BSYNC B0 ;  /* 0x0000000000007941 */ /* 0x000fea0003800000 */
.L_x_3927:
        /* <DEDUP_REMOVED lines=24> */
.L_x_3936:
[----:B------:R-:W-:-:S13]  /*19430*/  ISETP.GE.AND P0, PT, R18, UR9, PT ;  /* 0x0000000912007c0c */ /* 0x000fda000bf06270 */
[----:B------:R-:W-:Y:S05]  /*19440*/  @P0 BRA `(.L_x_3938) ;  /* 0x0000000000300947 */ /* 0x000fea0003800000 */
[----:B0-----:R-:W0:Y:S01]  /*19450*/  LDC.64 R2, c[0x0][0x280] ;  /* 0x0000a000ff027b82 */ /* 0x001e220000000a00 */
[C---:B------:R-:W-:Y:S01]  /*19460*/  IADD3 R5, R18.reuse, UR8, RZ ;  /* 0x0000000812057c10 */ /* 0x040fe2000fffe0ff */
[----:B------:R-:W-:-:S04]  /*19470*/  VIADD R18, R18, 0x80 ;  /* 0x0000008012127836 */ /* 0x000fc80000000000 */
[----:B0-----:R-:W-:-:S05]  /*19480*/  IMAD.WIDE.U32 R2, R5, 0x8, R2 ;  /* 0x0000000805027825 */ /* 0x001fca00078e0002 */
[----:B------:R1:W-:Y:S02]  /*19490*/  STG.E.64 desc[UR6][R2.64], R10 ;  /* 0x0000000a02007986 */ /* 0x0003e4000c101b06 */
.L_x_3937:
[----:B------:R-:W-:-:S13]  /*194a0*/  ISETP.GE.AND P0, PT, R18, UR9, PT ;  /* 0x0000000912007c0c */ /* 0x000fda000bf06270 */
[----:B------:R-:W-:Y:S05]  /*194b0*/  @P0 BRA `(.L_x_3939) ;  /* 0x0000000000340947 */ /* 0x000fea0003800000 */
[----:B01----:R-:W0:Y:S01]  /*194c0*/  LDC.64 R2, c[0x0][0x280] ;  /* 0x0000a000ff027b82 */ /* 0x003e220000000a00 */
[C---:B------:R-:W-:Y:S01]  /*194d0*/  IADD3 R5, R18.reuse, UR8, RZ ;  /* 0x0000000812057c10 */ /* 0x040fe2000fffe0ff */
[----:B------:R-:W-:-:S04]  /*194e0*/  VIADD R18, R18, 0x80 ;  /* 0x0000008012127836 */ /* 0x000fc80000000000 */
[----:B0-----:R-:W-:-:S05]  /*194f0*/  IMAD.WIDE.U32 R2, R5, 0x8, R2 ;  /* 0x0000000805027825 */ /* 0x001fca00078e0002 */
[----:B------:R1:W-:Y:S02]  /*19500*/  STG.E.64 desc[UR6][R2.64], R12 ;  /* 0x0000000c02007986 */ /* 0x0003e4000c101b06 */
.L_x_3938:
        /* <DEDUP_REMOVED lines=8> */
.L_x_3939:
[----:B------:R-:W-:Y:S05]  /*19590*/  BSYNC B1 ;  /* 0x0000000000017941 */ /* 0x000fea0003800000 */
.L_x_3935:
[----:B------:R-:W-:-:S13]  /*195a0*/  ISETP.GE.AND P0, PT, R18, UR9, PT ;  /* 0x0000000912007c0c */ /* 0x000fda000bf06270 */
[----:B012---:R-:W0:Y:S01]  /*195b0*/  @!P0 LDC.64 R2, c[0x0][0x280] ;  /* 0x0000a000ff028b82 */ /* 0x007e220000000a00 */
[C---:B------:R-:W-:Y:S01]  /*195c0*/  @!P0 IADD3 R5, R18.reuse, UR8, RZ ;  /* 0x0000000812058c10 */ /* 0x040fe2000fffe0ff */
[----:B------:R-:W-:-:S04]  /*195d0*/  @!P0 VIADD R18, R18, 0x80 ;  /* 0x0000008012128836 */ /* 0x000fc80000000000 */
[----:B0-----:R-:W-:-:S05]  /*195e0*/  @!P0 IMAD.WIDE.U32 R2, R5, 0x8, R2 ;  /* 0x0000000805028825 */ /* 0x001fca00078e0002 */
[----:B------:R2:W-:Y:S02]  /*195f0*/  @!P0 STG.E.64 desc[UR6][R2.64], R16 ;  /* 0x0000001002008986 */ /* 0x0005e4000c101b06 */
.L_x_3940:
[----:B------:R-:W-:Y:S05]  /*19600*/  BSYNC B0 ;  /* 0x0000000000007941 */ /* 0x000fea0003800000 */
.L_x_3934:
        /* <DEDUP_REMOVED lines=8> */
.L_x_3941:
        /* <DEDUP_REMOVED lines=15> */
.L_x_3969:


//--------------------- .nv.global.init           --------------------------
	.section	.nv.global.init,"aw",@progbits
.nv.global.init:
	.type		$str$5,@object
	.size		$str$5,(__unnamed_1 - $str$5)
$str$5:
        /*0000*/ 	.byte	0x66, 0x61, 0x6c, 0x73, 0x65, 0x00
	.type		__unnamed_1,@object
	.size		__unnamed_1,(__unnamed_2 - __unnamed_1)
__unnamed_1:
        /*0006*/ 	.byte	0x66, 0x65, 0x74, 0x63, 0x68, 0x5f, 0x61, 0x6e, 0x64, 0x5f, 0x63, 0x61, 0x73, 0x74, 0x00
	.type		__unnamed_2,@object
	.size		__unnamed_2,($str$6 - __unnamed_2)
__unnamed_2:
        /*0015*/ 	.byte	0x63, 0x61, 0x73, 0x74, 0x5f, 0x61, 0x6e, 0x64, 0x5f, 0x73, 0x74, 0x6f, 0x72, 0x65, 0x00
	.type		$str$6,@object
	.size		$str$6,(.L_31 - $str$6)
$str$6:
        /*0024*/ 	.byte	0x2f, 0x72, 0x6f, 0x6f, 0x74, 0x2f, 0x2e, 0x70, 0x79, 0x65, 0x6e, 0x76, 0x2f, 0x76, 0x65, 0x72
        /*0034*/ 	.byte	0x73, 0x69, 0x6f, 0x6e, 0x73, 0x2f, 0x33, 0x2e, 0x31, 0x33, 0x2e, 0x31, 0x32, 0x2f, 0x6c, 0x69
        /*0044*/ 	.byte	0x62, 0x2f, 0x70, 0x79, 0x74, 0x68, 0x6f, 0x6e, 0x33, 0x2e, 0x31, 0x33, 0x2f, 0x73, 0x69, 0x74
        /*0054*/ 	.byte	0x65, 0x2d, 0x70, 0x61, 0x63, 0x6b, 0x61, 0x67, 0x65, 0x73, 0x2f, 0x74, 0x6f, 0x72, 0x63, 0x68
        /*0064*/ 	.byte	0x2f, 0x69, 0x6e, 0x63, 0x6c, 0x75, 0x64, 0x65, 0x2f, 0x63, 0x31, 0x30, 0x2f, 0x63, 0x6f, 0x72
        /*0074*/ 	.byte	0x65, 0x2f, 0x44, 0x79, 0x6e, 0x61, 0x6d, 0x69, 0x63, 0x43, 0x61, 0x73, 0x74, 0x2e, 0x68, 0x00
.L_31:


//--------------------- .nv.shared.reserved.0     --------------------------
	.section	.nv.shared.reserved.0,"aw",@nobits
	.weak		__nv_reservedSMEM_offset_0_alias
	.size		__nv_reservedSMEM_offset_0_alias, 0, 0
	.other		__nv_reservedSMEM_offset_0_alias,@"STO_CUDA_RESERVED_SHARED STV_DEFAULT"
__nv_reservedSMEM_offset_0_alias:
	.zero		0


//--------------------- .nv.global                --------------------------
	.section	.nv.global,"aw",@nobits
.nv.global:
	.type		_ZN59_INTERNAL_ae8afa13_23_FlattenIndicesKernel_cu_1520ed90_30944cuda3std3__48in_placeE,@object
	.size		_ZN59_INTERNAL_ae8afa13_23_FlattenIndicesKernel_cu_1520ed90_30944cuda3std3__48in_placeE,(_ZN59_INTERNAL_ae8afa13_23_FlattenIndicesKernel_cu_1520ed90_30944cuda3std6ranges3__45__cpo8distanceE - _ZN59_INTERNAL_ae8afa13_23_FlattenIndicesKernel_cu_1520ed90_30944cuda3std3__48in_placeE)
_ZN59_INTERNAL_ae8afa13_23_FlattenIndicesKernel_cu_1520ed90_30944cuda3std3__48in_placeE:
	.zero		1
	.type		_ZN59_INTERNAL_ae8afa13_23_FlattenIndicesKernel_cu_1520ed90_30944cuda3std6ranges3__45__cpo8distanceE,@object
	.size		_ZN59_INTERNAL_ae8afa13_23_FlattenIndicesKernel_cu_1520ed90_30944cuda3std6ranges3__45__cpo8distanceE,(_ZN59_INTERNAL_ae8afa13_23_FlattenIndicesKernel_cu_1520ed90_30944cuda3std3__45__cpo6cbeginE - _ZN59_INTERNAL_ae8afa13_23_FlattenIndicesKernel_cu_1520ed90_30944cuda3std6ranges3__45__cpo8distanceE)
_ZN59_INTERNAL_ae8afa13_23_FlattenIndicesKernel_cu_1520ed90_30944cuda3std6ranges3__45__cpo8distanceE:
	.zero		1
	.type		_ZN59_INTERNAL_ae8afa13_23_FlattenIndicesKernel_cu_1520ed90_30944cuda3std3__45__cpo6cbeginE,@object
	.size		_ZN59_INTERNAL_ae8afa13_23_FlattenIndicesKernel_cu_1520ed90_30944cuda3std3__45__cpo6cbeginE,(_ZN59_INTERNAL_ae8afa13_23_FlattenIndicesKernel_cu_1520ed90_30944cuda3std6ranges3__45__cpo7advanceE - _ZN59_INTERNAL_ae8afa13_23_FlattenIndicesKernel_cu_1520ed90_30944cuda3std3__45__cpo6cbeginE)
_ZN59_INTERNAL_ae8afa13_23_FlattenIndicesKernel_cu_1520ed90_30944cuda3std3__45__cpo6cbeginE:
	.zero		1
	.type		_ZN59_INTERNAL_ae8afa13_23_FlattenIndicesKernel_cu_1520ed90_30944cuda3std6ranges3__45__cpo7advanceE,@object
	.size		_ZN59_INTERNAL_ae8afa13_23_FlattenIndicesKernel_cu_1520ed90_30944cuda3std6ranges3__45__cpo7advanceE,(_ZN59_INTERNAL_ae8afa13_23_FlattenIndicesKernel_cu_1520ed90_30944cuda3std3__45__cpo7crbeginE - _ZN59_INTERNAL_ae8afa13_23_FlattenIndicesKernel_cu_1520ed90_30944cuda3std6ranges3__45__cpo7advanceE)
_ZN59_INTERNAL_ae8afa13_23_FlattenIndicesKernel_cu_1520ed90_30944cuda3std6ranges3__45__cpo7advanceE:
	.zero		1
	.type		_ZN59_INTERNAL_ae8afa13_23_FlattenIndicesKernel_cu_1520ed90_30944cuda3std3__45__cpo7crbeginE,@object
	.size		_ZN59_INTERNAL_ae8afa13_23_FlattenIndicesKernel_cu_1520ed90_30944cuda3std3__45__cpo7crbeginE,(_ZN59_INTERNAL_ae8afa13_23_FlattenIndicesKernel_cu_1520ed90_30944cuda3std6ranges3__45__cpo4dataE - _ZN59_INTERNAL_ae8afa13_23_FlattenIndicesKernel_cu_1520ed90_30944cuda3std3__45__cpo7crbeginE)
_ZN59_INTERNAL_ae8afa13_23_FlattenIndicesKernel_cu_1520ed90_30944cuda3std3__45__cpo7crbeginE:
	.zero		1
	.type		_ZN59_INTERNAL_ae8afa13_23_FlattenIndicesKernel_cu_1520ed90_30944cuda3std6ranges3__45__cpo4dataE,@object
	.size		_ZN59_INTERNAL_ae8afa13_23_FlattenIndicesKernel_cu_1520ed90_30944cuda3std6ranges3__45__cpo4dataE,(_ZN59_INTERNAL_ae8afa13_23_FlattenIndicesKernel_cu_1520ed90_30944cuda3std6ranges3__45__cpo5beginE - _ZN59_INTERNAL_ae8afa13_23_FlattenIndicesKernel_cu_1520ed90_30944cuda3std6ranges3__45__cpo4dataE)
_ZN59_INTERNAL_ae8afa13_23_FlattenIndicesKernel_cu_1520ed90_30944cuda3std6ranges3__45__cpo4dataE:
	.zero		1
	.type		_ZN59_INTERNAL_ae8afa13_23_FlattenIndicesKernel_cu_1520ed90_30944cuda3std6ranges3__45__cpo5beginE,@object
	.size		_ZN59_INTERNAL_ae8afa13_23_FlattenIndicesKernel_cu_1520ed90_30944cuda3std6ranges3__45__cpo5beginE,(_ZN59_INTERNAL_ae8afa13_23_FlattenIndicesKernel_cu_1520ed90_30944cuda3std3__461_GLOBAL__N__ae8afa13_23_FlattenIndicesKernel_cu_1520ed90_30946ignoreE - _ZN59_INTERNAL_ae8afa13_23_FlattenIndicesKernel_cu_1520ed90_30944cuda3std6ranges3__45__cpo5beginE)
_ZN59_INTERNAL_ae8afa13_23_FlattenIndicesKernel_cu_1520ed90_30944cuda3std6ranges3__45__cpo5beginE:
	.zero		1
	.type		_ZN59_INTERNAL_ae8afa13_23_FlattenIndicesKernel_cu_1520ed90_30944cuda3std3__461_GLOBAL__N__ae8afa13_23_FlattenIndicesKernel_cu_1520ed90_30946ignoreE,@object
	.size		_ZN59_INTERNAL_ae8afa13_23_FlattenIndicesKernel_cu_1520ed90_30944cuda3std3__461_GLOBAL__N__ae8afa13_23_FlattenIndicesKernel_cu_1520ed90_30946ignoreE,(_ZN59_INTERNAL_ae8afa13_23_FlattenIndicesKernel_cu_1520ed90_30944cuda3std6ranges3__45__cpo4sizeE - _ZN59_INTERNAL_ae8afa13_23_FlattenIndicesKernel_cu_1520ed90_30944cuda3std3__461_GLOBAL__N__ae8afa13_23_FlattenIndicesKernel_cu_1520ed90_30946ignoreE)
_ZN59_INTERNAL_ae8afa13_23_FlattenIndicesKernel_cu_1520ed90_30944cuda3std3__461_GLOBAL__N__ae8afa13_23_FlattenIndicesKernel_cu_1520ed90_30946ignoreE:
	.zero		1
	.type		_ZN59_INTERNAL_ae8afa13_23_FlattenIndicesKernel_cu_1520ed90_30944cuda3std6ranges3__45__cpo4sizeE,@object
	.size		_ZN59_INTERNAL_ae8afa13_23_FlattenIndicesKernel_cu_1520ed90_30944cuda3std6ranges3__45__cpo4sizeE,(_ZN59_INTERNAL_ae8afa13_23_FlattenIndicesKernel_cu_1520ed90_30944cuda3std3__45__cpo5beginE - _ZN59_INTERNAL_ae8afa13_23_FlattenIndicesKernel_cu_1520ed90_30944cuda3std6ranges3__45__cpo4sizeE)
_ZN59_INTERNAL_ae8afa13_23_FlattenIndicesKernel_cu_1520ed90_30944cuda3std6ranges3__45__cpo4sizeE:
	.zero		1
	.type		_ZN59_INTERNAL_ae8afa13_23_FlattenIndicesKernel_cu_1520ed90_30944cuda3std3__45__cpo5beginE,@object
	.size		_ZN59_INTERNAL_ae8afa13_23_FlattenIndicesKernel_cu_1520ed90_30944cuda3std3__45__cpo5beginE,(_ZN59_INTERNAL_ae8afa13_23_FlattenIndicesKernel_cu_1520ed90_30944cuda3std6ranges3__45__cpo6cbeginE - _ZN59_INTERNAL_ae8afa13_23_FlattenIndicesKernel_cu_1520ed90_30944cuda3std3__45__cpo5beginE)
_ZN59_INTERNAL_ae8afa13_23_FlattenIndicesKernel_cu_1520ed90_30944cuda3std3__45__cpo5beginE:
	.zero		1
	.type		_ZN59_INTERNAL_ae8afa13_23_FlattenIndicesKernel_cu_1520ed90_30944cuda3std6ranges3__45__cpo6cbeginE,@object
	.size		_ZN59_INTERNAL_ae8afa13_23_FlattenIndicesKernel_cu_1520ed90_30944cuda3std6ranges3__45__cpo6cbeginE,(_ZN59_INTERNAL_ae8afa13_23_FlattenIndicesKernel_cu_1520ed90_30944cuda3std3__45__cpo6rbeginE - _ZN59_INTERNAL_ae8afa13_23_FlattenIndicesKernel_cu_1520ed90_30944cuda3std6ranges3__45__cpo6cbeginE)
_ZN59_INTERNAL_ae8afa13_23_FlattenIndicesKernel_cu_1520ed90_30944cuda3std6ranges3__45__cpo6cbeginE:
	.zero		1
	.type		_ZN59_INTERNAL_ae8afa13_23_FlattenIndicesKernel_cu_1520ed90_30944cuda3std3__45__cpo6rbeginE,@object
	.size		_ZN59_INTERNAL_ae8afa13_23_FlattenIndicesKernel_cu_1520ed90_30944cuda3std3__45__cpo6rbeginE,(_ZN59_INTERNAL_ae8afa13_23_FlattenIndicesKernel_cu_1520ed90_30944cuda3std6ranges3__45__cpo4nextE - _ZN59_INTERNAL_ae8afa13_23_FlattenIndicesKernel_cu_1520ed90_30944cuda3std3__45__cpo6rbeginE)
_ZN59_INTERNAL_ae8afa13_23_FlattenIndicesKernel_cu_1520ed90_30944cuda3std3__45__cpo6rbeginE:
	.zero		1
	.type		_ZN59_INTERNAL_ae8afa13_23_FlattenIndicesKernel_cu_1520ed90_30944cuda3std6ranges3__45__cpo4nextE,@object
	.size		_ZN59_INTERNAL_ae8afa13_23_FlattenIndicesKernel_cu_1520ed90_30944cuda3std6ranges3__45__cpo4nextE,(_ZN59_INTERNAL_ae8afa13_23_FlattenIndicesKernel_cu_1520ed90_30944cuda3std6ranges3__45__cpo4swapE - _ZN59_INTERNAL_ae8afa13_23_FlattenIndicesKernel_cu_1520ed90_30944cuda3std6ranges3__45__cpo4nextE)
_ZN59_INTERNAL_ae8afa13_23_FlattenIndicesKernel_cu_1520ed90_30944cuda3std6ranges3__45__cpo4nextE:
	.zero		1
	.type		_ZN59_INTERNAL_ae8afa13_23_FlattenIndicesKernel_cu_1520ed90_30944cuda3std6ranges3__45__cpo4swapE,@object
	.size		_ZN59_INTERNAL_ae8afa13_23_FlattenIndicesKernel_cu_1520ed90_30944cuda3std6ranges3__45__cpo4swapE,(_ZN59_INTERNAL_ae8afa13_23_FlattenIndicesKernel_cu_1520ed90_30944cuda3std3__420unreachable_sentinelE - _ZN59_INTERNAL_ae8afa13_23_FlattenIndicesKernel_cu_1520ed90_30944cuda3std6ranges3__45__cpo4swapE)
_ZN59_INTERNAL_ae8afa13_23_FlattenIndicesKernel_cu_1520ed90_30944cuda3std6ranges3__45__cpo4swapE:
	.zero		1
	.type		_ZN59_INTERNAL_ae8afa13_23_FlattenIndicesKernel_cu_1520ed90_30944cuda3std3__420unreachable_sentinelE,@object
	.size		_ZN59_INTERNAL_ae8afa13_23_FlattenIndicesKernel_cu_1520ed90_30944cuda3std3__420unreachable_sentinelE,(_ZN59_INTERNAL_ae8afa13_23_FlattenIndicesKernel_cu_1520ed90_30946thrust23THRUST_300001_SM_900_NS6system6detail10sequential3seqE - _ZN59_INTERNAL_ae8afa13_23_FlattenIndicesKernel_cu_1520ed90_30944cuda3std3__420unreachable_sentinelE)
_ZN59_INTERNAL_ae8afa13_23_FlattenIndicesKernel_cu_1520ed90_30944cuda3std3__420unreachable_sentinelE:
	.zero		1
	.type		_ZN59_INTERNAL_ae8afa13_23_FlattenIndicesKernel_cu_1520ed90_30946thrust23THRUST_300001_SM_900_NS6system6detail10sequential3seqE,@object
	.size		_ZN59_INTERNAL_ae8afa13_23_FlattenIndicesKernel_cu_1520ed90_30946thrust23THRUST_300001_SM_900_NS6system6detail10sequential3seqE,(_ZN59_INTERNAL_ae8afa13_23_FlattenIndicesKernel_cu_1520ed90_30944cuda3std3__45__cpo4cendE - _ZN59_INTERNAL_ae8afa13_23_FlattenIndicesKernel_cu_1520ed90_30946thrust23THRUST_300001_SM_900_NS6system6detail10sequential3seqE)
_ZN59_INTERNAL_ae8afa13_23_FlattenIndicesKernel_cu_1520ed90_30946thrust23THRUST_300001_SM_900_NS6system6detail10sequential3seqE:
	.zero		1
	.type		_ZN59_INTERNAL_ae8afa13_23_FlattenIndicesKernel_cu_1520ed90_30944cuda3std3__45__cpo4cendE,@object
	.size		_ZN59_INTERNAL_ae8afa13_23_FlattenIndicesKernel_cu_1520ed90_30944cuda3std3__45__cpo4cendE,(_ZN59_INTERNAL_ae8afa13_23_FlattenIndicesKernel_cu_1520ed90_30944cuda3std6ranges3__45__cpo9iter_swapE - _ZN59_INTERNAL_ae8afa13_23_FlattenIndicesKernel_cu_1520ed90_30944cuda3std3__45__cpo4cendE)
_ZN59_INTERNAL_ae8afa13_23_FlattenIndicesKernel_cu_1520ed90_30944cuda3std3__45__cpo4cendE:
	.zero		1
	.type		_ZN59_INTERNAL_ae8afa13_23_FlattenIndicesKernel_cu_1520ed90_30944cuda3std6ranges3__45__cpo9iter_swapE,@object
	.size		_ZN59_INTERNAL_ae8afa13_23_FlattenIndicesKernel_cu_1520ed90_30944cuda3std6ranges3__45__cpo9iter_swapE,(_ZN59_INTERNAL_ae8afa13_23_FlattenIndicesKernel_cu_1520ed90_30944cuda3std3__45__cpo5crendE - _ZN59_INTERNAL_ae8afa13_23_FlattenIndicesKernel_cu_1520ed90_30944cuda3std6ranges3__45__cpo9iter_swapE)
_ZN59_INTERNAL_ae8afa13_23_FlattenIndicesKernel_cu_1520ed90_30944cuda3std6ranges3__45__cpo9iter_swapE:
	.zero		1
	.type		_ZN59_INTERNAL_ae8afa13_23_FlattenIndicesKernel_cu_1520ed90_30944cuda3std3__45__cpo5crendE,@object
	.size		_ZN59_INTERNAL_ae8afa13_23_FlattenIndicesKernel_cu_1520ed90_30944cuda3std3__45__cpo5crendE,(_ZN59_INTERNAL_ae8afa13_23_FlattenIndicesKernel_cu_1520ed90_30944cuda3std6ranges3__45__cpo5cdataE - _ZN59_INTERNAL_ae8afa13_23_FlattenIndicesKernel_cu_1520ed90_30944cuda3std3__45__cpo5crendE)
_ZN59_INTERNAL_ae8afa13_23_FlattenIndicesKernel_cu_1520ed90_30944cuda3std3__45__cpo5crendE:
	.zero		1
	.type		_ZN59_INTERNAL_ae8afa13_23_FlattenIndicesKernel_cu_1520ed90_30944cuda3std6ranges3__45__cpo5cdataE,@object
	.size		_ZN59_INTERNAL_ae8afa13_23_FlattenIndicesKernel_cu_1520ed90_30944cuda3std6ranges3__45__cpo5cdataE,(_ZN59_INTERNAL_ae8afa13_23_FlattenIndicesKernel_cu_1520ed90_30944cuda3std6ranges3__45__cpo3endE - _ZN59_INTERNAL_ae8afa13_23_FlattenIndicesKernel_cu_1520ed90_30944cuda3std6ranges3__45__cpo5cdataE)
_ZN59_INTERNAL_ae8afa13_23_FlattenIndicesKernel_cu_1520ed90_30944cuda3std6ranges3__45__cpo5cdataE:
	.zero		1
	.type		_ZN59_INTERNAL_ae8afa13_23_FlattenIndicesKernel_cu_1520ed90_30944cuda3std6ranges3__45__cpo3endE,@object
	.size		_ZN59_INTERNAL_ae8afa13_23_FlattenIndicesKernel_cu_1520ed90_30944cuda3std6ranges3__45__cpo3endE,(_ZN59_INTERNAL_ae8afa13_23_FlattenIndicesKernel_cu_1520ed90_30944cuda3std3__419piecewise_constructE - _ZN59_INTERNAL_ae8afa13_23_FlattenIndicesKernel_cu_1520ed90_30944cuda3std6ranges3__45__cpo3endE)
_ZN59_INTERNAL_ae8afa13_23_FlattenIndicesKernel_cu_1520ed90_30944cuda3std6ranges3__45__cpo3endE:
	.zero		1
	.type		_ZN59_INTERNAL_ae8afa13_23_FlattenIndicesKernel_cu_1520ed90_30944cuda3std3__419piecewise_constructE,@object
	.size		_ZN59_INTERNAL_ae8afa13_23_FlattenIndicesKernel_cu_1520ed90_30944cuda3std3__419piecewise_constructE,(_ZN59_INTERNAL_ae8afa13_23_FlattenIndicesKernel_cu_1520ed90_30944cuda3std6ranges3__45__cpo5ssizeE - _ZN59_INTERNAL_ae8afa13_23_FlattenIndicesKernel_cu_1520ed90_30944cuda3std3__419piecewise_constructE)
_ZN59_INTERNAL_ae8afa13_23_FlattenIndicesKernel_cu_1520ed90_30944cuda3std3__419piecewise_constructE:
	.zero		1
	.type		_ZN59_INTERNAL_ae8afa13_23_FlattenIndicesKernel_cu_1520ed90_30944cuda3std6ranges3__45__cpo5ssizeE,@object
	.size		_ZN59_INTERNAL_ae8afa13_23_FlattenIndicesKernel_cu_1520ed90_30944cuda3std6ranges3__45__cpo5ssizeE,(_ZN59_INTERNAL_ae8afa13_23_FlattenIndicesKernel_cu_1520ed90_30944cuda3std3__45__cpo3endE - _ZN59_INTERNAL_ae8afa13_23_FlattenIndicesKernel_cu_1520ed90_30944cuda3std6ranges3__45__cpo5ssizeE)
_ZN59_INTERNAL_ae8afa13_23_FlattenIndicesKernel_cu_1520ed90_30944cuda3std6ranges3__45__cpo5ssizeE:
	.zero		1
	.type		_ZN59_INTERNAL_ae8afa13_23_FlattenIndicesKernel_cu_1520ed90_30944cuda3std3__45__cpo3endE,@object
	.size		_ZN59_INTERNAL_ae8afa13_23_FlattenIndicesKernel_cu_1520ed90_30944cuda3std3__45__cpo3endE,(_ZN59_INTERNAL_ae8afa13_23_FlattenIndicesKernel_cu_1520ed90_30944cuda3std6ranges3__45__cpo4cendE - _ZN59_INTERNAL_ae8afa13_23_FlattenIndicesKernel_cu_1520ed90_30944cuda3std3__45__cpo3endE)
_ZN59_INTERNAL_ae8afa13_23_FlattenIndicesKernel_cu_1520ed90_30944cuda3std3__45__cpo3endE:
	.zero		1
	.type		_ZN59_INTERNAL_ae8afa13_23_FlattenIndicesKernel_cu_1520ed90_30944cuda3std6ranges3__45__cpo4cendE,@object
	.size		_ZN59_INTERNAL_ae8afa13_23_FlattenIndicesKernel_cu_1520ed90_30944cuda3std6ranges3__45__cpo4cendE,(_ZN59_INTERNAL_ae8afa13_23_FlattenIndicesKernel_cu_1520ed90_30944cuda3std3__45__cpo4rendE - _ZN59_INTERNAL_ae8afa13_23_FlattenIndicesKernel_cu_1520ed90_30944cuda3std6ranges3__45__cpo4cendE)
_ZN59_INTERNAL_ae8afa13_23_FlattenIndicesKernel_cu_1520ed90_30944cuda3std6ranges3__45__cpo4cendE:
	.zero		1
	.type		_ZN59_INTERNAL_ae8afa13_23_FlattenIndicesKernel_cu_1520ed90_30944cuda3std3__45__cpo4rendE,@object
	.size		_ZN59_INTERNAL_ae8afa13_23_FlattenIndicesKernel_cu_1520ed90_30944cuda3std3__45__cpo4rendE,(_ZN59_INTERNAL_ae8afa13_23_FlattenIndicesKernel_cu_1520ed90_30944cuda3std6ranges3__45__cpo4prevE - _ZN59_INTERNAL_ae8afa13_23_FlattenIndicesKernel_cu_1520ed90_30944cuda3std3__45__cpo4rendE)
_ZN59_INTERNAL_ae8afa13_23_FlattenIndicesKernel_cu_1520ed90_30944cuda3std3__45__cpo4rendE:
	.zero		1
	.type		_ZN59_INTERNAL_ae8afa13_23_FlattenIndicesKernel_cu_1520ed90_30944cuda3std6ranges3__45__cpo4prevE,@object
	.size		_ZN59_INTERNAL_ae8afa13_23_FlattenIndicesKernel_cu_1520ed90_30944cuda3std6ranges3__45__cpo4prevE,(_ZN59_INTERNAL_ae8afa13_23_FlattenIndicesKernel_cu_1520ed90_30944cuda3std6ranges3__45__cpo9iter_moveE - _ZN59_INTERNAL_ae8afa13_23_FlattenIndicesKernel_cu_1520ed90_30944cuda3std6ranges3__45__cpo4prevE)
_ZN59_INTERNAL_ae8afa13_23_FlattenIndicesKernel_cu_1520ed90_30944cuda3std6ranges3__45__cpo4prevE:
	.zero		1
	.type		_ZN59_INTERNAL_ae8afa13_23_FlattenIndicesKernel_cu_1520ed90_30944cuda3std6ranges3__45__cpo9iter_moveE,@object
	.size		_ZN59_INTERNAL_ae8afa13_23_FlattenIndicesKernel_cu_1520ed90_30944cuda3std6ranges3__45__cpo9iter_moveE,(.L_15 - _ZN59_INTERNAL_ae8afa13_23_FlattenIndicesKernel_cu_1520ed90_30944cuda3std6ranges3__45__cpo9iter_moveE)
_ZN59_INTERNAL_ae8afa13_23_FlattenIndicesKernel_cu_1520ed90_30944cuda3std6ranges3__45__cpo9iter_moveE:
	.zero		1
.L_15:


//--------------------- .nv.constant0._ZN2at6native18elementwise_kernelILi128ELi4EZNS0_15gpu_kernel_implIZZNS0_61_GLOBAL__N__ae8afa13_23_FlattenIndicesKernel_cu_1520ed90_309421_flatten_indices_implINS3_18CUDAKernelLauncherElLl0EEENS_6TensorERKS6_N3c108ArrayRefIlEEENKUlvE0_clEvEUllE_EEvRNS_18TensorIteratorBaseERKT_EUliE_EEviT1_ --------------------------
	.section	.nv.constant0._ZN2at6native18elementwise_kernelILi128ELi4EZNS0_15gpu_kernel_implIZZNS0_61_GLOBAL__N__ae8afa13_23_FlattenIndicesKernel_cu_1520ed90_309421_flatten_indices_implINS3_18CUDAKernelLauncherElLl0EEENS_6TensorERKS6_N3c108ArrayRefIlEEENKUlvE0_clEvEUllE_EEvRNS_18TensorIteratorBaseERKT_EUliE_EEviT1_,"a",@progbits
	.sectionflags	@""
	.align	4
.nv.constant0._ZN2at6native18elementwise_kernelILi128ELi4EZNS0_15gpu_kernel_implIZZNS0_61_GLOBAL__N__ae8afa13_23_FlattenIndicesKernel_cu_1520ed90_309421_flatten_indices_implINS3_18CUDAKernelLauncherElLl0EEENS_6TensorERKS6_N3c108ArrayRefIlEEENKUlvE0_clEvEUllE_EEvRNS_18TensorIteratorBaseERKT_EUliE_EEviT1_:
	.zero		1120


//--------------------- .nv.constant0._ZN2at6native27unrolled_elementwise_kernelIZZNS0_61_GLOBAL__N__ae8afa13_23_FlattenIndicesKernel_cu_1520ed90_309421_flatten_indices_implINS2_18CUDAKernelLauncherElLl0EEENS_6TensorERKS5_N3c108ArrayRefIlEEENKUlvE0_clEvEUllE_St5arrayIPcLm2EELi4E23TrivialOffsetCalculatorILi1EjESH_NS0_6memory12LoadWithCastILi1EEENSI_13StoreWithCastILi1EEEEEviT_T0_T2_T3_T4_T5_ --------------------------
	.section	.nv.constant0._ZN2at6native27unrolled_elementwise_kernelIZZNS0_61_GLOBAL__N__ae8afa13_23_FlattenIndicesKernel_cu_1520ed90_309421_flatten_indices_implINS2_18CUDAKernelLauncherElLl0EEENS_6TensorERKS5_N3c108ArrayRefIlEEENKUlvE0_clEvEUllE_St5arrayIPcLm2EELi4E23TrivialOffsetCalculatorILi1EjESH_NS0_6memory12LoadWithCastILi1EEENSI_13StoreWithCastILi1EEEEEviT_T0_T2_T3_T4_T5_,"a",@progbits
	.sectionflags	@""
	.align	4
.nv.constant0._ZN2at6native27unrolled_elementwise_kernelIZZNS0_61_GLOBAL__N__ae8afa13_23_FlattenIndicesKernel_cu_1520ed90_309421_flatten_indices_implINS2_18CUDAKernelLauncherElLl0EEENS_6TensorERKS5_N3c108ArrayRefIlEEENKUlvE0_clEvEUllE_St5arrayIPcLm2EELi4E23TrivialOffsetCalculatorILi1EjESH_NS0_6memory12LoadWithCastILi1EEENSI_13StoreWithCastILi1EEEEEviT_T0_T2_T3_T4_T5_:
	.zero		620


//--------------------- .nv.constant0._ZN2at6native18elementwise_kernelILi128ELi2EZNS0_22gpu_kernel_impl_nocastIZZNS0_61_GLOBAL__N__ae8afa13_23_FlattenIndicesKernel_cu_1520ed90_309421_flatten_indices_implINS3_18CUDAKernelLauncherElLl0EEENS_6TensorERKS6_N3c108ArrayRefIlEEENKUlvE0_clEvEUllE_EEvRNS_18TensorIteratorBaseERKT_EUliE_EEviT1_ --------------------------
	.section	.nv.constant0._ZN2at6native18elementwise_kernelILi128ELi2EZNS0_22gpu_kernel_impl_nocastIZZNS0_61_GLOBAL__N__ae8afa13_23_FlattenIndicesKernel_cu_1520ed90_309421_flatten_indices_implINS3_18CUDAKernelLauncherElLl0EEENS_6TensorERKS6_N3c108ArrayRefIlEEENKUlvE0_clEvEUllE_EEvRNS_18TensorIteratorBaseERKT_EUliE_EEviT1_,"a",@progbits
	.sectionflags	@""
	.align	4
.nv.constant0._ZN2at6native18elementwise_kernelILi128ELi2EZNS0_22gpu_kernel_impl_nocastIZZNS0_61_GLOBAL__N__ae8afa13_23_FlattenIndicesKernel_cu_1520ed90_309421_flatten_indices_implINS3_18CUDAKernelLauncherElLl0EEENS_6TensorERKS6_N3c108ArrayRefIlEEENKUlvE0_clEvEUllE_EEvRNS_18TensorIteratorBaseERKT_EUliE_EEviT1_:
	.zero		1112


//--------------------- .nv.constant0._ZN2at6native27unrolled_elementwise_kernelIZZNS0_61_GLOBAL__N__ae8afa13_23_FlattenIndicesKernel_cu_1520ed90_309421_flatten_indices_implINS2_18CUDAKernelLauncherElLl0EEENS_6TensorERKS5_N3c108ArrayRefIlEEENKUlvE0_clEvEUllE_St5arrayIPcLm2EELi4E23TrivialOffsetCalculatorILi1EjESH_NS0_6memory15LoadWithoutCastENSI_16StoreWithoutCastEEEviT_T0_T2_T3_T4_T5_ --------------------------
	.section	.nv.constant0._ZN2at6native27unrolled_elementwise_kernelIZZNS0_61_GLOBAL__N__ae8afa13_23_FlattenIndicesKernel_cu_1520ed90_309421_flatten_indices_implINS2_18CUDAKernelLauncherElLl0EEENS_6TensorERKS5_N3c108ArrayRefIlEEENKUlvE0_clEvEUllE_St5arrayIPcLm2EELi4E23TrivialOffsetCalculatorILi1EjESH_NS0_6memory15LoadWithoutCastENSI_16StoreWithoutCastEEEviT_T0_T2_T3_T4_T5_,"a",@progbits
	.sectionflags	@""
	.align	4
.nv.constant0._ZN2at6native27unrolled_elementwise_kernelIZZNS0_61_GLOBAL__N__ae8afa13_23_FlattenIndicesKernel_cu_1520ed90_309421_flatten_indices_implINS2_18CUDAKernelLauncherElLl0EEENS_6TensorERKS5_N3c108ArrayRefIlEEENKUlvE0_clEvEUllE_St5arrayIPcLm2EELi4E23TrivialOffsetCalculatorILi1EjESH_NS0_6memory15LoadWithoutCastENSI_16StoreWithoutCastEEEviT_T0_T2_T3_T4_T5_:
	.zero		604


//--------------------- .nv.constant0._ZN2at6native29vectorized_elementwise_kernelILi2EZZNS0_61_GLOBAL__N__ae8afa13_23_FlattenIndicesKernel_cu_1520ed90_309421_flatten_indices_implINS2_18CUDAKernelLauncherElLl0EEENS_6TensorERKS5_N3c108ArrayRefIlEEENKUlvE0_clEvEUllE_St5arrayIPcLm2EEEEviT0_T1_ --------------------------
	.section	.nv.constant0._ZN2at6native29vectorized_elementwise_kernelILi2EZZNS0_61_GLOBAL__N__ae8afa13_23_FlattenIndicesKernel_cu_1520ed90_309421_flatten_indices_implINS2_18CUDAKernelLauncherElLl0EEENS_6TensorERKS5_N3c108ArrayRefIlEEENKUlvE0_clEvEUllE_St5arrayIPcLm2EEEEviT0_T1_,"a",@progbits
	.sectionflags	@""
	.align	4
.nv.constant0._ZN2at6native29vectorized_elementwise_kernelILi2EZZNS0_61_GLOBAL__N__ae8afa13_23_FlattenIndicesKernel_cu_1520ed90_309421_flatten_indices_implINS2_18CUDAKernelLauncherElLl0EEENS_6TensorERKS5_N3c108ArrayRefIlEEENKUlvE0_clEvEUllE_St5arrayIPcLm2EEEEviT0_T1_:
	.zero		600


//--------------------- .nv.constant0._ZN2at6native29vectorized_elementwise_kernelILi4EZZNS0_61_GLOBAL__N__ae8afa13_23_FlattenIndicesKernel_cu_1520ed90_309421_flatten_indices_implINS2_18CUDAKernelLauncherElLl0EEENS_6TensorERKS5_N3c108ArrayRefIlEEENKUlvE0_clEvEUllE_St5arrayIPcLm2EEEEviT0_T1_ --------------------------
	.section	.nv.constant0._ZN2at6native29vectorized_elementwise_kernelILi4EZZNS0_61_GLOBAL__N__ae8afa13_23_FlattenIndicesKernel_cu_1520ed90_309421_flatten_indices_implINS2_18CUDAKernelLauncherElLl0EEENS_6TensorERKS5_N3c108ArrayRefIlEEENKUlvE0_clEvEUllE_St5arrayIPcLm2EEEEviT0_T1_,"a",@progbits
	.sectionflags	@""
	.align	4
.nv.constant0._ZN2at6native29vectorized_elementwise_kernelILi4EZZNS0_61_GLOBAL__N__ae8afa13_23_FlattenIndicesKernel_cu_1520ed90_309421_flatten_indices_implINS2_18CUDAKernelLauncherElLl0EEENS_6TensorERKS5_N3c108ArrayRefIlEEENKUlvE0_clEvEUllE_St5arrayIPcLm2EEEEviT0_T1_:
	.zero		600


//--------------------- .nv.constant0._ZN2at6native29vectorized_elementwise_kernelILi8EZZNS0_61_GLOBAL__N__ae8afa13_23_FlattenIndicesKernel_cu_1520ed90_309421_flatten_indices_implINS2_18CUDAKernelLauncherElLl0EEENS_6TensorERKS5_N3c108ArrayRefIlEEENKUlvE0_clEvEUllE_St5arrayIPcLm2EEEEviT0_T1_ --------------------------
	.section	.nv.constant0._ZN2at6native29vectorized_elementwise_kernelILi8EZZNS0_61_GLOBAL__N__ae8afa13_23_FlattenIndicesKernel_cu_1520ed90_309421_flatten_indices_implINS2_18CUDAKernelLauncherElLl0EEENS_6TensorERKS5_N3c108ArrayRefIlEEENKUlvE0_clEvEUllE_St5arrayIPcLm2EEEEviT0_T1_,"a",@progbits
	.sectionflags	@""
	.align	4
.nv.constant0._ZN2at6native29vectorized_elementwise_kernelILi8EZZNS0_61_GLOBAL__N__ae8afa13_23_FlattenIndicesKernel_cu_1520ed90_309421_flatten_indices_implINS2_18CUDAKernelLauncherElLl0EEENS_6TensorERKS5_N3c108ArrayRefIlEEENKUlvE0_clEvEUllE_St5arrayIPcLm2EEEEviT0_T1_:
	.zero		600


//--------------------- .nv.constant0._ZN2at6native18elementwise_kernelILi128ELi4EZNS0_15gpu_kernel_implIZZNS0_61_GLOBAL__N__ae8afa13_23_FlattenIndicesKernel_cu_1520ed90_309421_flatten_indices_implINS3_18CUDAKernelLauncherElLl8EEENS_6TensorERKS6_N3c108ArrayRefIlEEENKUlvE0_clEvEUllE_EEvRNS_18TensorIteratorBaseERKT_EUliE_EEviT1_ --------------------------
	.section	.nv.constant0._ZN2at6native18elementwise_kernelILi128ELi4EZNS0_15gpu_kernel_implIZZNS0_61_GLOBAL__N__ae8afa13_23_FlattenIndicesKernel_cu_1520ed90_309421_flatten_indices_implINS3_18CUDAKernelLauncherElLl8EEENS_6TensorERKS6_N3c108ArrayRefIlEEENKUlvE0_clEvEUllE_EEvRNS_18TensorIteratorBaseERKT_EUliE_EEviT1_,"a",@progbits
	.sectionflags	@""
	.align	4
.nv.constant0._ZN2at6native18elementwise_kernelILi128ELi4EZNS0_15gpu_kernel_implIZZNS0_61_GLOBAL__N__ae8afa13_23_FlattenIndicesKernel_cu_1520ed90_309421_flatten_indices_implINS3_18CUDAKernelLauncherElLl8EEENS_6TensorERKS6_N3c108ArrayRefIlEEENKUlvE0_clEvEUllE_EEvRNS_18TensorIteratorBaseERKT_EUliE_EEviT1_:
	.zero		1176


//--------------------- .nv.constant0._ZN2at6native27unrolled_elementwise_kernelIZZNS0_61_GLOBAL__N__ae8afa13_23_FlattenIndicesKernel_cu_1520ed90_309421_flatten_indices_implINS2_18CUDAKernelLauncherElLl8EEENS_6TensorERKS5_N3c108ArrayRefIlEEENKUlvE0_clEvEUllE_St5arrayIPcLm2EELi4E23TrivialOffsetCalculatorILi1EjESH_NS0_6memory12LoadWithCastILi1EEENSI_13StoreWithCastILi1EEEEEviT_T0_T2_T3_T4_T5_ --------------------------
	.section	.nv.constant0._ZN2at6native27unrolled_elementwise_kernelIZZNS0_61_GLOBAL__N__ae8afa13_23_FlattenIndicesKernel_cu_1520ed90_309421_flatten_indices_implINS2_18CUDAKernelLauncherElLl8EEENS_6TensorERKS5_N3c108ArrayRefIlEEENKUlvE0_clEvEUllE_St5arrayIPcLm2EELi4E23TrivialOffsetCalculatorILi1EjESH_NS0_6memory12LoadWithCastILi1EEENSI_13StoreWithCastILi1EEEEEviT_T0_T2_T3_T4_T5_,"a",@progbits
	.sectionflags	@""
	.align	4
.nv.constant0._ZN2at6native27unrolled_elementwise_kernelIZZNS0_61_GLOBAL__N__ae8afa13_23_FlattenIndicesKernel_cu_1520ed90_309421_flatten_indices_implINS2_18CUDAKernelLauncherElLl8EEENS_6TensorERKS5_N3c108ArrayRefIlEEENKUlvE0_clEvEUllE_St5arrayIPcLm2EELi4E23TrivialOffsetCalculatorILi1EjESH_NS0_6memory12LoadWithCastILi1EEENSI_13StoreWithCastILi1EEEEEviT_T0_T2_T3_T4_T5_:
	.zero		676


//--------------------- .nv.constant0._ZN2at6native18elementwise_kernelILi128ELi2EZNS0_22gpu_kernel_impl_nocastIZZNS0_61_GLOBAL__N__ae8afa13_23_FlattenIndicesKernel_cu_1520ed90_309421_flatten_indices_implINS3_18CUDAKernelLauncherElLl8EEENS_6TensorERKS6_N3c108ArrayRefIlEEENKUlvE0_clEvEUllE_EEvRNS_18TensorIteratorBaseERKT_EUliE_EEviT1_ --------------------------
	.section	.nv.constant0._ZN2at6native18elementwise_kernelILi128ELi2EZNS0_22gpu_kernel_impl_nocastIZZNS0_61_GLOBAL__N__ae8afa13_23_FlattenIndicesKernel_cu_1520ed90_309421_flatten_indices_implINS3_18CUDAKernelLauncherElLl8EEENS_6TensorERKS6_N3c108ArrayRefIlEEENKUlvE0_clEvEUllE_EEvRNS_18TensorIteratorBaseERKT_EUliE_EEviT1_,"a",@progbits
	.sectionflags	@""
	.align	4
.nv.constant0._ZN2at6native18elementwise_kernelILi128ELi2EZNS0_22gpu_kernel_impl_nocastIZZNS0_61_GLOBAL__N__ae8afa13_23_FlattenIndicesKernel_cu_1520ed90_309421_flatten_indices_implINS3_18CUDAKernelLauncherElLl8EEENS_6TensorERKS6_N3c108ArrayRefIlEEENKUlvE0_clEvEUllE_EEvRNS_18TensorIteratorBaseERKT_EUliE_EEviT1_:
	.zero		1168


//--------------------- .nv.constant0._ZN2at6native27unrolled_elementwise_kernelIZZNS0_61_GLOBAL__N__ae8afa13_23_FlattenIndicesKernel_cu_1520ed90_309421_flatten_indices_implINS2_18CUDAKernelLauncherElLl8EEENS_6TensorERKS5_N3c108ArrayRefIlEEENKUlvE0_clEvEUllE_St5arrayIPcLm2EELi4E23TrivialOffsetCalculatorILi1EjESH_NS0_6memory15LoadWithoutCastENSI_16StoreWithoutCastEEEviT_T0_T2_T3_T4_T5_ --------------------------
	.section	.nv.constant0._ZN2at6native27unrolled_elementwise_kernelIZZNS0_61_GLOBAL__N__ae8afa13_23_FlattenIndicesKernel_cu_1520ed90_309421_flatten_indices_implINS2_18CUDAKernelLauncherElLl8EEENS_6TensorERKS5_N3c108ArrayRefIlEEENKUlvE0_clEvEUllE_St5arrayIPcLm2EELi4E23TrivialOffsetCalculatorILi1EjESH_NS0_6memory15LoadWithoutCastENSI_16StoreWithoutCastEEEviT_T0_T2_T3_T4_T5_,"a",@progbits
	.sectionflags	@""
	.align	4
.nv.constant0._ZN2at6native27unrolled_elementwise_kernelIZZNS0_61_GLOBAL__N__ae8afa13_23_FlattenIndicesKernel_cu_1520ed90_309421_flatten_indices_implINS2_18CUDAKernelLauncherElLl8EEENS_6TensorERKS5_N3c108ArrayRefIlEEENKUlvE0_clEvEUllE_St5arrayIPcLm2EELi4E23TrivialOffsetCalculatorILi1EjESH_NS0_6memory15LoadWithoutCastENSI_16StoreWithoutCastEEEviT_T0_T2_T3_T4_T5_:
	.zero		660


//--------------------- .nv.constant0._ZN2at6native29vectorized_elementwise_kernelILi2EZZNS0_61_GLOBAL__N__ae8afa13_23_FlattenIndicesKernel_cu_1520ed90_309421_flatten_indices_implINS2_18CUDAKernelLauncherElLl8EEENS_6TensorERKS5_N3c108ArrayRefIlEEENKUlvE0_clEvEUllE_St5arrayIPcLm2EEEEviT0_T1_ --------------------------
	.section	.nv.constant0._ZN2at6native29vectorized_elementwise_kernelILi2EZZNS0_61_GLOBAL__N__ae8afa13_23_FlattenIndicesKernel_cu_1520ed90_309421_flatten_indices_implINS2_18CUDAKernelLauncherElLl8EEENS_6TensorERKS5_N3c108ArrayRefIlEEENKUlvE0_clEvEUllE_St5arrayIPcLm2EEEEviT0_T1_,"a",@progbits
	.sectionflags	@""
	.align	4
.nv.constant0._ZN2at6native29vectorized_elementwise_kernelILi2EZZNS0_61_GLOBAL__N__ae8afa13_23_FlattenIndicesKernel_cu_1520ed90_309421_flatten_indices_implINS2_18CUDAKernelLauncherElLl8EEENS_6TensorERKS5_N3c108ArrayRefIlEEENKUlvE0_clEvEUllE_St5arrayIPcLm2EEEEviT0_T1_:
	.zero		656


//--------------------- .nv.constant0._ZN2at6native29vectorized_elementwise_kernelILi4EZZNS0_61_GLOBAL__N__ae8afa13_23_FlattenIndicesKernel_cu_1520ed90_309421_flatten_indices_implINS2_18CUDAKernelLauncherElLl8EEENS_6TensorERKS5_N3c108ArrayRefIlEEENKUlvE0_clEvEUllE_St5arrayIPcLm2EEEEviT0_T1_ --------------------------
	.section	.nv.constant0._ZN2at6native29vectorized_elementwise_kernelILi4EZZNS0_61_GLOBAL__N__ae8afa13_23_FlattenIndicesKernel_cu_1520ed90_309421_flatten_indices_implINS2_18CUDAKernelLauncherElLl8EEENS_6TensorERKS5_N3c108ArrayRefIlEEENKUlvE0_clEvEUllE_St5arrayIPcLm2EEEEviT0_T1_,"a",@progbits
	.sectionflags	@""
	.align	4
.nv.constant0._ZN2at6native29vectorized_elementwise_kernelILi4EZZNS0_61_GLOBAL__N__ae8afa13_23_FlattenIndicesKernel_cu_1520ed90_309421_flatten_indices_implINS2_18CUDAKernelLauncherElLl8EEENS_6TensorERKS5_N3c108ArrayRefIlEEENKUlvE0_clEvEUllE_St5arrayIPcLm2EEEEviT0_T1_:
	.zero		656


//--------------------- .nv.constant0._ZN2at6native29vectorized_elementwise_kernelILi8EZZNS0_61_GLOBAL__N__ae8afa13_23_FlattenIndicesKernel_cu_1520ed90_309421_flatten_indices_implINS2_18CUDAKernelLauncherElLl8EEENS_6TensorERKS5_N3c108ArrayRefIlEEENKUlvE0_clEvEUllE_St5arrayIPcLm2EEEEviT0_T1_ --------------------------
	.section	.nv.constant0._ZN2at6native29vectorized_elementwise_kernelILi8EZZNS0_61_GLOBAL__N__ae8afa13_23_FlattenIndicesKernel_cu_1520ed90_309421_flatten_indices_implINS2_18CUDAKernelLauncherElLl8EEENS_6TensorERKS5_N3c108ArrayRefIlEEENKUlvE0_clEvEUllE_St5arrayIPcLm2EEEEviT0_T1_,"a",@progbits
	.sectionflags	@""
	.align	4
.nv.constant0._ZN2at6native29vectorized_elementwise_kernelILi8EZZNS0_61_GLOBAL__N__ae8afa13_23_FlattenIndicesKernel_cu_1520ed90_309421_flatten_indices_implINS2_18CUDAKernelLauncherElLl8EEENS_6TensorERKS5_N3c108ArrayRefIlEEENKUlvE0_clEvEUllE_St5arrayIPcLm2EEEEviT0_T1_:
	.zero		656


//--------------------- .nv.constant0._ZN2at6native18elementwise_kernelILi128ELi4EZNS0_15gpu_kernel_implIZZNS0_61_GLOBAL__N__ae8afa13_23_FlattenIndicesKernel_cu_1520ed90_309421_flatten_indices_implINS3_18CUDAKernelLauncherEiLl0EEENS_6TensorERKS6_N3c108ArrayRefIlEEENKUlvE0_clEvEUllE_EEvRNS_18TensorIteratorBaseERKT_EUliE_EEviT1_ --------------------------
	.section	.nv.constant0._ZN2at6native18elementwise_kernelILi128ELi4EZNS0_15gpu_kernel_implIZZNS0_61_GLOBAL__N__ae8afa13_23_FlattenIndicesKernel_cu_1520ed90_309421_flatten_indices_implINS3_18CUDAKernelLauncherEiLl0EEENS_6TensorERKS6_N3c108ArrayRefIlEEENKUlvE0_clEvEUllE_EEvRNS_18TensorIteratorBaseERKT_EUliE_EEviT1_,"a",@progbits
	.sectionflags	@""
	.align	4
.nv.constant0._ZN2at6native18elementwise_kernelILi128ELi4EZNS0_15gpu_kernel_implIZZNS0_61_GLOBAL__N__ae8afa13_23_FlattenIndicesKernel_cu_1520ed90_309421_flatten_indices_implINS3_18CUDAKernelLauncherEiLl0EEENS_6TensorERKS6_N3c108ArrayRefIlEEENKUlvE0_clEvEUllE_EEvRNS_18TensorIteratorBaseERKT_EUliE_EEviT1_:
	.zero		1120


//--------------------- .nv.constant0._ZN2at6native27unrolled_elementwise_kernelIZZNS0_61_GLOBAL__N__ae8afa13_23_FlattenIndicesKernel_cu_1520ed90_309421_flatten_indices_implINS2_18CUDAKernelLauncherEiLl0EEENS_6TensorERKS5_N3c108ArrayRefIlEEENKUlvE0_clEvEUllE_St5arrayIPcLm2EELi4E23TrivialOffsetCalculatorILi1EjESH_NS0_6memory12LoadWithCastILi1EEENSI_13StoreWithCastILi1EEEEEviT_T0_T2_T3_T4_T5_ --------------------------
	.section	.nv.constant0._ZN2at6native27unrolled_elementwise_kernelIZZNS0_61_GLOBAL__N__ae8afa13_23_FlattenIndicesKernel_cu_1520ed90_309421_flatten_indices_implINS2_18CUDAKernelLauncherEiLl0EEENS_6TensorERKS5_N3c108ArrayRefIlEEENKUlvE0_clEvEUllE_St5arrayIPcLm2EELi4E23TrivialOffsetCalculatorILi1EjESH_NS0_6memory12LoadWithCastILi1EEENSI_13StoreWithCastILi1EEEEEviT_T0_T2_T3_T4_T5_,"a",@progbits
	.sectionflags	@""
	.align	4
.nv.constant0._ZN2at6native27unrolled_elementwise_kernelIZZNS0_61_GLOBAL__N__ae8afa13_23_FlattenIndicesKernel_cu_1520ed90_309421_flatten_indices_implINS2_18CUDAKernelLauncherEiLl0EEENS_6TensorERKS5_N3c108ArrayRefIlEEENKUlvE0_clEvEUllE_St5arrayIPcLm2EELi4E23TrivialOffsetCalculatorILi1EjESH_NS0_6memory12LoadWithCastILi1EEENSI_13StoreWithCastILi1EEEEEviT_T0_T2_T3_T4_T5_:
	.zero		620


//--------------------- .nv.constant0._ZN2at6native18elementwise_kernelILi128ELi2EZNS0_22gpu_kernel_impl_nocastIZZNS0_61_GLOBAL__N__ae8afa13_23_FlattenIndicesKernel_cu_1520ed90_309421_flatten_indices_implINS3_18CUDAKernelLauncherEiLl0EEENS_6TensorERKS6_N3c108ArrayRefIlEEENKUlvE0_clEvEUllE_EEvRNS_18TensorIteratorBaseERKT_EUliE_EEviT1_ --------------------------
	.section	.nv.constant0._ZN2at6native18elementwise_kernelILi128ELi2EZNS0_22gpu_kernel_impl_nocastIZZNS0_61_GLOBAL__N__ae8afa13_23_FlattenIndicesKernel_cu_1520ed90_309421_flatten_indices_implINS3_18CUDAKernelLauncherEiLl0EEENS_6TensorERKS6_N3c108ArrayRefIlEEENKUlvE0_clEvEUllE_EEvRNS_18TensorIteratorBaseERKT_EUliE_EEviT1_,"a",@progbits
	.sectionflags	@""
	.align	4
.nv.constant0._ZN2at6native18elementwise_kernelILi128ELi2EZNS0_22gpu_kernel_impl_nocastIZZNS0_61_GLOBAL__N__ae8afa13_23_FlattenIndicesKernel_cu_1520ed90_309421_flatten_indices_implINS3_18CUDAKernelLauncherEiLl0EEENS_6TensorERKS6_N3c108ArrayRefIlEEENKUlvE0_clEvEUllE_EEvRNS_18TensorIteratorBaseERKT_EUliE_EEviT1_:
	.zero		1112


//--------------------- .nv.constant0._ZN2at6native27unrolled_elementwise_kernelIZZNS0_61_GLOBAL__N__ae8afa13_23_FlattenIndicesKernel_cu_1520ed90_309421_flatten_indices_implINS2_18CUDAKernelLauncherEiLl0EEENS_6TensorERKS5_N3c108ArrayRefIlEEENKUlvE0_clEvEUllE_St5arrayIPcLm2EELi4E23TrivialOffsetCalculatorILi1EjESH_NS0_6memory15LoadWithoutCastENSI_16StoreWithoutCastEEEviT_T0_T2_T3_T4_T5_ --------------------------
	.section	.nv.constant0._ZN2at6native27unrolled_elementwise_kernelIZZNS0_61_GLOBAL__N__ae8afa13_23_FlattenIndicesKernel_cu_1520ed90_309421_flatten_indices_implINS2_18CUDAKernelLauncherEiLl0EEENS_6TensorERKS5_N3c108ArrayRefIlEEENKUlvE0_clEvEUllE_St5arrayIPcLm2EELi4E23TrivialOffsetCalculatorILi1EjESH_NS0_6memory15LoadWithoutCastENSI_16StoreWithoutCastEEEviT_T0_T2_T3_T4_T5_,"a",@progbits
	.sectionflags	@""
	.align	4
.nv.constant0._ZN2at6native27unrolled_elementwise_kernelIZZNS0_61_GLOBAL__N__ae8afa13_23_FlattenIndicesKernel_cu_1520ed90_309421_flatten_indices_implINS2_18CUDAKernelLauncherEiLl0EEENS_6TensorERKS5_N3c108ArrayRefIlEEENKUlvE0_clEvEUllE_St5arrayIPcLm2EELi4E23TrivialOffsetCalculatorILi1EjESH_NS0_6memory15LoadWithoutCastENSI_16StoreWithoutCastEEEviT_T0_T2_T3_T4_T5_:
	.zero		604


//--------------------- .nv.constant0._ZN2at6native29vectorized_elementwise_kernelILi2EZZNS0_61_GLOBAL__N__ae8afa13_23_FlattenIndicesKernel_cu_1520ed90_309421_flatten_indices_implINS2_18CUDAKernelLauncherEiLl0EEENS_6TensorERKS5_N3c108ArrayRefIlEEENKUlvE0_clEvEUllE_St5arrayIPcLm2EEEEviT0_T1_ --------------------------
	.section	.nv.constant0._ZN2at6native29vectorized_elementwise_kernelILi2EZZNS0_61_GLOBAL__N__ae8afa13_23_FlattenIndicesKernel_cu_1520ed90_309421_flatten_indices_implINS2_18CUDAKernelLauncherEiLl0EEENS_6TensorERKS5_N3c108ArrayRefIlEEENKUlvE0_clEvEUllE_St5arrayIPcLm2EEEEviT0_T1_,"a",@progbits
	.sectionflags	@""
	.align	4
.nv.constant0._ZN2at6native29vectorized_elementwise_kernelILi2EZZNS0_61_GLOBAL__N__ae8afa13_23_FlattenIndicesKernel_cu_1520ed90_309421_flatten_indices_implINS2_18CUDAKernelLauncherEiLl0EEENS_6TensorERKS5_N3c108ArrayRefIlEEENKUlvE0_clEvEUllE_St5arrayIPcLm2EEEEviT0_T1_:
	.zero		600


//--------------------- .nv.constant0._ZN2at6native29vectorized_elementwise_kernelILi4EZZNS0_61_GLOBAL__N__ae8afa13_23_FlattenIndicesKernel_cu_1520ed90_309421_flatten_indices_implINS2_18CUDAKernelLauncherEiLl0EEENS_6TensorERKS5_N3c108ArrayRefIlEEENKUlvE0_clEvEUllE_St5arrayIPcLm2EEEEviT0_T1_ --------------------------
	.section	.nv.constant0._ZN2at6native29vectorized_elementwise_kernelILi4EZZNS0_61_GLOBAL__N__ae8afa13_23_FlattenIndicesKernel_cu_1520ed90_309421_flatten_indices_implINS2_18CUDAKernelLauncherEiLl0EEENS_6TensorERKS5_N3c108ArrayRefIlEEENKUlvE0_clEvEUllE_St5arrayIPcLm2EEEEviT0_T1_,"a",@progbits
	.sectionflags	@""
	.align	4
.nv.constant0._ZN2at6native29vectorized_elementwise_kernelILi4EZZNS0_61_GLOBAL__N__ae8afa13_23_FlattenIndicesKernel_cu_1520ed90_309421_flatten_indices_implINS2_18CUDAKernelLauncherEiLl0EEENS_6TensorERKS5_N3c108ArrayRefIlEEENKUlvE0_clEvEUllE_St5arrayIPcLm2EEEEviT0_T1_:
	.zero		600


//--------------------- .nv.constant0._ZN2at6native29vectorized_elementwise_kernelILi8EZZNS0_61_GLOBAL__N__ae8afa13_23_FlattenIndicesKernel_cu_1520ed90_309421_flatten_indices_implINS2_18CUDAKernelLauncherEiLl0EEENS_6TensorERKS5_N3c108ArrayRefIlEEENKUlvE0_clEvEUllE_St5arrayIPcLm2EEEEviT0_T1_ --------------------------
	.section	.nv.constant0._ZN2at6native29vectorized_elementwise_kernelILi8EZZNS0_61_GLOBAL__N__ae8afa13_23_FlattenIndicesKernel_cu_1520ed90_309421_flatten_indices_implINS2_18CUDAKernelLauncherEiLl0EEENS_6TensorERKS5_N3c108ArrayRefIlEEENKUlvE0_clEvEUllE_St5arrayIPcLm2EEEEviT0_T1_,"a",@progbits
	.sectionflags	@""
	.align	4
.nv.constant0._ZN2at6native29vectorized_elementwise_kernelILi8EZZNS0_61_GLOBAL__N__ae8afa13_23_FlattenIndicesKernel_cu_1520ed90_309421_flatten_indices_implINS2_18CUDAKernelLauncherEiLl0EEENS_6TensorERKS5_N3c108ArrayRefIlEEENKUlvE0_clEvEUllE_St5arrayIPcLm2EEEEviT0_T1_:
	.zero		600


//--------------------- .nv.constant0._ZN2at6native18elementwise_kernelILi128ELi4EZNS0_15gpu_kernel_implIZZNS0_61_GLOBAL__N__ae8afa13_23_FlattenIndicesKernel_cu_1520ed90_309421_flatten_indices_implINS3_18CUDAKernelLauncherEiLl8EEENS_6TensorERKS6_N3c108ArrayRefIlEEENKUlvE0_clEvEUllE_EEvRNS_18TensorIteratorBaseERKT_EUliE_EEviT1_ --------------------------
	.section	.nv.constant0._ZN2at6native18elementwise_kernelILi128ELi4EZNS0_15gpu_kernel_implIZZNS0_61_GLOBAL__N__ae8afa13_23_FlattenIndicesKernel_cu_1520ed90_309421_flatten_indices_implINS3_18CUDAKernelLauncherEiLl8EEENS_6TensorERKS6_N3c108ArrayRefIlEEENKUlvE0_clEvEUllE_EEvRNS_18TensorIteratorBaseERKT_EUliE_EEviT1_,"a",@progbits
	.sectionflags	@""
	.align	4
.nv.constant0._ZN2at6native18elementwise_kernelILi128ELi4EZNS0_15gpu_kernel_implIZZNS0_61_GLOBAL__N__ae8afa13_23_FlattenIndicesKernel_cu_1520ed90_309421_flatten_indices_implINS3_18CUDAKernelLauncherEiLl8EEENS_6TensorERKS6_N3c108ArrayRefIlEEENKUlvE0_clEvEUllE_EEvRNS_18TensorIteratorBaseERKT_EUliE_EEviT1_:
	.zero		1176


//--------------------- .nv.constant0._ZN2at6native27unrolled_elementwise_kernelIZZNS0_61_GLOBAL__N__ae8afa13_23_FlattenIndicesKernel_cu_1520ed90_309421_flatten_indices_implINS2_18CUDAKernelLauncherEiLl8EEENS_6TensorERKS5_N3c108ArrayRefIlEEENKUlvE0_clEvEUllE_St5arrayIPcLm2EELi4E23TrivialOffsetCalculatorILi1EjESH_NS0_6memory12LoadWithCastILi1EEENSI_13StoreWithCastILi1EEEEEviT_T0_T2_T3_T4_T5_ --------------------------
	.section	.nv.constant0._ZN2at6native27unrolled_elementwise_kernelIZZNS0_61_GLOBAL__N__ae8afa13_23_FlattenIndicesKernel_cu_1520ed90_309421_flatten_indices_implINS2_18CUDAKernelLauncherEiLl8EEENS_6TensorERKS5_N3c108ArrayRefIlEEENKUlvE0_clEvEUllE_St5arrayIPcLm2EELi4E23TrivialOffsetCalculatorILi1EjESH_NS0_6memory12LoadWithCastILi1EEENSI_13StoreWithCastILi1EEEEEviT_T0_T2_T3_T4_T5_,"a",@progbits
	.sectionflags	@""
	.align	4
.nv.constant0._ZN2at6native27unrolled_elementwise_kernelIZZNS0_61_GLOBAL__N__ae8afa13_23_FlattenIndicesKernel_cu_1520ed90_309421_flatten_indices_implINS2_18CUDAKernelLauncherEiLl8EEENS_6TensorERKS5_N3c108ArrayRefIlEEENKUlvE0_clEvEUllE_St5arrayIPcLm2EELi4E23TrivialOffsetCalculatorILi1EjESH_NS0_6memory12LoadWithCastILi1EEENSI_13StoreWithCastILi1EEEEEviT_T0_T2_T3_T4_T5_:
	.zero		676


//--------------------- .nv.constant0._ZN2at6native18elementwise_kernelILi128ELi2EZNS0_22gpu_kernel_impl_nocastIZZNS0_61_GLOBAL__N__ae8afa13_23_FlattenIndicesKernel_cu_1520ed90_309421_flatten_indices_implINS3_18CUDAKernelLauncherEiLl8EEENS_6TensorERKS6_N3c108ArrayRefIlEEENKUlvE0_clEvEUllE_EEvRNS_18TensorIteratorBaseERKT_EUliE_EEviT1_ --------------------------
	.section	.nv.constant0._ZN2at6native18elementwise_kernelILi128ELi2EZNS0_22gpu_kernel_impl_nocastIZZNS0_61_GLOBAL__N__ae8afa13_23_FlattenIndicesKernel_cu_1520ed90_309421_flatten_indices_implINS3_18CUDAKernelLauncherEiLl8EEENS_6TensorERKS6_N3c108ArrayRefIlEEENKUlvE0_clEvEUllE_EEvRNS_18TensorIteratorBaseERKT_EUliE_EEviT1_,"a",@progbits
	.sectionflags	@""
	.align	4
.nv.constant0._ZN2at6native18elementwise_kernelILi128ELi2EZNS0_22gpu_kernel_impl_nocastIZZNS0_61_GLOBAL__N__ae8afa13_23_FlattenIndicesKernel_cu_1520ed90_309421_flatten_indices_implINS3_18CUDAKernelLauncherEiLl8EEENS_6TensorERKS6_N3c108ArrayRefIlEEENKUlvE0_clEvEUllE_EEvRNS_18TensorIteratorBaseERKT_EUliE_EEviT1_:
	.zero		1168


//--------------------- .nv.constant0._ZN2at6native27unrolled_elementwise_kernelIZZNS0_61_GLOBAL__N__ae8afa13_23_FlattenIndicesKernel_cu_1520ed90_309421_flatten_indices_implINS2_18CUDAKernelLauncherEiLl8EEENS_6TensorERKS5_N3c108ArrayRefIlEEENKUlvE0_clEvEUllE_St5arrayIPcLm2EELi4E23TrivialOffsetCalculatorILi1EjESH_NS0_6memory15LoadWithoutCastENSI_16StoreWithoutCastEEEviT_T0_T2_T3_T4_T5_ --------------------------
	.section	.nv.constant0._ZN2at6native27unrolled_elementwise_kernelIZZNS0_61_GLOBAL__N__ae8afa13_23_FlattenIndicesKernel_cu_1520ed90_309421_flatten_indices_implINS2_18CUDAKernelLauncherEiLl8EEENS_6TensorERKS5_N3c108ArrayRefIlEEENKUlvE0_clEvEUllE_St5arrayIPcLm2EELi4E23TrivialOffsetCalculatorILi1EjESH_NS0_6memory15LoadWithoutCastENSI_16StoreWithoutCastEEEviT_T0_T2_T3_T4_T5_,"a",@progbits
	.sectionflags	@""
	.align	4
.nv.constant0._ZN2at6native27unrolled_elementwise_kernelIZZNS0_61_GLOBAL__N__ae8afa13_23_FlattenIndicesKernel_cu_1520ed90_309421_flatten_indices_implINS2_18CUDAKernelLauncherEiLl8EEENS_6TensorERKS5_N3c108ArrayRefIlEEENKUlvE0_clEvEUllE_St5arrayIPcLm2EELi4E23TrivialOffsetCalculatorILi1EjESH_NS0_6memory15LoadWithoutCastENSI_16StoreWithoutCastEEEviT_T0_T2_T3_T4_T5_:
	.zero		660


//--------------------- .nv.constant0._ZN2at6native29vectorized_elementwise_kernelILi2EZZNS0_61_GLOBAL__N__ae8afa13_23_FlattenIndicesKernel_cu_1520ed90_309421_flatten_indices_implINS2_18CUDAKernelLauncherEiLl8EEENS_6TensorERKS5_N3c108ArrayRefIlEEENKUlvE0_clEvEUllE_St5arrayIPcLm2EEEEviT0_T1_ --------------------------
	.section	.nv.constant0._ZN2at6native29vectorized_elementwise_kernelILi2EZZNS0_61_GLOBAL__N__ae8afa13_23_FlattenIndicesKernel_cu_1520ed90_309421_flatten_indices_implINS2_18CUDAKernelLauncherEiLl8EEENS_6TensorERKS5_N3c108ArrayRefIlEEENKUlvE0_clEvEUllE_St5arrayIPcLm2EEEEviT0_T1_,"a",@progbits
	.sectionflags	@""
	.align	4
.nv.constant0._ZN2at6native29vectorized_elementwise_kernelILi2EZZNS0_61_GLOBAL__N__ae8afa13_23_FlattenIndicesKernel_cu_1520ed90_309421_flatten_indices_implINS2_18CUDAKernelLauncherEiLl8EEENS_6TensorERKS5_N3c108ArrayRefIlEEENKUlvE0_clEvEUllE_St5arrayIPcLm2EEEEviT0_T1_:
	.zero		656


//--------------------- .nv.constant0._ZN2at6native29vectorized_elementwise_kernelILi4EZZNS0_61_GLOBAL__N__ae8afa13_23_FlattenIndicesKernel_cu_1520ed90_309421_flatten_indices_implINS2_18CUDAKernelLauncherEiLl8EEENS_6TensorERKS5_N3c108ArrayRefIlEEENKUlvE0_clEvEUllE_St5arrayIPcLm2EEEEviT0_T1_ --------------------------
	.section	.nv.constant0._ZN2at6native29vectorized_elementwise_kernelILi4EZZNS0_61_GLOBAL__N__ae8afa13_23_FlattenIndicesKernel_cu_1520ed90_309421_flatten_indices_implINS2_18CUDAKernelLauncherEiLl8EEENS_6TensorERKS5_N3c108ArrayRefIlEEENKUlvE0_clEvEUllE_St5arrayIPcLm2EEEEviT0_T1_,"a",@progbits
	.sectionflags	@""
	.align	4
.nv.constant0._ZN2at6native29vectorized_elementwise_kernelILi4EZZNS0_61_GLOBAL__N__ae8afa13_23_FlattenIndicesKernel_cu_1520ed90_309421_flatten_indices_implINS2_18CUDAKernelLauncherEiLl8EEENS_6TensorERKS5_N3c108ArrayRefIlEEENKUlvE0_clEvEUllE_St5arrayIPcLm2EEEEviT0_T1_:
	.zero		656


//--------------------- .nv.constant0._ZN2at6native29vectorized_elementwise_kernelILi8EZZNS0_61_GLOBAL__N__ae8afa13_23_FlattenIndicesKernel_cu_1520ed90_309421_flatten_indices_implINS2_18CUDAKernelLauncherEiLl8EEENS_6TensorERKS5_N3c108ArrayRefIlEEENKUlvE0_clEvEUllE_St5arrayIPcLm2EEEEviT0_T1_ --------------------------
	.section	.nv.constant0._ZN2at6native29vectorized_elementwise_kernelILi8EZZNS0_61_GLOBAL__N__ae8afa13_23_FlattenIndicesKernel_cu_1520ed90_309421_flatten_indices_implINS2_18CUDAKernelLauncherEiLl8EEENS_6TensorERKS5_N3c108ArrayRefIlEEENKUlvE0_clEvEUllE_St5arrayIPcLm2EEEEviT0_T1_,"a",@progbits
	.sectionflags	@""
	.align	4
.nv.constant0._ZN2at6native29vectorized_elementwise_kernelILi8EZZNS0_61_GLOBAL__N__ae8afa13_23_FlattenIndicesKernel_cu_1520ed90_309421_flatten_indices_implINS2_18CUDAKernelLauncherEiLl8EEENS_6TensorERKS5_N3c108ArrayRefIlEEENKUlvE0_clEvEUllE_St5arrayIPcLm2EEEEviT0_T1_:
	.zero		656


//--------------------- SYMBOLS --------------------------

	.type		.nv.reservedSmem.offset0,@object
	.size		.nv.reservedSmem.offset0,0x4
	.type		__assertfail,@function
